// auto-generated by cutlass_sweep.grouped_gemm — config: {"arch": "sm_100", "cluster_m": 1, "cluster_n": 1, "dtype": "e4m3", "schedule": "1sm", "tile_k": 64, "tile_m": 128, "tile_n": 128}
#include "cutlass/cutlass.h"
#include "cutlass/gemm/group_array_problem_shape.hpp"
#include "cutlass/gemm/collective/collective_builder.hpp"
#include "cutlass/gemm/device/gemm_universal_adapter.h"
#include "cutlass/gemm/kernel/gemm_universal.hpp"
#include "cutlass/epilogue/collective/collective_builder.hpp"

using Elem = cutlass::float_e4m3_t;
using Acc  = float;
using ElemC = cutlass::half_t;
using TileShape    = cute::Shape<cute::_128, cute::_128, cute::_64>;
using ClusterShape = cute::Shape<cute::_1, cute::_1, cute::_1>;
using ProblemShape = cutlass::gemm::GroupProblemShape<cute::Shape<int,int,int>>;

using CollectiveEpilogue = typename cutlass::epilogue::collective::CollectiveBuilder<
    cutlass::arch::Sm100, cutlass::arch::OpClassTensorOp,
    TileShape, ClusterShape,
    cutlass::epilogue::collective::EpilogueTileAuto,
    Acc, Acc,
    ElemC, cutlass::layout::ColumnMajor *, 128 / cutlass::sizeof_bits<ElemC>::value,
    ElemC, cutlass::layout::ColumnMajor *, 128 / cutlass::sizeof_bits<ElemC>::value,
    cutlass::epilogue::PtrArrayTmaWarpSpecialized1Sm
  >::CollectiveOp;

using CollectiveMainloop = typename cutlass::gemm::collective::CollectiveBuilder<
    cutlass::arch::Sm100, cutlass::arch::OpClassTensorOp,
    Elem, cutlass::layout::RowMajor *, 128 / cutlass::sizeof_bits<Elem>::value,
    Elem, cutlass::layout::ColumnMajor *, 128 / cutlass::sizeof_bits<Elem>::value,
    Acc,
    TileShape, ClusterShape,
    cutlass::gemm::collective::StageCountAutoCarveout<
        static_cast<int>(sizeof(typename CollectiveEpilogue::SharedStorage))>,
    cutlass::gemm::KernelPtrArrayTmaWarpSpecialized1SmSm100
  >::CollectiveOp;

using GemmKernel = cutlass::gemm::kernel::GemmUniversal<
    ProblemShape, CollectiveMainloop, CollectiveEpilogue>;
using Gemm = cutlass::gemm::device::GemmUniversalAdapter<GemmKernel>;

auto* _anchor = &cutlass::device_kernel<GemmKernel>;


// ===== COMPILED SASS (sm_100a) =====

	.target	sm_100a

	.elftype	@"ET_EXEC"


//--------------------- .note.nv.tkinfo           --------------------------
	.section	.note.nv.tkinfo,"",@"SHT_NOTE"
	.sectionflags	@"SHF_NOTE_NV_TKINFO"
	.tkinfo
        /*0018*/ 	.word	0x00000002
        /*0030*/ 	.string	""
        /*0030*/ 	.string	"ptxas"
        /*0030*/ 	.string	"Cuda compilation tools, release 13.0, V13.0.88"
        /*0030*/ 	.string	"Build cuda_13.0.r13.0/compiler.36424714_0"
        /*0030*/ 	.string	"-arch sm_100a -m 64 "



//--------------------- .note.nv.cuinfo           --------------------------
	.section	.note.nv.cuinfo,"",@"SHT_NOTE"
	.sectionflags	@"SHF_NOTE_NV_CUINFO"
        /*0018*/ 	.short	0x0002
        /*001a*/ 	.short	0x0064
        /*001c*/ 	.short	0x0082
	.zero		2


//--------------------- .nv.info                  --------------------------
	.section	.nv.info,"",@"SHT_CUDA_INFO"
	.align	4


	//----- nvinfo : EIATTR_REGCOUNT
	.align		4
        /*0000*/ 	.byte	0x04, 0x2f
        /*0002*/ 	.short	(.L_19 - .L_18)
	.align		4
.L_18:
        /*0004*/ 	.word	index@(_ZN7cutlass13device_kernelINS_4gemm6kernel13GemmUniversalINS1_17GroupProblemShapeIN4cute5tupleIJiiiEEEEENS1_10collective13CollectiveMmaINS1_40MainloopSm100ArrayTmaUmmaWarpSpecializedILi11ELi8ELi4ENS6_IJNS5_1CILi1EEESD_SD_EEEEENS6_IJNSC_ILi128EEESG_NSC_ILi64EEEEEENS_12float_e4m3_tEPNS6_IJlSD_NSC_ILi0EEEEEESJ_SM_NS5_8TiledMMAINS5_8MMA_AtomIJNS5_10MMA_TraitsINS5_19SM100_MMA_F8F6F4_SSEJSJ_SJ_fSG_SG_NS5_17integral_constantINS5_4UMMA5MajorELST_0EEESU_NSR_INSS_7ScaleInELSV_0EEESW_EEEEEENS5_6LayoutISE_NS6_IJSK_SK_SK_EEEEENS6_IJNS5_10UnderscoreES12_S12_EEEEENS5_13SM90_TMA_LOADENS5_14ComposedLayoutINS5_7SwizzleILi2ELi4ELi3EEENS5_18smem_ptr_flag_bitsILi8EEENSZ_INS6_IJNSC_ILi8EEESH_EEENS6_IJSH_SD_EEEEEEEvNS5_8identityES15_S1F_vS1G_EENS_8epilogue10collective18CollectiveEpilogueINS1I_31Sm100PtrArrayTmaWarpSpecializedILi4ELi2ELi32ELb1ELb0EEEJSI_NS6_IJNSZ_ISG_SD_EENSZ_INSC_ILi32EEESD_EEEEENS_6half_tEPNS6_IJSD_lSK_EEES1R_S1T_NS1I_6fusion15FusionCallbacksIS1M_NS1U_17LinearCombinationIS1R_fS1R_fLNS_15FloatRoundStyleE2EEESI_S1Q_JEEENS5_5SM1004TMEM4LOAD26SM100_TMEM_LOAD_16dp256b4xES15_NS16_INS17_ILi3ELi4ELi3EEENS19_ILi16EEENSZ_INS6_IJSH_S1B_EEENS6_IJSD_SH_EEEEEEENS5_17SM75_U16x8_LDSM_TENS5_14SM90_TMA_STOREES29_NS5_17SM90_U16x8_STSM_TENS5_39AutoVectorizingCopyWithAssumedAlignmentILi128EEEEEEvvEEEEvNT_6ParamsE)
        /*0008*/ 	.word	0x000000a8


	//----- nvinfo : EIATTR_FRAME_SIZE
	.align		4
.L_19:
        /*000c*/ 	.byte	0x04, 0x11
        /*000e*/ 	.short	(.L_21 - .L_20)
	.align		4
.L_20:
        /*0010*/ 	.word	index@($__internal_3_$__cuda_sm20_div_u64)
        /*0014*/ 	.word	0x00000000


	//----- nvinfo : EIATTR_FRAME_SIZE
	.align		4
.L_21:
        /*0018*/ 	.byte	0x04, 0x11
        /*001a*/ 	.short	(.L_23 - .L_22)
	.align		4
.L_22:
        /*001c*/ 	.word	index@($__internal_2_$__cuda_sm10x_tcgen05_guardrail_trap_unallocated_columns_being_dealloced)
        /*0020*/ 	.word	0x00000000


	//----- nvinfo : EIATTR_FRAME_SIZE
	.align		4
.L_23:
        /*0024*/ 	.byte	0x04, 0x11
        /*0026*/ 	.short	(.L_25 - .L_24)
	.align		4
.L_24:
        /*0028*/ 	.word	index@($__internal_1_$__cuda_sm10x_tcgen05_guardrail_trap_phase_invalid_during_alloc)
        /*002c*/ 	.word	0x00000000


	//----- nvinfo : EIATTR_FRAME_SIZE
	.align		4
.L_25:
        /*0030*/ 	.byte	0x04, 0x11
        /*0032*/ 	.short	(.L_27 - .L_26)
	.align		4
.L_26:
        /*0034*/ 	.word	index@($__internal_0_$__cuda_sm10x_tcgen05_guardrail_trap_col_being_dealloced_not_returned_by_alloc)
        /*0038*/ 	.word	0x00000000


	//----- nvinfo : EIATTR_FRAME_SIZE
	.align		4
.L_27:
        /*003c*/ 	.byte	0x04, 0x11
        /*003e*/ 	.short	(.L_29 - .L_28)
	.align		4
.L_28:
        /*0040*/ 	.word	index@(_ZN7cutlass13device_kernelINS_4gemm6kernel13GemmUniversalINS1_17GroupProblemShapeIN4cute5tupleIJiiiEEEEENS1_10collective13CollectiveMmaINS1_40MainloopSm100ArrayTmaUmmaWarpSpecializedILi11ELi8ELi4ENS6_IJNS5_1CILi1EEESD_SD_EEEEENS6_IJNSC_ILi128EEESG_NSC_ILi64EEEEEENS_12float_e4m3_tEPNS6_IJlSD_NSC_ILi0EEEEEESJ_SM_NS5_8TiledMMAINS5_8MMA_AtomIJNS5_10MMA_TraitsINS5_19SM100_MMA_F8F6F4_SSEJSJ_SJ_fSG_SG_NS5_17integral_constantINS5_4UMMA5MajorELST_0EEESU_NSR_INSS_7ScaleInELSV_0EEESW_EEEEEENS5_6LayoutISE_NS6_IJSK_SK_SK_EEEEENS6_IJNS5_10UnderscoreES12_S12_EEEEENS5_13SM90_TMA_LOADENS5_14ComposedLayoutINS5_7SwizzleILi2ELi4ELi3EEENS5_18smem_ptr_flag_bitsILi8EEENSZ_INS6_IJNSC_ILi8EEESH_EEENS6_IJSH_SD_EEEEEEEvNS5_8identityES15_S1F_vS1G_EENS_8epilogue10collective18CollectiveEpilogueINS1I_31Sm100PtrArrayTmaWarpSpecializedILi4ELi2ELi32ELb1ELb0EEEJSI_NS6_IJNSZ_ISG_SD_EENSZ_INSC_ILi32EEESD_EEEEENS_6half_tEPNS6_IJSD_lSK_EEES1R_S1T_NS1I_6fusion15FusionCallbacksIS1M_NS1U_17LinearCombinationIS1R_fS1R_fLNS_15FloatRoundStyleE2EEESI_S1Q_JEEENS5_5SM1004TMEM4LOAD26SM100_TMEM_LOAD_16dp256b4xES15_NS16_INS17_ILi3ELi4ELi3EEENS19_ILi16EEENSZ_INS6_IJSH_S1B_EEENS6_IJSD_SH_EEEEEEENS5_17SM75_U16x8_LDSM_TENS5_14SM90_TMA_STOREES29_NS5_17SM90_U16x8_STSM_TENS5_39AutoVectorizingCopyWithAssumedAlignmentILi128EEEEEEvvEEEEvNT_6ParamsE)
        /*0044*/ 	.word	0x00000000


	//----- nvinfo : EIATTR_MIN_STACK_SIZE
	.align		4
.L_29:
        /*0048*/ 	.byte	0x04, 0x12
        /*004a*/ 	.short	(.L_31 - .L_30)
	.align		4
.L_30:
        /*004c*/ 	.word	index@(_ZN7cutlass13device_kernelINS_4gemm6kernel13GemmUniversalINS1_17GroupProblemShapeIN4cute5tupleIJiiiEEEEENS1_10collective13CollectiveMmaINS1_40MainloopSm100ArrayTmaUmmaWarpSpecializedILi11ELi8ELi4ENS6_IJNS5_1CILi1EEESD_SD_EEEEENS6_IJNSC_ILi128EEESG_NSC_ILi64EEEEEENS_12float_e4m3_tEPNS6_IJlSD_NSC_ILi0EEEEEESJ_SM_NS5_8TiledMMAINS5_8MMA_AtomIJNS5_10MMA_TraitsINS5_19SM100_MMA_F8F6F4_SSEJSJ_SJ_fSG_SG_NS5_17integral_constantINS5_4UMMA5MajorELST_0EEESU_NSR_INSS_7ScaleInELSV_0EEESW_EEEEEENS5_6LayoutISE_NS6_IJSK_SK_SK_EEEEENS6_IJNS5_10UnderscoreES12_S12_EEEEENS5_13SM90_TMA_LOADENS5_14ComposedLayoutINS5_7SwizzleILi2ELi4ELi3EEENS5_18smem_ptr_flag_bitsILi8EEENSZ_INS6_IJNSC_ILi8EEESH_EEENS6_IJSH_SD_EEEEEEEvNS5_8identityES15_S1F_vS1G_EENS_8epilogue10collective18CollectiveEpilogueINS1I_31Sm100PtrArrayTmaWarpSpecializedILi4ELi2ELi32ELb1ELb0EEEJSI_NS6_IJNSZ_ISG_SD_EENSZ_INSC_ILi32EEESD_EEEEENS_6half_tEPNS6_IJSD_lSK_EEES1R_S1T_NS1I_6fusion15FusionCallbacksIS1M_NS1U_17LinearCombinationIS1R_fS1R_fLNS_15FloatRoundStyleE2EEESI_S1Q_JEEENS5_5SM1004TMEM4LOAD26SM100_TMEM_LOAD_16dp256b4xES15_NS16_INS17_ILi3ELi4ELi3EEENS19_ILi16EEENSZ_INS6_IJSH_S1B_EEENS6_IJSD_SH_EEEEEEENS5_17SM75_U16x8_LDSM_TENS5_14SM90_TMA_STOREES29_NS5_17SM90_U16x8_STSM_TENS5_39AutoVectorizingCopyWithAssumedAlignmentILi128EEEEEEvvEEEEvNT_6ParamsE)
        /*0050*/ 	.word	0x00000000
.L_31:


//--------------------- .nv.compat                --------------------------
	.section	.nv.compat,"",@"SHT_CUDA_COMPAT_INFO"
	.align	4
        /*0000*/ 	.byte	0x02, 0x09, 0x01, 0x00, 0x02, 0x02, 0x02, 0x00, 0x02, 0x05, 0x05, 0x00, 0x03, 0x07, 0x01, 0x01
        /*0010*/ 	.byte	0x02, 0x03, 0x03, 0x00, 0x02, 0x06, 0x01, 0x00, 0x04, 0x0b, 0x08, 0x00, 0x09, 0x00, 0x00, 0x00
        /*0020*/ 	.byte	0x00, 0x00, 0x00, 0x00


//--------------------- .nv.info._ZN7cutlass13device_kernelINS_4gemm6kernel13GemmUniversalINS1_17GroupProblemShapeIN4cute5tupleIJiiiEEEEENS1_10collective13CollectiveMmaINS1_40MainloopSm100ArrayTmaUmmaWarpSpecializedILi11ELi8ELi4ENS6_IJNS5_1CILi1EEESD_SD_EEEEENS6_IJNSC_ILi128EEESG_NSC_ILi64EEEEEENS_12float_e4m3_tEPNS6_IJlSD_NSC_ILi0EEEEEESJ_SM_NS5_8TiledMMAINS5_8MMA_AtomIJNS5_10MMA_TraitsINS5_19SM100_MMA_F8F6F4_SSEJSJ_SJ_fSG_SG_NS5_17integral_constantINS5_4UMMA5MajorELST_0EEESU_NSR_INSS_7ScaleInELSV_0EEESW_EEEEEENS5_6LayoutISE_NS6_IJSK_SK_SK_EEEEENS6_IJNS5_10UnderscoreES12_S12_EEEEENS5_13SM90_TMA_LOADENS5_14ComposedLayoutINS5_7SwizzleILi2ELi4ELi3EEENS5_18smem_ptr_flag_bitsILi8EEENSZ_INS6_IJNSC_ILi8EEESH_EEENS6_IJSH_SD_EEEEEEEvNS5_8identityES15_S1F_vS1G_EENS_8epilogue10collective18CollectiveEpilogueINS1I_31Sm100PtrArrayTmaWarpSpecializedILi4ELi2ELi32ELb1ELb0EEEJSI_NS6_IJNSZ_ISG_SD_EENSZ_INSC_ILi32EEESD_EEEEENS_6half_tEPNS6_IJSD_lSK_EEES1R_S1T_NS1I_6fusion15FusionCallbacksIS1M_NS1U_17LinearCombinationIS1R_fS1R_fLNS_15FloatRoundStyleE2EEESI_S1Q_JEEENS5_5SM1004TMEM4LOAD26SM100_TMEM_LOAD_16dp256b4xES15_NS16_INS17_ILi3ELi4ELi3EEENS19_ILi16EEENSZ_INS6_IJSH_S1B_EEENS6_IJSD_SH_EEEEEEENS5_17SM75_U16x8_LDSM_TENS5_14SM90_TMA_STOREES29_NS5_17SM90_U16x8_STSM_TENS5_39AutoVectorizingCopyWithAssumedAlignmentILi128EEEEEEvvEEEEvNT_6ParamsE --------------------------
	.section	.nv.info._ZN7cutlass13device_kernelINS_4gemm6kernel13GemmUniversalINS1_17GroupProblemShapeIN4cute5tupleIJiiiEEEEENS1_10collective13CollectiveMmaINS1_40MainloopSm100ArrayTmaUmmaWarpSpecializedILi11ELi8ELi4ENS6_IJNS5_1CILi1EEESD_SD_EEEEENS6_IJNSC_ILi128EEESG_NSC_ILi64EEEEEENS_12float_e4m3_tEPNS6_IJlSD_NSC_ILi0EEEEEESJ_SM_NS5_8TiledMMAINS5_8MMA_AtomIJNS5_10MMA_TraitsINS5_19SM100_MMA_F8F6F4_SSEJSJ_SJ_fSG_SG_NS5_17integral_constantINS5_4UMMA5MajorELST_0EEESU_NSR_INSS_7ScaleInELSV_0EEESW_EEEEEENS5_6LayoutISE_NS6_IJSK_SK_SK_EEEEENS6_IJNS5_10UnderscoreES12_S12_EEEEENS5_13SM90_TMA_LOADENS5_14ComposedLayoutINS5_7SwizzleILi2ELi4ELi3EEENS5_18smem_ptr_flag_bitsILi8EEENSZ_INS6_IJNSC_ILi8EEESH_EEENS6_IJSH_SD_EEEEEEEvNS5_8identityES15_S1F_vS1G_EENS_8epilogue10collective18CollectiveEpilogueINS1I_31Sm100PtrArrayTmaWarpSpecializedILi4ELi2ELi32ELb1ELb0EEEJSI_NS6_IJNSZ_ISG_SD_EENSZ_INSC_ILi32EEESD_EEEEENS_6half_tEPNS6_IJSD_lSK_EEES1R_S1T_NS1I_6fusion15FusionCallbacksIS1M_NS1U_17LinearCombinationIS1R_fS1R_fLNS_15FloatRoundStyleE2EEESI_S1Q_JEEENS5_5SM1004TMEM4LOAD26SM100_TMEM_LOAD_16dp256b4xES15_NS16_INS17_ILi3ELi4ELi3EEENS19_ILi16EEENSZ_INS6_IJSH_S1B_EEENS6_IJSD_SH_EEEEEEENS5_17SM75_U16x8_LDSM_TENS5_14SM90_TMA_STOREES29_NS5_17SM90_U16x8_STSM_TENS5_39AutoVectorizingCopyWithAssumedAlignmentILi128EEEEEEvvEEEEvNT_6ParamsE,"",@"SHT_CUDA_INFO"
	.sectionflags	@""
	.align	4


	//----- nvinfo : EIATTR_CUDA_API_VERSION
	.align		4
        /*0000*/ 	.byte	0x04, 0x37
        /*0002*/ 	.short	(.L_33 - .L_32)
.L_32:
        /*0004*/ 	.word	0x00000082


	//----- nvinfo : EIATTR_KPARAM_INFO
	.align		4
.L_33:
        /*0008*/ 	.byte	0x04, 0x17
        /*000a*/ 	.short	(.L_35 - .L_34)
.L_34:
        /*000c*/ 	.word	0x00000000
        /*0010*/ 	.short	0x0000
        /*0012*/ 	.short	0x0000
        /*0014*/ 	.byte	0x00, 0xf0, 0x01, 0x24


	//----- nvinfo : EIATTR_AT_ENTRY_FRAGMENTS
	.align		4
.L_35:
        /*0018*/ 	.byte	0x04, 0x4f
        /*001a*/ 	.short	(.L_37 - .L_36)


	//   ....[0]....
.L_36:
        /*001c*/ 	.word	0x00000006


	//----- nvinfo : EIATTR_RESERVED_SMEM_USED
	.align		4
.L_37:
        /*0020*/ 	.byte	0x01, 0x41
	.zero		2


	//----- nvinfo : EIATTR_SPARSE_MMA_MASK
	.align		4
        /*0024*/ 	.byte	0x03, 0x50
        /*0026*/ 	.short	0x0000


	//----- nvinfo : EIATTR_TCGEN05_1CTA_USED
	.align		4
        /*0028*/ 	.byte	0x01, 0x51
	.zero		2


	//----- nvinfo : EIATTR_MAXREG_COUNT
	.align		4
        /*002c*/ 	.byte	0x03, 0x1b
        /*002e*/ 	.short	0x00a8


	//----- nvinfo : EIATTR_NUM_BARRIERS
	.align		4
        /*0030*/ 	.byte	0x02, 0x4c
        /*0032*/ 	.byte	0x07
	.zero		1


	//----- nvinfo : EIATTR_EXTERNS
	.align		4
        /*0034*/ 	.byte	0x04, 0x0f
        /*0036*/ 	.short	(.L_39 - .L_38)


	//   ....[0]....
	.align		4
.L_38:
        /*0038*/ 	.word	index@(__assertfail)


	//----- nvinfo : EIATTR_MERCURY_ISA_VERSION
	.align		4
.L_39:
        /*003c*/ 	.byte	0x03, 0x5f
        /*003e*/ 	.short	0x0101


	//----- nvinfo : EIATTR_INT_WARP_WIDE_INSTR_OFFSETS
	.align		4
        /*0040*/ 	.byte	0x04, 0x31
        /*0042*/ 	.short	(.L_41 - .L_40)


	//   ....[0]....
.L_40:
        /*0044*/ 	.word	0x000112f0


	//   ....[1]....
        /*0048*/ 	.word	0x00011310


	//   ....[2]....
        /*004c*/ 	.word	0x00011340


	//----- nvinfo : EIATTR_COOP_GROUP_MASK_REGIDS
	.align		4
.L_41:
        /*0050*/ 	.byte	0x04, 0x29
        /*0052*/ 	.short	(.L_43 - .L_42)


	//   ....[0]....
.L_42:
        /*0054*/ 	.word	0xffffffff


	//   ....[1]....
        /*0058*/ 	.word	0xffffffff


	//   ....[2]....
        /*005c*/ 	.word	0xffffffff


	//   ....[3]....
        /*0060*/ 	.word	0xffffffff


	//   ....[4]....
        /*0064*/ 	.word	0xffffffff


	//   ....[5]....
        /*0068*/ 	.word	0xffffffff


	//   ....[6]....
        /*006c*/ 	.word	0xffffffff


	//   ....[7]....
        /*0070*/ 	.word	0xffffffff


	//   ....[8]....
        /*0074*/ 	.word	0xffffffff


	//   ....[9]....
        /*0078*/ 	.word	0xffffffff


	//   ....[10]....
        /*007c*/ 	.word	0xffffffff


	//   ....[11]....
        /*0080*/ 	.word	0xffffffff


	//   ....[12]....
        /*0084*/ 	.word	0xffffffff


	//   ....[13]....
        /*0088*/ 	.word	0xffffffff


	//   ....[14]....
        /*008c*/ 	.word	0xffffffff


	//   ....[15]....
        /*0090*/ 	.word	0xffffffff


	//   ....[16]....
        /*0094*/ 	.word	0xffffffff


	//   ....[17]....
        /*0098*/ 	.word	0xffffffff


	//   ....[18]....
        /*009c*/ 	.word	0xffffffff


	//   ....[19]....
        /*00a0*/ 	.word	0xffffffff


	//   ....[20]....
        /*00a4*/ 	.word	0xffffffff


	//   ....[21]....
        /*00a8*/ 	.word	0xffffffff


	//   ....[22]....
        /*00ac*/ 	.word	0xffffffff


	//   ....[23]....
        /*00b0*/ 	.word	0xffffffff


	//   ....[24]....
        /*00b4*/ 	.word	0xffffffff


	//   ....[25]....
        /*00b8*/ 	.word	0xffffffff


	//   ....[26]....
        /*00bc*/ 	.word	0xffffffff


	//   ....[27]....
        /*00c0*/ 	.word	0xffffffff


	//   ....[28]....
        /*00c4*/ 	.word	0xffffffff


	//   ....[29]....
        /*00c8*/ 	.word	0xffffffff


	//   ....[30]....
        /*00cc*/ 	.word	0xffffffff


	//   ....[31]....
        /*00d0*/ 	.word	0xffffffff


	//   ....[32]....
        /*00d4*/ 	.word	0xffffffff


	//   ....[33]....
        /*00d8*/ 	.word	0xffffffff


	//   ....[34]....
        /*00dc*/ 	.word	0xffffffff


	//   ....[35]....
        /*00e0*/ 	.word	0xffffffff


	//   ....[36]....
        /*00e4*/ 	.word	0xffffffff


	//   ....[37]....
        /*00e8*/ 	.word	0xffffffff


	//   ....[38]....
        /*00ec*/ 	.word	0xffffffff


	//   ....[39]....
        /*00f0*/ 	.word	0xffffffff


	//   ....[40]....
        /*00f4*/ 	.word	0xffffffff


	//   ....[41]....
        /*00f8*/ 	.word	0xffffffff


	//   ....[42]....
        /*00fc*/ 	.word	0xffffffff


	//   ....[43]....
        /*0100*/ 	.word	0xffffffff


	//   ....[44]....
        /*0104*/ 	.word	0xffffffff


	//   ....[45]....
        /*0108*/ 	.word	0xffffffff


	//   ....[46]....
        /*010c*/ 	.word	0xffffffff


	//   ....[47]....
        /*0110*/ 	.word	0xffffffff


	//   ....[48]....
        /*0114*/ 	.word	0xffffffff


	//   ....[49]....
        /*0118*/ 	.word	0xffffffff


	//   ....[50]....
        /*011c*/ 	.word	0xffffffff


	//   ....[51]....
        /*0120*/ 	.word	0xffffffff


	//   ....[52]....
        /*0124*/ 	.word	0xffffffff


	//   ....[53]....
        /*0128*/ 	.word	0xffffffff


	//   ....[54]....
        /*012c*/ 	.word	0xffffffff


	//   ....[55]....
        /*0130*/ 	.word	0xffffffff


	//   ....[56]....
        /*0134*/ 	.word	0xffffffff


	//   ....[57]....
        /*0138*/ 	.word	0xffffffff


	//   ....[58]....
        /*013c*/ 	.word	0xffffffff


	//   ....[59]....
        /*0140*/ 	.word	0xffffffff


	//   ....[60]....
        /*0144*/ 	.word	0xffffffff


	//   ....[61]....
        /*0148*/ 	.word	0xffffffff


	//   ....[62]....
        /*014c*/ 	.word	0xffffffff


	//   ....[63]....
        /*0150*/ 	.word	0xffffffff


	//   ....[64]....
        /*0154*/ 	.word	0xffffffff


	//   ....[65]....
        /*0158*/ 	.word	0xffffffff


	//   ....[66]....
        /*015c*/ 	.word	0xffffffff


	//   ....[67]....
        /*0160*/ 	.word	0xffffffff


	//   ....[68]....
        /*0164*/ 	.word	0xffffffff


	//   ....[69]....
        /*0168*/ 	.word	0xffffffff


	//   ....[70]....
        /*016c*/ 	.word	0xffffffff


	//   ....[71]....
        /*0170*/ 	.word	0xffffffff


	//   ....[72]....
        /*0174*/ 	.word	0xffffffff


	//   ....[73]....
        /*0178*/ 	.word	0xffffffff


	//   ....[74]....
        /*017c*/ 	.word	0xffffffff


	//   ....[75]....
        /*0180*/ 	.word	0xffffffff


	//   ....[76]....
        /*0184*/ 	.word	0xffffffff


	//   ....[77]....
        /*0188*/ 	.word	0xffffffff


	//   ....[78]....
        /*018c*/ 	.word	0xffffffff


	//   ....[79]....
        /*0190*/ 	.word	0xffffffff


	//   ....[80]....
        /*0194*/ 	.word	0xffffffff


	//   ....[81]....
        /*0198*/ 	.word	0xffffffff


	//   ....[82]....
        /*019c*/ 	.word	0xffffffff


	//   ....[83]....
        /*01a0*/ 	.word	0xffffffff


	//   ....[84]....
        /*01a4*/ 	.word	0xffffffff


	//   ....[85]....
        /*01a8*/ 	.word	0xffffffff


	//   ....[86]....
        /*01ac*/ 	.word	0xffffffff


	//   ....[87]....
        /*01b0*/ 	.word	0xffffffff


	//   ....[88]....
        /*01b4*/ 	.word	0xffffffff


	//   ....[89]....
        /*01b8*/ 	.word	0xffffffff


	//   ....[90]....
        /*01bc*/ 	.word	0xffffffff


	//   ....[91]....
        /*01c0*/ 	.word	0xffffffff


	//   ....[92]....
        /*01c4*/ 	.word	0xffffffff


	//   ....[93]....
        /*01c8*/ 	.word	0xffffffff


	//   ....[94]....
        /*01cc*/ 	.word	0xffffffff


	//   ....[95]....
        /*01d0*/ 	.word	0xffffffff


	//   ....[96]....
        /*01d4*/ 	.word	0xffffffff


	//   ....[97]....
        /*01d8*/ 	.word	0xffffffff


	//   ....[98]....
        /*01dc*/ 	.word	0xffffffff


	//   ....[99]....
        /*01e0*/ 	.word	0xffffffff


	//   ....[100]....
        /*01e4*/ 	.word	0xffffffff


	//   ....[101]....
        /*01e8*/ 	.word	0xffffffff


	//   ....[102]....
        /*01ec*/ 	.word	0xffffffff


	//   ....[103]....
        /*01f0*/ 	.word	0xffffffff


	//   ....[104]....
        /*01f4*/ 	.word	0xffffffff


	//   ....[105]....
        /*01f8*/ 	.word	0xffffffff


	//   ....[106]....
        /*01fc*/ 	.word	0xffffffff


	//   ....[107]....
        /*0200*/ 	.word	0xffffffff


	//   ....[108]....
        /*0204*/ 	.word	0xffffffff


	//   ....[109]....
        /*0208*/ 	.word	0xffffffff


	//   ....[110]....
        /*020c*/ 	.word	0xffffffff


	//   ....[111]....
        /*0210*/ 	.word	0xffffffff


	//   ....[112]....
        /*0214*/ 	.word	0xffffffff


	//   ....[113]....
        /*0218*/ 	.word	0xffffffff


	//   ....[114]....
        /*021c*/ 	.word	0xffffffff


	//   ....[115]....
        /*0220*/ 	.word	0xffffffff


	//   ....[116]....
        /*0224*/ 	.word	0xffffffff


	//   ....[117]....
        /*0228*/ 	.word	0xffffffff


	//   ....[118]....
        /*022c*/ 	.word	0xffffffff


	//   ....[119]....
        /*0230*/ 	.word	0xffffffff


	//----- nvinfo : EIATTR_COOP_GROUP_INSTR_OFFSETS
	.align		4
.L_43:
        /*0234*/ 	.byte	0x04, 0x28
        /*0236*/ 	.short	(.L_45 - .L_44)


	//   ....[0]....
.L_44:
        /*0238*/ 	.word	0x00000090


	//   ....[1]....
        /*023c*/ 	.word	0x00000500


	//   ....[2]....
        /*0240*/ 	.word	0x00000720


	//   ....[3]....
        /*0244*/ 	.word	0x00000730


	//   ....[4]....
        /*0248*/ 	.word	0x000009d0


	//   ....[5]....
        /*024c*/ 	.word	0x00000b70


	//   ....[6]....
        /*0250*/ 	.word	0x00000c70


	//   ....[7]....
        /*0254*/ 	.word	0x00000ec0


	//   ....[8]....
        /*0258*/ 	.word	0x00001110


	//   ....[9]....
        /*025c*/ 	.word	0x000023e0


	//   ....[10]....
        /*0260*/ 	.word	0x00002410


	//   ....[11]....
        /*0264*/ 	.word	0x00002490


	//   ....[12]....
        /*0268*/ 	.word	0x000024a0


	//   ....[13]....
        /*026c*/ 	.word	0x000024e0


	//   ....[14]....
        /*0270*/ 	.word	0x00002500


	//   ....[15]....
        /*0274*/ 	.word	0x00002540


	//   ....[16]....
        /*0278*/ 	.word	0x00002560


	//   ....[17]....
        /*027c*/ 	.word	0x000025b0


	//   ....[18]....
        /*0280*/ 	.word	0x000025d0


	//   ....[19]....
        /*0284*/ 	.word	0x00002670


	//   ....[20]....
        /*0288*/ 	.word	0x00002780


	//   ....[21]....
        /*028c*/ 	.word	0x000027b0


	//   ....[22]....
        /*0290*/ 	.word	0x00002d80


	//   ....[23]....
        /*0294*/ 	.word	0x00002d90


	//   ....[24]....
        /*0298*/ 	.word	0x00002de0


	//   ....[25]....
        /*029c*/ 	.word	0x00002df0


	//   ....[26]....
        /*02a0*/ 	.word	0x00002e40


	//   ....[27]....
        /*02a4*/ 	.word	0x00002e50


	//   ....[28]....
        /*02a8*/ 	.word	0x00002ea0


	//   ....[29]....
        /*02ac*/ 	.word	0x00002eb0


	//   ....[30]....
        /*02b0*/ 	.word	0x00002f10


	//   ....[31]....
        /*02b4*/ 	.word	0x00002f20


	//   ....[32]....
        /*02b8*/ 	.word	0x00002fb0


	//   ....[33]....
        /*02bc*/ 	.word	0x00003000


	//   ....[34]....
        /*02c0*/ 	.word	0x00003040


	//   ....[35]....
        /*02c4*/ 	.word	0x00003050


	//   ....[36]....
        /*02c8*/ 	.word	0x000030a0


	//   ....[37]....
        /*02cc*/ 	.word	0x000030c0


	//   ....[38]....
        /*02d0*/ 	.word	0x000030d0


	//   ....[39]....
        /*02d4*/ 	.word	0x000030e0


	//   ....[40]....
        /*02d8*/ 	.word	0x00003be0


	//   ....[41]....
        /*02dc*/ 	.word	0x000045f0


	//   ....[42]....
        /*02e0*/ 	.word	0x00005790


	//   ....[43]....
        /*02e4*/ 	.word	0x000057c0


	//   ....[44]....
        /*02e8*/ 	.word	0x00005840


	//   ....[45]....
        /*02ec*/ 	.word	0x00005850


	//   ....[46]....
        /*02f0*/ 	.word	0x00005890


	//   ....[47]....
        /*02f4*/ 	.word	0x000058b0


	//   ....[48]....
        /*02f8*/ 	.word	0x00005900


	//   ....[49]....
        /*02fc*/ 	.word	0x00005910


	//   ....[50]....
        /*0300*/ 	.word	0x00005950


	//   ....[51]....
        /*0304*/ 	.word	0x00005970


	//   ....[52]....
        /*0308*/ 	.word	0x00005a10


	//   ....[53]....
        /*030c*/ 	.word	0x00005b00


	//   ....[54]....
        /*0310*/ 	.word	0x00005b30


	//   ....[55]....
        /*0314*/ 	.word	0x000060f0


	//   ....[56]....
        /*0318*/ 	.word	0x00006100


	//   ....[57]....
        /*031c*/ 	.word	0x00006150


	//   ....[58]....
        /*0320*/ 	.word	0x00006160


	//   ....[59]....
        /*0324*/ 	.word	0x000061b0


	//   ....[60]....
        /*0328*/ 	.word	0x000061c0


	//   ....[61]....
        /*032c*/ 	.word	0x00006220


	//   ....[62]....
        /*0330*/ 	.word	0x00006230


	//   ....[63]....
        /*0334*/ 	.word	0x00006280


	//   ....[64]....
        /*0338*/ 	.word	0x00006290


	//   ....[65]....
        /*033c*/ 	.word	0x00006320


	//   ....[66]....
        /*0340*/ 	.word	0x00006370


	//   ....[67]....
        /*0344*/ 	.word	0x000063b0


	//   ....[68]....
        /*0348*/ 	.word	0x000063c0


	//   ....[69]....
        /*034c*/ 	.word	0x00006410


	//   ....[70]....
        /*0350*/ 	.word	0x00006430


	//   ....[71]....
        /*0354*/ 	.word	0x00006440


	//   ....[72]....
        /*0358*/ 	.word	0x00006450


	//   ....[73]....
        /*035c*/ 	.word	0x00007330


	//   ....[74]....
        /*0360*/ 	.word	0x00007360


	//   ....[75]....
        /*0364*/ 	.word	0x000073e0


	//   ....[76]....
        /*0368*/ 	.word	0x000073f0


	//   ....[77]....
        /*036c*/ 	.word	0x00007430


	//   ....[78]....
        /*0370*/ 	.word	0x00007450


	//   ....[79]....
        /*0374*/ 	.word	0x00007490


	//   ....[80]....
        /*0378*/ 	.word	0x000074b0


	//   ....[81]....
        /*037c*/ 	.word	0x00007500


	//   ....[82]....
        /*0380*/ 	.word	0x00007520


	//   ....[83]....
        /*0384*/ 	.word	0x000075b0


	//   ....[84]....
        /*0388*/ 	.word	0x000076a0


	//   ....[85]....
        /*038c*/ 	.word	0x000076d0


	//   ....[86]....
        /*0390*/ 	.word	0x00007c90


	//   ....[87]....
        /*0394*/ 	.word	0x00007ca0


	//   ....[88]....
        /*0398*/ 	.word	0x00007cf0


	//   ....[89]....
        /*039c*/ 	.word	0x00007d00


	//   ....[90]....
        /*03a0*/ 	.word	0x00007d50


	//   ....[91]....
        /*03a4*/ 	.word	0x00007d60


	//   ....[92]....
        /*03a8*/ 	.word	0x00007db0


	//   ....[93]....
        /*03ac*/ 	.word	0x00007dc0


	//   ....[94]....
        /*03b0*/ 	.word	0x00007e20


	//   ....[95]....
        /*03b4*/ 	.word	0x00007e30


	//   ....[96]....
        /*03b8*/ 	.word	0x00007ec0


	//   ....[97]....
        /*03bc*/ 	.word	0x00007f10


	//   ....[98]....
        /*03c0*/ 	.word	0x00007f50


	//   ....[99]....
        /*03c4*/ 	.word	0x00007f60


	//   ....[100]....
        /*03c8*/ 	.word	0x00007fb0


	//   ....[101]....
        /*03cc*/ 	.word	0x00007fd0


	//   ....[102]....
        /*03d0*/ 	.word	0x00007fe0


	//   ....[103]....
        /*03d4*/ 	.word	0x00007ff0


	//   ....[104]....
        /*03d8*/ 	.word	0x00008d00


	//   ....[105]....
        /*03dc*/ 	.word	0x00009b30


	//   ....[106]....
        /*03e0*/ 	.word	0x00009ef0


	//   ....[107]....
        /*03e4*/ 	.word	0x0000a3f0


	//   ....[108]....
        /*03e8*/ 	.word	0x0000e820


	//   ....[109]....
        /*03ec*/ 	.word	0x0000ec70


	//   ....[110]....
        /*03f0*/ 	.word	0x0000eec0


	//   ....[111]....
        /*03f4*/ 	.word	0x0000f060


	//   ....[112]....
        /*03f8*/ 	.word	0x0000f840


	//   ....[113]....
        /*03fc*/ 	.word	0x0000fd20


	//   ....[114]....
        /*0400*/ 	.word	0x000100f0


	//   ....[115]....
        /*0404*/ 	.word	0x000104d0


	//   ....[116]....
        /*0408*/ 	.word	0x000106e0


	//   ....[117]....
        /*040c*/ 	.word	0x00010710


	//   ....[118]....
        /*0410*/ 	.word	0x000111d0


	//   ....[119]....
        /*0414*/ 	.word	0x00011400


	//----- nvinfo : EIATTR_REG_RECONFIG
	.align		4
.L_45:
        /*0418*/ 	.byte	0x01, 0x54
	.zero		2


	//----- nvinfo : EIATTR_VRC_CTA_INIT_COUNT
	.align		4
        /*041c*/ 	.byte	0x02, 0x4a
        /*041e*/ 	.byte	0x80
	.zero		1


	//----- nvinfo : EIATTR_SYSCALL_OFFSETS
	.align		4
        /*0420*/ 	.byte	0x04, 0x46
        /*0422*/ 	.short	(.L_47 - .L_46)


	//   ....[0]....
.L_46:
        /*0424*/ 	.word	0x0000a7d0


	//   ....[1]....
        /*0428*/ 	.word	0x0000a8c0


	//   ....[2]....
        /*042c*/ 	.word	0x0000b010


	//   ....[3]....
        /*0430*/ 	.word	0x0000b180


	//   ....[4]....
        /*0434*/ 	.word	0x0000be80


	//   ....[5]....
        /*0438*/ 	.word	0x0000bff0


	//   ....[6]....
        /*043c*/ 	.word	0x0000cc80


	//   ....[7]....
        /*0440*/ 	.word	0x0000cdf0


	//   ....[8]....
        /*0444*/ 	.word	0x0000dac0


	//   ....[9]....
        /*0448*/ 	.word	0x0000dc30


	//----- nvinfo : EIATTR_MBARRIER_INSTR_OFFSETS
	.align		4
.L_47:
        /*044c*/ 	.byte	0x04, 0x39
        /*044e*/ 	.short	(.L_49 - .L_48)


	//   ....[0]....
.L_48:
        /*0450*/ 	.word	0x00000850
        /*0454*/ 	.word	0x000000ff
        /*0458*/ 	.word	0x00000000
        /*045c*/ 	.short	0x0100
        /*045e*/ 	.byte	0x05
	.zero		1


	//   ....[1]....
        /*0460*/ 	.word	0x00000860
        /*0464*/ 	.word	0x000000ff
        /*0468*/ 	.word	0x00000058
        /*046c*/ 	.short	0x0100
        /*046e*/ 	.byte	0x05
	.zero		1


	//   ....[2]....
        /*0470*/ 	.word	0x00000870
        /*0474*/ 	.word	0x000000ff
        /*0478*/ 	.word	0x00000008
        /*047c*/ 	.short	0x0100
        /*047e*/ 	.byte	0x05
	.zero		1


	//   ....[3]....
        /*0480*/ 	.word	0x00000880
        /*0484*/ 	.word	0x000000ff
        /*0488*/ 	.word	0x00000060
        /*048c*/ 	.short	0x0100
        /*048e*/ 	.byte	0x05
	.zero		1


	//   ....[4]....
        /*0490*/ 	.word	0x00000890
        /*0494*/ 	.word	0x000000ff
        /*0498*/ 	.word	0x00000010
        /*049c*/ 	.short	0x0100
        /*049e*/ 	.byte	0x05
	.zero		1


	//   ....[5]....
        /*04a0*/ 	.word	0x000008a0
        /*04a4*/ 	.word	0x000000ff
        /*04a8*/ 	.word	0x00000068
        /*04ac*/ 	.short	0x0100
        /*04ae*/ 	.byte	0x05
	.zero		1


	//   ....[6]....
        /*04b0*/ 	.word	0x000008b0
        /*04b4*/ 	.word	0x000000ff
        /*04b8*/ 	.word	0x00000018
        /*04bc*/ 	.short	0x0100
        /*04be*/ 	.byte	0x05
	.zero		1


	//   ....[7]....
        /*04c0*/ 	.word	0x000008c0
        /*04c4*/ 	.word	0x000000ff
        /*04c8*/ 	.word	0x00000070
        /*04cc*/ 	.short	0x0100
        /*04ce*/ 	.byte	0x05
	.zero		1


	//   ....[8]....
        /*04d0*/ 	.word	0x000008d0
        /*04d4*/ 	.word	0x000000ff
        /*04d8*/ 	.word	0x00000020
        /*04dc*/ 	.short	0x0100
        /*04de*/ 	.byte	0x05
	.zero		1


	//   ....[9]....
        /*04e0*/ 	.word	0x000008e0
        /*04e4*/ 	.word	0x000000ff
        /*04e8*/ 	.word	0x00000078
        /*04ec*/ 	.short	0x0100
        /*04ee*/ 	.byte	0x05
	.zero		1


	//   ....[10]....
        /*04f0*/ 	.word	0x000008f0
        /*04f4*/ 	.word	0x000000ff
        /*04f8*/ 	.word	0x00000028
        /*04fc*/ 	.short	0x0100
        /*04fe*/ 	.byte	0x05
	.zero		1


	//   ....[11]....
        /*0500*/ 	.word	0x00000900
        /*0504*/ 	.word	0x000000ff
        /*0508*/ 	.word	0x00000080
        /*050c*/ 	.short	0x0100
        /*050e*/ 	.byte	0x05
	.zero		1


	//   ....[12]....
        /*0510*/ 	.word	0x00000910
        /*0514*/ 	.word	0x000000ff
        /*0518*/ 	.word	0x00000030
        /*051c*/ 	.short	0x0100
        /*051e*/ 	.byte	0x05
	.zero		1


	//   ....[13]....
        /*0520*/ 	.word	0x00000920
        /*0524*/ 	.word	0x000000ff
        /*0528*/ 	.word	0x00000088
        /*052c*/ 	.short	0x0100
        /*052e*/ 	.byte	0x05
	.zero		1


	//   ....[14]....
        /*0530*/ 	.word	0x00000930
        /*0534*/ 	.word	0x000000ff
        /*0538*/ 	.word	0x00000038
        /*053c*/ 	.short	0x0100
        /*053e*/ 	.byte	0x05
	.zero		1


	//   ....[15]....
        /*0540*/ 	.word	0x00000940
        /*0544*/ 	.word	0x000000ff
        /*0548*/ 	.word	0x00000090
        /*054c*/ 	.short	0x0100
        /*054e*/ 	.byte	0x05
	.zero		1


	//   ....[16]....
        /*0550*/ 	.word	0x00000950
        /*0554*/ 	.word	0x000000ff
        /*0558*/ 	.word	0x00000040
        /*055c*/ 	.short	0x0100
        /*055e*/ 	.byte	0x05
	.zero		1


	//   ....[17]....
        /*0560*/ 	.word	0x00000960
        /*0564*/ 	.word	0x000000ff
        /*0568*/ 	.word	0x00000098
        /*056c*/ 	.short	0x0100
        /*056e*/ 	.byte	0x05
	.zero		1


	//   ....[18]....
        /*0570*/ 	.word	0x00000970
        /*0574*/ 	.word	0x000000ff
        /*0578*/ 	.word	0x00000048
        /*057c*/ 	.short	0x0100
        /*057e*/ 	.byte	0x05
	.zero		1


	//   ....[19]....
        /*0580*/ 	.word	0x00000980
        /*0584*/ 	.word	0x000000ff
        /*0588*/ 	.word	0x000000a0
        /*058c*/ 	.short	0x0100
        /*058e*/ 	.byte	0x05
	.zero		1


	//   ....[20]....
        /*0590*/ 	.word	0x00000990
        /*0594*/ 	.word	0x000000ff
        /*0598*/ 	.word	0x00000050
        /*059c*/ 	.short	0x0100
        /*059e*/ 	.byte	0x05
	.zero		1


	//   ....[21]....
        /*05a0*/ 	.word	0x000009a0
        /*05a4*/ 	.word	0x000000ff
        /*05a8*/ 	.word	0x000000a8
        /*05ac*/ 	.short	0x0100
        /*05ae*/ 	.byte	0x05
	.zero		1


	//   ....[22]....
        /*05b0*/ 	.word	0x00000ae0
        /*05b4*/ 	.word	0x000000ff
        /*05b8*/ 	.word	0x000000b0
        /*05bc*/ 	.short	0x0100
        /*05be*/ 	.byte	0x06
	.zero		1


	//   ....[23]....
        /*05c0*/ 	.word	0x00000af0
        /*05c4*/ 	.word	0x000000ff
        /*05c8*/ 	.word	0x000000d0
        /*05cc*/ 	.short	0x0100
        /*05ce*/ 	.byte	0x06
	.zero		1


	//   ....[24]....
        /*05d0*/ 	.word	0x00000b00
        /*05d4*/ 	.word	0x000000ff
        /*05d8*/ 	.word	0x000000b8
        /*05dc*/ 	.short	0x0100
        /*05de*/ 	.byte	0x06
	.zero		1


	//   ....[25]....
        /*05e0*/ 	.word	0x00000b10
        /*05e4*/ 	.word	0x000000ff
        /*05e8*/ 	.word	0x000000d8
        /*05ec*/ 	.short	0x0100
        /*05ee*/ 	.byte	0x06
	.zero		1


	//   ....[26]....
        /*05f0*/ 	.word	0x00000b20
        /*05f4*/ 	.word	0x000000ff
        /*05f8*/ 	.word	0x000000c0
        /*05fc*/ 	.short	0x0100
        /*05fe*/ 	.byte	0x06
	.zero		1


	//   ....[27]....
        /*0600*/ 	.word	0x00000b30
        /*0604*/ 	.word	0x000000ff
        /*0608*/ 	.word	0x000000e0
        /*060c*/ 	.short	0x0100
        /*060e*/ 	.byte	0x06
	.zero		1


	//   ....[28]....
        /*0610*/ 	.word	0x00000b40
        /*0614*/ 	.word	0x000000ff
        /*0618*/ 	.word	0x000000c8
        /*061c*/ 	.short	0x0100
        /*061e*/ 	.byte	0x06
	.zero		1


	//   ....[29]....
        /*0620*/ 	.word	0x00000b50
        /*0624*/ 	.word	0x000000ff
        /*0628*/ 	.word	0x000000e8
        /*062c*/ 	.short	0x0100
        /*062e*/ 	.byte	0x06
	.zero		1


	//   ....[30]....
        /*0630*/ 	.word	0x00000c40
        /*0634*/ 	.word	0x000000ff
        /*0638*/ 	.word	0x000000f0
        /*063c*/ 	.short	0x0100
        /*063e*/ 	.byte	0x05
	.zero		1


	//   ....[31]....
        /*0640*/ 	.word	0x00000c50
        /*0644*/ 	.word	0x000000ff
        /*0648*/ 	.word	0x000000f8
        /*064c*/ 	.short	0x0100
        /*064e*/ 	.byte	0x05
	.zero		1


	//   ....[32]....
        /*0650*/ 	.word	0x00000da0
        /*0654*/ 	.word	0x000000ff
        /*0658*/ 	.word	0x00000100
        /*065c*/ 	.short	0x0100
        /*065e*/ 	.byte	0x06
	.zero		1


	//   ....[33]....
        /*0660*/ 	.word	0x00000db0
        /*0664*/ 	.word	0x000000ff
        /*0668*/ 	.word	0x00000140
        /*066c*/ 	.short	0x0100
        /*066e*/ 	.byte	0x06
	.zero		1


	//   ....[34]....
        /*0670*/ 	.word	0x00000dc0
        /*0674*/ 	.word	0x000000ff
        /*0678*/ 	.word	0x00000108
        /*067c*/ 	.short	0x0100
        /*067e*/ 	.byte	0x06
	.zero		1


	//   ....[35]....
        /*0680*/ 	.word	0x00000dd0
        /*0684*/ 	.word	0x000000ff
        /*0688*/ 	.word	0x00000148
        /*068c*/ 	.short	0x0100
        /*068e*/ 	.byte	0x06
	.zero		1


	//   ....[36]....
        /*0690*/ 	.word	0x00000de0
        /*0694*/ 	.word	0x000000ff
        /*0698*/ 	.word	0x00000110
        /*069c*/ 	.short	0x0100
        /*069e*/ 	.byte	0x06
	.zero		1


	//   ....[37]....
        /*06a0*/ 	.word	0x00000df0
        /*06a4*/ 	.word	0x000000ff
        /*06a8*/ 	.word	0x00000150
        /*06ac*/ 	.short	0x0100
        /*06ae*/ 	.byte	0x06
	.zero		1


	//   ....[38]....
        /*06b0*/ 	.word	0x00000e00
        /*06b4*/ 	.word	0x000000ff
        /*06b8*/ 	.word	0x00000118
        /*06bc*/ 	.short	0x0100
        /*06be*/ 	.byte	0x06
	.zero		1


	//   ....[39]....
        /*06c0*/ 	.word	0x00000e10
        /*06c4*/ 	.word	0x000000ff
        /*06c8*/ 	.word	0x00000158
        /*06cc*/ 	.short	0x0100
        /*06ce*/ 	.byte	0x06
	.zero		1


	//   ....[40]....
        /*06d0*/ 	.word	0x00000e20
        /*06d4*/ 	.word	0x000000ff
        /*06d8*/ 	.word	0x00000120
        /*06dc*/ 	.short	0x0100
        /*06de*/ 	.byte	0x06
	.zero		1


	//   ....[41]....
        /*06e0*/ 	.word	0x00000e30
        /*06e4*/ 	.word	0x000000ff
        /*06e8*/ 	.word	0x00000160
        /*06ec*/ 	.short	0x0100
        /*06ee*/ 	.byte	0x06
	.zero		1


	//   ....[42]....
        /*06f0*/ 	.word	0x00000e40
        /*06f4*/ 	.word	0x000000ff
        /*06f8*/ 	.word	0x00000128
        /*06fc*/ 	.short	0x0100
        /*06fe*/ 	.byte	0x06
	.zero		1


	//   ....[43]....
        /*0700*/ 	.word	0x00000e50
        /*0704*/ 	.word	0x000000ff
        /*0708*/ 	.word	0x00000168
        /*070c*/ 	.short	0x0100
        /*070e*/ 	.byte	0x06
	.zero		1


	//   ....[44]....
        /*0710*/ 	.word	0x00000e60
        /*0714*/ 	.word	0x000000ff
        /*0718*/ 	.word	0x00000130
        /*071c*/ 	.short	0x0100
        /*071e*/ 	.byte	0x06
	.zero		1


	//   ....[45]....
        /*0720*/ 	.word	0x00000e70
        /*0724*/ 	.word	0x000000ff
        /*0728*/ 	.word	0x00000170
        /*072c*/ 	.short	0x0100
        /*072e*/ 	.byte	0x06
	.zero		1


	//   ....[46]....
        /*0730*/ 	.word	0x00000e80
        /*0734*/ 	.word	0x000000ff
        /*0738*/ 	.word	0x00000138
        /*073c*/ 	.short	0x0100
        /*073e*/ 	.byte	0x06
	.zero		1


	//   ....[47]....
        /*0740*/ 	.word	0x00000e90
        /*0744*/ 	.word	0x000000ff
        /*0748*/ 	.word	0x00000178
        /*074c*/ 	.short	0x0100
        /*074e*/ 	.byte	0x06
	.zero		1


	//   ....[48]....
        /*0750*/ 	.word	0x00000ff0
        /*0754*/ 	.word	0x000000ff
        /*0758*/ 	.word	0x000001e0
        /*075c*/ 	.short	0x0100
        /*075e*/ 	.byte	0x06
	.zero		1


	//   ....[49]....
        /*0760*/ 	.word	0x00001000
        /*0764*/ 	.word	0x000000ff
        /*0768*/ 	.word	0x00000220
        /*076c*/ 	.short	0x0100
        /*076e*/ 	.byte	0x06
	.zero		1


	//   ....[50]....
        /*0770*/ 	.word	0x00001010
        /*0774*/ 	.word	0x000000ff
        /*0778*/ 	.word	0x000001e8
        /*077c*/ 	.short	0x0100
        /*077e*/ 	.byte	0x06
	.zero		1


	//   ....[51]....
        /*0780*/ 	.word	0x00001020
        /*0784*/ 	.word	0x000000ff
        /*0788*/ 	.word	0x00000228
        /*078c*/ 	.short	0x0100
        /*078e*/ 	.byte	0x06
	.zero		1


	//   ....[52]....
        /*0790*/ 	.word	0x00001030
        /*0794*/ 	.word	0x000000ff
        /*0798*/ 	.word	0x000001f0
        /*079c*/ 	.short	0x0100
        /*079e*/ 	.byte	0x06
	.zero		1


	//   ....[53]....
        /*07a0*/ 	.word	0x00001040
        /*07a4*/ 	.word	0x000000ff
        /*07a8*/ 	.word	0x00000230
        /*07ac*/ 	.short	0x0100
        /*07ae*/ 	.byte	0x06
	.zero		1


	//   ....[54]....
        /*07b0*/ 	.word	0x00001050
        /*07b4*/ 	.word	0x000000ff
        /*07b8*/ 	.word	0x000001f8
        /*07bc*/ 	.short	0x0100
        /*07be*/ 	.byte	0x06
	.zero		1


	//   ....[55]....
        /*07c0*/ 	.word	0x00001060
        /*07c4*/ 	.word	0x000000ff
        /*07c8*/ 	.word	0x00000238
        /*07cc*/ 	.short	0x0100
        /*07ce*/ 	.byte	0x06
	.zero		1


	//   ....[56]....
        /*07d0*/ 	.word	0x00001070
        /*07d4*/ 	.word	0x000000ff
        /*07d8*/ 	.word	0x00000200
        /*07dc*/ 	.short	0x0100
        /*07de*/ 	.byte	0x06
	.zero		1


	//   ....[57]....
        /*07e0*/ 	.word	0x00001080
        /*07e4*/ 	.word	0x000000ff
        /*07e8*/ 	.word	0x00000240
        /*07ec*/ 	.short	0x0100
        /*07ee*/ 	.byte	0x06
	.zero		1


	//   ....[58]....
        /*07f0*/ 	.word	0x00001090
        /*07f4*/ 	.word	0x000000ff
        /*07f8*/ 	.word	0x00000208
        /*07fc*/ 	.short	0x0100
        /*07fe*/ 	.byte	0x06
	.zero		1


	//   ....[59]....
        /*0800*/ 	.word	0x000010a0
        /*0804*/ 	.word	0x000000ff
        /*0808*/ 	.word	0x00000248
        /*080c*/ 	.short	0x0100
        /*080e*/ 	.byte	0x06
	.zero		1


	//   ....[60]....
        /*0810*/ 	.word	0x000010b0
        /*0814*/ 	.word	0x000000ff
        /*0818*/ 	.word	0x00000210
        /*081c*/ 	.short	0x0100
        /*081e*/ 	.byte	0x06
	.zero		1


	//   ....[61]....
        /*0820*/ 	.word	0x000010c0
        /*0824*/ 	.word	0x000000ff
        /*0828*/ 	.word	0x00000250
        /*082c*/ 	.short	0x0100
        /*082e*/ 	.byte	0x06
	.zero		1


	//   ....[62]....
        /*0830*/ 	.word	0x000010d0
        /*0834*/ 	.word	0x000000ff
        /*0838*/ 	.word	0x00000218
        /*083c*/ 	.short	0x0100
        /*083e*/ 	.byte	0x06
	.zero		1


	//   ....[63]....
        /*0840*/ 	.word	0x000010e0
        /*0844*/ 	.word	0x000000ff
        /*0848*/ 	.word	0x00000258
        /*084c*/ 	.short	0x0100
        /*084e*/ 	.byte	0x06
	.zero		1


	//   ....[64]....
        /*0850*/ 	.word	0x00001240
        /*0854*/ 	.word	0x000000ff
        /*0858*/ 	.word	0x00000180
        /*085c*/ 	.short	0x0100
        /*085e*/ 	.byte	0x06
	.zero		1


	//   ....[65]....
        /*0860*/ 	.word	0x00001250
        /*0864*/ 	.word	0x000000ff
        /*0868*/ 	.word	0x000001a0
        /*086c*/ 	.short	0x0100
        /*086e*/ 	.byte	0x06
	.zero		1


	//   ....[66]....
        /*0870*/ 	.word	0x00001260
        /*0874*/ 	.word	0x000000ff
        /*0878*/ 	.word	0x00000188
        /*087c*/ 	.short	0x0100
        /*087e*/ 	.byte	0x06
	.zero		1


	//   ....[67]....
        /*0880*/ 	.word	0x00001270
        /*0884*/ 	.word	0x000000ff
        /*0888*/ 	.word	0x000001a8
        /*088c*/ 	.short	0x0100
        /*088e*/ 	.byte	0x06
	.zero		1


	//   ....[68]....
        /*0890*/ 	.word	0x00001280
        /*0894*/ 	.word	0x000000ff
        /*0898*/ 	.word	0x00000190
        /*089c*/ 	.short	0x0100
        /*089e*/ 	.byte	0x06
	.zero		1


	//   ....[69]....
        /*08a0*/ 	.word	0x00001290
        /*08a4*/ 	.word	0x000000ff
        /*08a8*/ 	.word	0x000001b0
        /*08ac*/ 	.short	0x0100
        /*08ae*/ 	.byte	0x06
	.zero		1


	//   ....[70]....
        /*08b0*/ 	.word	0x000012a0
        /*08b4*/ 	.word	0x000000ff
        /*08b8*/ 	.word	0x00000198
        /*08bc*/ 	.short	0x0100
        /*08be*/ 	.byte	0x06
	.zero		1


	//   ....[71]....
        /*08c0*/ 	.word	0x000012b0
        /*08c4*/ 	.word	0x000000ff
        /*08c8*/ 	.word	0x000001b8
        /*08cc*/ 	.short	0x0100
        /*08ce*/ 	.byte	0x06
	.zero		1


	//   ....[72]....
        /*08d0*/ 	.word	0x00003fb0
        /*08d4*/ 	.word	0x000000ff
        /*08d8*/ 	.word	0x00000058
        /*08dc*/ 	.short	0x010a
        /*08de*/ 	.byte	0x05
	.zero		1


	//   ....[73]....
        /*08e0*/ 	.word	0x000040f0
        /*08e4*/ 	.word	0x000000ff
        /*08e8*/ 	.word	0x00000058
        /*08ec*/ 	.short	0x010a
        /*08ee*/ 	.byte	0x09
	.zero		1


	//   ....[74]....
        /*08f0*/ 	.word	0x00004290
        /*08f4*/ 	.word	0x000000ff
        /*08f8*/ 	.word	0x00000058
        /*08fc*/ 	.short	0x010a
        /*08fe*/ 	.byte	0x04
	.zero		1


	//   ....[75]....
        /*0900*/ 	.word	0x00004330
        /*0904*/ 	.word	0x000000ff
        /*0908*/ 	.word	0x000000f8
        /*090c*/ 	.short	0x0101
        /*090e*/ 	.byte	0x0c
	.zero		1


	//   ....[76]....
        /*0910*/ 	.word	0x00004350
        /*0914*/ 	.word	0x000000ff
        /*0918*/ 	.word	0x00000058
        /*091c*/ 	.short	0x010a
        /*091e*/ 	.byte	0x04
	.zero		1


	//   ....[77]....
        /*0920*/ 	.word	0x000043d0
        /*0924*/ 	.word	0x000000ff
        /*0928*/ 	.word	0x00000058
        /*092c*/ 	.short	0x010a
        /*092e*/ 	.byte	0x09
	.zero		1


	//   ....[78]....
        /*0930*/ 	.word	0x00004560
        /*0934*/ 	.word	0x000000ff
        /*0938*/ 	.word	0x00000058
        /*093c*/ 	.short	0x010a
        /*093e*/ 	.byte	0x04
	.zero		1


	//   ....[79]....
        /*0940*/ 	.word	0x00004640
        /*0944*/ 	.word	0x000000ff
        /*0948*/ 	.word	0x000001e0
        /*094c*/ 	.short	0x010a
        /*094e*/ 	.byte	0x04
	.zero		1


	//   ....[80]....
        /*0950*/ 	.word	0x000047b0
        /*0954*/ 	.word	0x000000ff
        /*0958*/ 	.word	0x00000000
        /*095c*/ 	.short	0x0101
        /*095e*/ 	.byte	0x04
	.zero		1


	//   ....[81]....
        /*0960*/ 	.word	0x00004820
        /*0964*/ 	.word	0x000000ff
        /*0968*/ 	.word	0x00000000
        /*096c*/ 	.short	0x010a
        /*096e*/ 	.byte	0x04
	.zero		1


	//   ....[82]....
        /*0970*/ 	.word	0x000048b0
        /*0974*/ 	.word	0x000000ff
        /*0978*/ 	.word	0x00000000
        /*097c*/ 	.short	0x010a
        /*097e*/ 	.byte	0x04
	.zero		1


	//   ....[83]....
        /*0980*/ 	.word	0x00004940
        /*0984*/ 	.word	0x000000ff
        /*0988*/ 	.word	0x00000000
        /*098c*/ 	.short	0x010a
        /*098e*/ 	.byte	0x04
	.zero		1


	//   ....[84]....
        /*0990*/ 	.word	0x000049d0
        /*0994*/ 	.word	0x000000ff
        /*0998*/ 	.word	0x00000000
        /*099c*/ 	.short	0x010a
        /*099e*/ 	.byte	0x04
	.zero		1


	//   ....[85]....
        /*09a0*/ 	.word	0x00004a60
        /*09a4*/ 	.word	0x000000ff
        /*09a8*/ 	.word	0x00000000
        /*09ac*/ 	.short	0x010a
        /*09ae*/ 	.byte	0x04
	.zero		1


	//   ....[86]....
        /*09b0*/ 	.word	0x00004af0
        /*09b4*/ 	.word	0x000000ff
        /*09b8*/ 	.word	0x00000000
        /*09bc*/ 	.short	0x010a
        /*09be*/ 	.byte	0x04
	.zero		1


	//   ....[87]....
        /*09c0*/ 	.word	0x00004b80
        /*09c4*/ 	.word	0x000000ff
        /*09c8*/ 	.word	0x00000000
        /*09cc*/ 	.short	0x010a
        /*09ce*/ 	.byte	0x04
	.zero		1


	//   ....[88]....
        /*09d0*/ 	.word	0x00004c10
        /*09d4*/ 	.word	0x000000ff
        /*09d8*/ 	.word	0x00000000
        /*09dc*/ 	.short	0x010a
        /*09de*/ 	.byte	0x04
	.zero		1


	//   ....[89]....
        /*09e0*/ 	.word	0x00004ca0
        /*09e4*/ 	.word	0x000000ff
        /*09e8*/ 	.word	0x00000000
        /*09ec*/ 	.short	0x010a
        /*09ee*/ 	.byte	0x04
	.zero		1


	//   ....[90]....
        /*09f0*/ 	.word	0x00004d30
        /*09f4*/ 	.word	0x000000ff
        /*09f8*/ 	.word	0x00000000
        /*09fc*/ 	.short	0x010a
        /*09fe*/ 	.byte	0x04
	.zero		1


	//   ....[91]....
        /*0a00*/ 	.word	0x00004dd0
        /*0a04*/ 	.word	0x00000000
        /*0a08*/ 	.word	0x00000000
        /*0a0c*/ 	.short	0x010a
        /*0a0e*/ 	.byte	0xff
	.zero		1


	//   ....[92]....
        /*0a10*/ 	.word	0x00006910
        /*0a14*/ 	.word	0x000000ff
        /*0a18*/ 	.word	0x00000140
        /*0a1c*/ 	.short	0x010a
        /*0a1e*/ 	.byte	0x04
	.zero		1


	//   ....[93]....
        /*0a20*/ 	.word	0x00006ab0
        /*0a24*/ 	.word	0x000000ff
        /*0a28*/ 	.word	0x00000100
        /*0a2c*/ 	.short	0x0101
        /*0a2e*/ 	.byte	0x04
	.zero		1


	//   ....[94]....
        /*0a30*/ 	.word	0x000084c0
        /*0a34*/ 	.word	0x000000ff
        /*0a38*/ 	.word	0x00000140
        /*0a3c*/ 	.short	0x010a
        /*0a3e*/ 	.byte	0x04
	.zero		1


	//   ....[95]....
        /*0a40*/ 	.word	0x00008640
        /*0a44*/ 	.word	0x000000ff
        /*0a48*/ 	.word	0x00000100
        /*0a4c*/ 	.short	0x0101
        /*0a4e*/ 	.byte	0x04
	.zero		1


	//   ....[96]....
        /*0a50*/ 	.word	0x00008d70
        /*0a54*/ 	.word	0x00000013
        /*0a58*/ 	.word	0x000000f8
        /*0a5c*/ 	.short	0x010a
        /*0a5e*/ 	.byte	0xff
	.zero		1


	//   ....[97]....
        /*0a60*/ 	.word	0x00009000
        /*0a64*/ 	.word	0x000000ff
        /*0a68*/ 	.word	0x000000d0
        /*0a6c*/ 	.short	0x010a
        /*0a6e*/ 	.byte	0x15
	.zero		1


	//   ....[98]....
        /*0a70*/ 	.word	0x00009120
        /*0a74*/ 	.word	0x000000ff
        /*0a78*/ 	.word	0x000000b0
        /*0a7c*/ 	.short	0x010b
        /*0a7e*/ 	.byte	0x15
	.zero		1


	//   ....[99]....
        /*0a80*/ 	.word	0x00009190
        /*0a84*/ 	.word	0x000000ff
        /*0a88*/ 	.word	0x00000000
        /*0a8c*/ 	.short	0x0101
        /*0a8e*/ 	.byte	0x04
	.zero		1


	//   ....[100]....
        /*0a90*/ 	.word	0x000091c0
        /*0a94*/ 	.word	0x000000ff
        /*0a98*/ 	.word	0x000000d8
        /*0a9c*/ 	.short	0x010a
        /*0a9e*/ 	.byte	0x15
	.zero		1


	//   ....[101]....
        /*0aa0*/ 	.word	0x000092f0
        /*0aa4*/ 	.word	0x000000ff
        /*0aa8*/ 	.word	0x000000b8
        /*0aac*/ 	.short	0x010b
        /*0aae*/ 	.byte	0x15
	.zero		1


	//   ....[102]....
        /*0ab0*/ 	.word	0x00009350
        /*0ab4*/ 	.word	0x000000ff
        /*0ab8*/ 	.word	0x00000000
        /*0abc*/ 	.short	0x0101
        /*0abe*/ 	.byte	0x04
	.zero		1


	//   ....[103]....
        /*0ac0*/ 	.word	0x00009380
        /*0ac4*/ 	.word	0x000000ff
        /*0ac8*/ 	.word	0x000000e0
        /*0acc*/ 	.short	0x010a
        /*0ace*/ 	.byte	0x15
	.zero		1


	//   ....[104]....
        /*0ad0*/ 	.word	0x000094b0
        /*0ad4*/ 	.word	0x000000ff
        /*0ad8*/ 	.word	0x000000c0
        /*0adc*/ 	.short	0x010b
        /*0ade*/ 	.byte	0x15
	.zero		1


	//   ....[105]....
        /*0ae0*/ 	.word	0x00009510
        /*0ae4*/ 	.word	0x000000ff
        /*0ae8*/ 	.word	0x00000000
        /*0aec*/ 	.short	0x0101
        /*0aee*/ 	.byte	0x04
	.zero		1


	//   ....[106]....
        /*0af0*/ 	.word	0x00009540
        /*0af4*/ 	.word	0x000000ff
        /*0af8*/ 	.word	0x000000e8
        /*0afc*/ 	.short	0x010a
        /*0afe*/ 	.byte	0x15
	.zero		1


	//   ....[107]....
        /*0b00*/ 	.word	0x00009670
        /*0b04*/ 	.word	0x000000ff
        /*0b08*/ 	.word	0x000000c8
        /*0b0c*/ 	.short	0x010b
        /*0b0e*/ 	.byte	0x15
	.zero		1


	//   ....[108]....
        /*0b10*/ 	.word	0x000096f0
        /*0b14*/ 	.word	0x000000ff
        /*0b18*/ 	.word	0x00000000
        /*0b1c*/ 	.short	0x0101
        /*0b1e*/ 	.byte	0x04
	.zero		1


	//   ....[109]....
        /*0b20*/ 	.word	0x00009740
        /*0b24*/ 	.word	0x000000ff
        /*0b28*/ 	.word	0x000001e0
        /*0b2c*/ 	.short	0x010a
        /*0b2e*/ 	.byte	0x08
	.zero		1


	//   ....[110]....
        /*0b30*/ 	.word	0x00009870
        /*0b34*/ 	.word	0x000000ff
        /*0b38*/ 	.word	0x00000000
        /*0b3c*/ 	.short	0x0101
        /*0b3e*/ 	.byte	0x08
	.zero		1


	//   ....[111]....
        /*0b40*/ 	.word	0x00009920
        /*0b44*/ 	.word	0x000000ff
        /*0b48*/ 	.word	0x000000d0
        /*0b4c*/ 	.short	0x010a
        /*0b4e*/ 	.byte	0x15
	.zero		1


	//   ....[112]....
        /*0b50*/ 	.word	0x00009960
        /*0b54*/ 	.word	0x000000ff
        /*0b58*/ 	.word	0x000000d8
        /*0b5c*/ 	.short	0x010a
        /*0b5e*/ 	.byte	0x15
	.zero		1


	//   ....[113]....
        /*0b60*/ 	.word	0x000099a0
        /*0b64*/ 	.word	0x000000ff
        /*0b68*/ 	.word	0x000000e0
        /*0b6c*/ 	.short	0x010a
        /*0b6e*/ 	.byte	0x15
	.zero		1


	//   ....[114]....
        /*0b70*/ 	.word	0x00009a00
        /*0b74*/ 	.word	0x00000000
        /*0b78*/ 	.word	0x000000e8
        /*0b7c*/ 	.short	0x010a
        /*0b7e*/ 	.byte	0xff
	.zero		1


	//   ....[115]....
        /*0b80*/ 	.word	0x0000a490
        /*0b84*/ 	.word	0x000000ff
        /*0b88*/ 	.word	0x000001e0
        /*0b8c*/ 	.short	0x010a
        /*0b8e*/ 	.byte	0x06
	.zero		1


	//   ....[116]....
        /*0b90*/ 	.word	0x0000a5f0
        /*0b94*/ 	.word	0x000000ff
        /*0b98*/ 	.word	0x00000000
        /*0b9c*/ 	.short	0x0101
        /*0b9e*/ 	.byte	0x04
	.zero		1


	//   ....[117]....
        /*0ba0*/ 	.word	0x0000abb0
        /*0ba4*/ 	.word	0x000000ff
        /*0ba8*/ 	.word	0x000000b0
        /*0bac*/ 	.short	0x010a
        /*0bae*/ 	.byte	0x2b
	.zero		1


	//   ....[118]....
        /*0bb0*/ 	.word	0x0000ac10
        /*0bb4*/ 	.word	0x00000061
        /*0bb8*/ 	.word	0x00000180
        /*0bbc*/ 	.short	0x010a
        /*0bbe*/ 	.byte	0xff
	.zero		1


	//   ....[119]....
        /*0bc0*/ 	.word	0x0000ac30
        /*0bc4*/ 	.word	0x000000ff
        /*0bc8*/ 	.word	0x000000b0
        /*0bcc*/ 	.short	0x010a
        /*0bce*/ 	.byte	0x2b
	.zero		1


	//   ....[120]....
        /*0bd0*/ 	.word	0x0000aee0
        /*0bd4*/ 	.word	0x00000061
        /*0bd8*/ 	.word	0x00000180
        /*0bdc*/ 	.short	0x010a
        /*0bde*/ 	.byte	0xff
	.zero		1


	//   ....[121]....
        /*0be0*/ 	.word	0x0000bb20
        /*0be4*/ 	.word	0x000000ff
        /*0be8*/ 	.word	0x00000000
        /*0bec*/ 	.short	0x0101
        /*0bee*/ 	.byte	0x04
	.zero		1


	//   ....[122]....
        /*0bf0*/ 	.word	0x0000bb70
        /*0bf4*/ 	.word	0x000000ff
        /*0bf8*/ 	.word	0x000000b8
        /*0bfc*/ 	.short	0x010a
        /*0bfe*/ 	.byte	0x2b
	.zero		1


	//   ....[123]....
        /*0c00*/ 	.word	0x0000bba0
        /*0c04*/ 	.word	0x000000ff
        /*0c08*/ 	.word	0x000000b8
        /*0c0c*/ 	.short	0x010a
        /*0c0e*/ 	.byte	0x2b
	.zero		1


	//   ....[124]....
        /*0c10*/ 	.word	0x0000c960
        /*0c14*/ 	.word	0x000000ff
        /*0c18*/ 	.word	0x00000000
        /*0c1c*/ 	.short	0x0101
        /*0c1e*/ 	.byte	0x04
	.zero		1


	//   ....[125]....
        /*0c20*/ 	.word	0x0000c980
        /*0c24*/ 	.word	0x000000ff
        /*0c28*/ 	.word	0x000000c0
        /*0c2c*/ 	.short	0x010a
        /*0c2e*/ 	.byte	0x2b
	.zero		1


	//   ....[126]....
        /*0c30*/ 	.word	0x0000c9a0
        /*0c34*/ 	.word	0x000000ff
        /*0c38*/ 	.word	0x000000c0
        /*0c3c*/ 	.short	0x010a
        /*0c3e*/ 	.byte	0x2b
	.zero		1


	//   ....[127]....
        /*0c40*/ 	.word	0x0000d7a0
        /*0c44*/ 	.word	0x000000ff
        /*0c48*/ 	.word	0x00000000
        /*0c4c*/ 	.short	0x0101
        /*0c4e*/ 	.byte	0x04
	.zero		1


	//   ....[128]....
        /*0c50*/ 	.word	0x0000d7c0
        /*0c54*/ 	.word	0x000000ff
        /*0c58*/ 	.word	0x000000c8
        /*0c5c*/ 	.short	0x010a
        /*0c5e*/ 	.byte	0x2b
	.zero		1


	//   ....[129]....
        /*0c60*/ 	.word	0x0000d7e0
        /*0c64*/ 	.word	0x000000ff
        /*0c68*/ 	.word	0x000000c8
        /*0c6c*/ 	.short	0x010a
        /*0c6e*/ 	.byte	0x2b
	.zero		1


	//   ....[130]....
        /*0c70*/ 	.word	0x0000ded0
        /*0c74*/ 	.word	0x00000064
        /*0c78*/ 	.word	0x00000000
        /*0c7c*/ 	.short	0x0101
        /*0c7e*/ 	.byte	0xff
	.zero		1


	//   ....[131]....
        /*0c80*/ 	.word	0x0000e710
        /*0c84*/ 	.word	0x000000ff
        /*0c88*/ 	.word	0x00000000
        /*0c8c*/ 	.short	0x0101
        /*0c8e*/ 	.byte	0x04
	.zero		1


	//   ....[132]....
        /*0c90*/ 	.word	0x0000e7b0
        /*0c94*/ 	.word	0x000000ff
        /*0c98*/ 	.word	0x00000000
        /*0c9c*/ 	.short	0x0101
        /*0c9e*/ 	.byte	0x04
	.zero		1


	//   ....[133]....
        /*0ca0*/ 	.word	0x0000f0c0
        /*0ca4*/ 	.word	0x000000ff
        /*0ca8*/ 	.word	0x00000100
        /*0cac*/ 	.short	0x010a
        /*0cae*/ 	.byte	0x18
	.zero		1


	//   ....[134]....
        /*0cb0*/ 	.word	0x0000f200
        /*0cb4*/ 	.word	0x000000ff
        /*0cb8*/ 	.word	0x00000000
        /*0cbc*/ 	.short	0x0101
        /*0cbe*/ 	.byte	0x06
	.zero		1


	//   ....[135]....
        /*0cc0*/ 	.word	0x0000f270
        /*0cc4*/ 	.word	0x000000ff
        /*0cc8*/ 	.word	0x00000220
        /*0ccc*/ 	.short	0x010a
        /*0cce*/ 	.byte	0x18
	.zero		1


	//   ....[136]....
        /*0cd0*/ 	.word	0x000103d0
        /*0cd4*/ 	.word	0x000000ff
        /*0cd8*/ 	.word	0x000001e0
        /*0cdc*/ 	.short	0x0101
        /*0cde*/ 	.byte	0x18
	.zero		1


	//   ....[137]....
        /*0ce0*/ 	.word	0x00010900
        /*0ce4*/ 	.word	0x000000ff
        /*0ce8*/ 	.word	0x00000000
        /*0cec*/ 	.short	0x010a
        /*0cee*/ 	.byte	0x06
	.zero		1


	//   ....[138]....
        /*0cf0*/ 	.word	0x00010980
        /*0cf4*/ 	.word	0x000000ff
        /*0cf8*/ 	.word	0x000001a0
        /*0cfc*/ 	.short	0x010a
        /*0cfe*/ 	.byte	0x08
	.zero		1


	//   ....[139]....
        /*0d00*/ 	.word	0x00010a80
        /*0d04*/ 	.word	0x000000ff
        /*0d08*/ 	.word	0x00000000
        /*0d0c*/ 	.short	0x010a
        /*0d0e*/ 	.byte	0x07
	.zero		1


	//   ....[140]....
        /*0d10*/ 	.word	0x00010bc0
        /*0d14*/ 	.word	0x000000ff
        /*0d18*/ 	.word	0x00000000
        /*0d1c*/ 	.short	0x010a
        /*0d1e*/ 	.byte	0x0c
	.zero		1


	//   ....[141]....
        /*0d20*/ 	.word	0x00010d60
        /*0d24*/ 	.word	0x000000ff
        /*0d28*/ 	.word	0x000001e0
        /*0d2c*/ 	.short	0x010a
        /*0d2e*/ 	.byte	0x06
	.zero		1


	//   ....[142]....
        /*0d30*/ 	.word	0x00010e90
        /*0d34*/ 	.word	0x000000ff
        /*0d38*/ 	.word	0x00000000
        /*0d3c*/ 	.short	0x0101
        /*0d3e*/ 	.byte	0x06
	.zero		1


	//   ....[143]....
        /*0d40*/ 	.word	0x00010fb0
        /*0d44*/ 	.word	0x000000ff
        /*0d48*/ 	.word	0x000001a0
        /*0d4c*/ 	.short	0x010a
        /*0d4e*/ 	.byte	0x06
	.zero		1


	//   ....[144]....
        /*0d50*/ 	.word	0x00011060
        /*0d54*/ 	.word	0x000000ff
        /*0d58*/ 	.word	0x000001a0
        /*0d5c*/ 	.short	0x010a
        /*0d5e*/ 	.byte	0x06
	.zero		1


	//   ....[145]....
        /*0d60*/ 	.word	0x00011110
        /*0d64*/ 	.word	0x000000ff
        /*0d68*/ 	.word	0x000001a0
        /*0d6c*/ 	.short	0x010a
        /*0d6e*/ 	.byte	0x06
	.zero		1


	//   ....[146]....
        /*0d70*/ 	.word	0x000111b0
        /*0d74*/ 	.word	0x000000ff
        /*0d78*/ 	.word	0x000001a0
        /*0d7c*/ 	.short	0x010a
        /*0d7e*/ 	.byte	0x07
	.zero		1


	//   ....[147]....
        /*0d80*/ 	.word	0x00011430
        /*0d84*/ 	.word	0x00000000
        /*0d88*/ 	.word	0x00000058
        /*0d8c*/ 	.short	0x010a
        /*0d8e*/ 	.byte	0xff
	.zero		1


	//   ....[148]....
        /*0d90*/ 	.word	0x00011490
        /*0d94*/ 	.word	0x00000000
        /*0d98*/ 	.word	0x00000058
        /*0d9c*/ 	.short	0x010a
        /*0d9e*/ 	.byte	0xff
	.zero		1


	//   ....[149]....
        /*0da0*/ 	.word	0x000114f0
        /*0da4*/ 	.word	0x00000000
        /*0da8*/ 	.word	0x000001e0
        /*0dac*/ 	.short	0x010a
        /*0dae*/ 	.byte	0xff
	.zero		1


	//   ....[150]....
        /*0db0*/ 	.word	0x00011550
        /*0db4*/ 	.word	0x00000000
        /*0db8*/ 	.word	0x00000000
        /*0dbc*/ 	.short	0x010a
        /*0dbe*/ 	.byte	0xff
	.zero		1


	//   ....[151]....
        /*0dc0*/ 	.word	0x000115b0
        /*0dc4*/ 	.word	0x00000000
        /*0dc8*/ 	.word	0x00000000
        /*0dcc*/ 	.short	0x010a
        /*0dce*/ 	.byte	0xff
	.zero		1


	//   ....[152]....
        /*0dd0*/ 	.word	0x00011610
        /*0dd4*/ 	.word	0x00000000
        /*0dd8*/ 	.word	0x00000000
        /*0ddc*/ 	.short	0x010a
        /*0dde*/ 	.byte	0xff
	.zero		1


	//   ....[153]....
        /*0de0*/ 	.word	0x00011670
        /*0de4*/ 	.word	0x00000000
        /*0de8*/ 	.word	0x00000000
        /*0dec*/ 	.short	0x010a
        /*0dee*/ 	.byte	0xff
	.zero		1


	//   ....[154]....
        /*0df0*/ 	.word	0x000116d0
        /*0df4*/ 	.word	0x00000000
        /*0df8*/ 	.word	0x00000000
        /*0dfc*/ 	.short	0x010a
        /*0dfe*/ 	.byte	0xff
	.zero		1


	//   ....[155]....
        /*0e00*/ 	.word	0x00011730
        /*0e04*/ 	.word	0x00000000
        /*0e08*/ 	.word	0x00000000
        /*0e0c*/ 	.short	0x010a
        /*0e0e*/ 	.byte	0xff
	.zero		1


	//   ....[156]....
        /*0e10*/ 	.word	0x00011790
        /*0e14*/ 	.word	0x00000000
        /*0e18*/ 	.word	0x00000000
        /*0e1c*/ 	.short	0x010a
        /*0e1e*/ 	.byte	0xff
	.zero		1


	//   ....[157]....
        /*0e20*/ 	.word	0x000117f0
        /*0e24*/ 	.word	0x00000000
        /*0e28*/ 	.word	0x00000000
        /*0e2c*/ 	.short	0x010a
        /*0e2e*/ 	.byte	0xff
	.zero		1


	//   ....[158]....
        /*0e30*/ 	.word	0x00011850
        /*0e34*/ 	.word	0x00000000
        /*0e38*/ 	.word	0x00000000
        /*0e3c*/ 	.short	0x010a
        /*0e3e*/ 	.byte	0xff
	.zero		1


	//   ....[159]....
        /*0e40*/ 	.word	0x000118b0
        /*0e44*/ 	.word	0x00000000
        /*0e48*/ 	.word	0x00000000
        /*0e4c*/ 	.short	0x010a
        /*0e4e*/ 	.byte	0xff
	.zero		1


	//   ....[160]....
        /*0e50*/ 	.word	0x00011910
        /*0e54*/ 	.word	0x00000011
        /*0e58*/ 	.word	0x00000140
        /*0e5c*/ 	.short	0x010a
        /*0e5e*/ 	.byte	0xff
	.zero		1


	//   ....[161]....
        /*0e60*/ 	.word	0x00011970
        /*0e64*/ 	.word	0x00000017
        /*0e68*/ 	.word	0x00000140
        /*0e6c*/ 	.short	0x010a
        /*0e6e*/ 	.byte	0xff
	.zero		1


	//   ....[162]....
        /*0e70*/ 	.word	0x000119c0
        /*0e74*/ 	.word	0x00000013
        /*0e78*/ 	.word	0x000000f8
        /*0e7c*/ 	.short	0x010a
        /*0e7e*/ 	.byte	0xff
	.zero		1


	//   ....[163]....
        /*0e80*/ 	.word	0x00011a20
        /*0e84*/ 	.word	0x00000000
        /*0e88*/ 	.word	0x000000d0
        /*0e8c*/ 	.short	0x010a
        /*0e8e*/ 	.byte	0xff
	.zero		1


	//   ....[164]....
        /*0e90*/ 	.word	0x00011a80
        /*0e94*/ 	.word	0x00000000
        /*0e98*/ 	.word	0x000000d8
        /*0e9c*/ 	.short	0x010a
        /*0e9e*/ 	.byte	0xff
	.zero		1


	//   ....[165]....
        /*0ea0*/ 	.word	0x00011ae0
        /*0ea4*/ 	.word	0x00000000
        /*0ea8*/ 	.word	0x000000e0
        /*0eac*/ 	.short	0x010a
        /*0eae*/ 	.byte	0xff
	.zero		1


	//   ....[166]....
        /*0eb0*/ 	.word	0x00011b40
        /*0eb4*/ 	.word	0x00000000
        /*0eb8*/ 	.word	0x000000e8
        /*0ebc*/ 	.short	0x010a
        /*0ebe*/ 	.byte	0xff
	.zero		1


	//   ....[167]....
        /*0ec0*/ 	.word	0x00011ba0
        /*0ec4*/ 	.word	0x00000000
        /*0ec8*/ 	.word	0x000001e0
        /*0ecc*/ 	.short	0x010a
        /*0ece*/ 	.byte	0xff
	.zero		1


	//   ....[168]....
        /*0ed0*/ 	.word	0x00011c00
        /*0ed4*/ 	.word	0x00000000
        /*0ed8*/ 	.word	0x000000d0
        /*0edc*/ 	.short	0x010a
        /*0ede*/ 	.byte	0xff
	.zero		1


	//   ....[169]....
        /*0ee0*/ 	.word	0x00011c60
        /*0ee4*/ 	.word	0x00000000
        /*0ee8*/ 	.word	0x000000d8
        /*0eec*/ 	.short	0x010a
        /*0eee*/ 	.byte	0xff
	.zero		1


	//   ....[170]....
        /*0ef0*/ 	.word	0x00011cc0
        /*0ef4*/ 	.word	0x00000000
        /*0ef8*/ 	.word	0x000000e0
        /*0efc*/ 	.short	0x010a
        /*0efe*/ 	.byte	0xff
	.zero		1


	//   ....[171]....
        /*0f00*/ 	.word	0x00011d20
        /*0f04*/ 	.word	0x00000000
        /*0f08*/ 	.word	0x000001e0
        /*0f0c*/ 	.short	0x010a
        /*0f0e*/ 	.byte	0xff
	.zero		1


	//   ....[172]....
        /*0f10*/ 	.word	0x00011de0
        /*0f14*/ 	.word	0x00000003
        /*0f18*/ 	.word	0x000000b0
        /*0f1c*/ 	.short	0x010a
        /*0f1e*/ 	.byte	0xff
	.zero		1


	//   ....[173]....
        /*0f20*/ 	.word	0x00011e30
        /*0f24*/ 	.word	0x00000061
        /*0f28*/ 	.word	0x00000180
        /*0f2c*/ 	.short	0x010a
        /*0f2e*/ 	.byte	0xff
	.zero		1


	//   ....[174]....
        /*0f30*/ 	.word	0x00011e90
        /*0f34*/ 	.word	0x00000003
        /*0f38*/ 	.word	0x000000b8
        /*0f3c*/ 	.short	0x010a
        /*0f3e*/ 	.byte	0xff
	.zero		1


	//   ....[175]....
        /*0f40*/ 	.word	0x00011ef0
        /*0f44*/ 	.word	0x00000000
        /*0f48*/ 	.word	0x000000c0
        /*0f4c*/ 	.short	0x010a
        /*0f4e*/ 	.byte	0xff
	.zero		1


	//   ....[176]....
        /*0f50*/ 	.word	0x00011f50
        /*0f54*/ 	.word	0x00000000
        /*0f58*/ 	.word	0x000000c8
        /*0f5c*/ 	.short	0x010a
        /*0f5e*/ 	.byte	0xff
	.zero		1


	//   ....[177]....
        /*0f60*/ 	.word	0x00011fb0
        /*0f64*/ 	.word	0x00000004
        /*0f68*/ 	.word	0x00000100
        /*0f6c*/ 	.short	0x010a
        /*0f6e*/ 	.byte	0xff
	.zero		1


	//   ....[178]....
        /*0f70*/ 	.word	0x00012010
        /*0f74*/ 	.word	0x00000004
        /*0f78*/ 	.word	0x00000220
        /*0f7c*/ 	.short	0x010a
        /*0f7e*/ 	.byte	0xff
	.zero		1


	//   ....[179]....
        /*0f80*/ 	.word	0x00012070
        /*0f84*/ 	.word	0x00000004
        /*0f88*/ 	.word	0x000001a0
        /*0f8c*/ 	.short	0x010a
        /*0f8e*/ 	.byte	0xff
	.zero		1


	//   ....[180]....
        /*0f90*/ 	.word	0x000120d0
        /*0f94*/ 	.word	0x00000004
        /*0f98*/ 	.word	0x00000000
        /*0f9c*/ 	.short	0x010a
        /*0f9e*/ 	.byte	0xff
	.zero		1


	//   ....[181]....
        /*0fa0*/ 	.word	0x00012130
        /*0fa4*/ 	.word	0x00000004
        /*0fa8*/ 	.word	0x000001e0
        /*0fac*/ 	.short	0x010a
        /*0fae*/ 	.byte	0xff
	.zero		1


	//   ....[182]....
        /*0fb0*/ 	.word	0x00012190
        /*0fb4*/ 	.word	0x00000000
        /*0fb8*/ 	.word	0x000001a0
        /*0fbc*/ 	.short	0x010a
        /*0fbe*/ 	.byte	0xff
	.zero		1


	//   ....[183]....
        /*0fc0*/ 	.word	0x000121f0
        /*0fc4*/ 	.word	0x00000000
        /*0fc8*/ 	.word	0x000001a0
        /*0fcc*/ 	.short	0x010a
        /*0fce*/ 	.byte	0xff
	.zero		1


	//   ....[184]....
        /*0fd0*/ 	.word	0x00012250
        /*0fd4*/ 	.word	0x00000000
        /*0fd8*/ 	.word	0x000001a0
        /*0fdc*/ 	.short	0x010a
        /*0fde*/ 	.byte	0xff
	.zero		1


	//   ....[185]....
        /*0fe0*/ 	.word	0x000122b0
        /*0fe4*/ 	.word	0x00000000
        /*0fe8*/ 	.word	0x000001a0
        /*0fec*/ 	.short	0x010a
        /*0fee*/ 	.byte	0xff
	.zero		1


	//----- nvinfo : EIATTR_NUM_MBARRIERS
	.align		4
.L_49:
        /*0ff0*/ 	.byte	0x03, 0x38
        /*0ff2*/ 	.short	0x0048


	//----- nvinfo : EIATTR_EXIT_INSTR_OFFSETS
	.align		4
        /*0ff4*/ 	.byte	0x04, 0x1c
        /*0ff6*/ 	.short	(.L_51 - .L_50)


	//   ....[0]....
.L_50:
        /*0ff8*/ 	.word	0x00003540


	//   ....[1]....
        /*0ffc*/ 	.word	0x00004e00


	//   ....[2]....
        /*1000*/ 	.word	0x000086e0


	//   ....[3]....
        /*1004*/ 	.word	0x00009a30


	//   ....[4]....
        /*1008*/ 	.word	0x0000e7c0


	//   ....[5]....
        /*100c*/ 	.word	0x0000e7f0


	//   ....[6]....
        /*1010*/ 	.word	0x000104a0


	//   ....[7]....
        /*1014*/ 	.word	0x00011410


	//----- nvinfo : EIATTR_INDIRECT_BRANCH_TARGETS
	.align		4
.L_51:
        /*1018*/ 	.byte	0x04, 0x34
        /*101a*/ 	.short	(.L_53 - .L_52)


	//   ....[0]....
.L_52:
        /*101c*/ 	.word	.L_x_300@srel
        /*1020*/ 	.short	0x0
        /*1022*/ 	.short	0x0
        /*1024*/ 	.word	0xa
        /*1028*/ 	.word	.L_x_301@srel
        /* <DEDUP_REMOVED lines=9> */


	//----- nvinfo : EIATTR_MAX_THREADS
	.align		4
.L_53:
        /*1050*/ 	.byte	0x04, 0x05
        /*1052*/ 	.short	(.L_55 - .L_54)
.L_54:
        /*1054*/ 	.word	0x00000180
        /*1058*/ 	.word	0x00000001
        /*105c*/ 	.word	0x00000001


	//----- nvinfo : EIATTR_CRS_STACK_SIZE
	.align		4
.L_55:
        /*1060*/ 	.byte	0x04, 0x1e
        /*1062*/ 	.short	(.L_57 - .L_56)
.L_56:
        /*1064*/ 	.word	0x00000000


	//----- nvinfo : EIATTR_CBANK_PARAM_SIZE
	.align		4
.L_57:
        /*1068*/ 	.byte	0x03, 0x19
        /*106a*/ 	.short	0x0900


	//----- nvinfo : EIATTR_PARAM_CBANK
	.align		4
        /*106c*/ 	.byte	0x04, 0x0a
        /*106e*/ 	.short	(.L_59 - .L_58)
	.align		4
.L_58:
        /*1070*/ 	.word	index@(.nv.constant0._ZN7cutlass13device_kernelINS_4gemm6kernel13GemmUniversalINS1_17GroupProblemShapeIN4cute5tupleIJiiiEEEEENS1_10collective13CollectiveMmaINS1_40MainloopSm100ArrayTmaUmmaWarpSpecializedILi11ELi8ELi4ENS6_IJNS5_1CILi1EEESD_SD_EEEEENS6_IJNSC_ILi128EEESG_NSC_ILi64EEEEEENS_12float_e4m3_tEPNS6_IJlSD_NSC_ILi0EEEEEESJ_SM_NS5_8TiledMMAINS5_8MMA_AtomIJNS5_10MMA_TraitsINS5_19SM100_MMA_F8F6F4_SSEJSJ_SJ_fSG_SG_NS5_17integral_constantINS5_4UMMA5MajorELST_0EEESU_NSR_INSS_7ScaleInELSV_0EEESW_EEEEEENS5_6LayoutISE_NS6_IJSK_SK_SK_EEEEENS6_IJNS5_10UnderscoreES12_S12_EEEEENS5_13SM90_TMA_LOADENS5_14ComposedLayoutINS5_7SwizzleILi2ELi4ELi3EEENS5_18smem_ptr_flag_bitsILi8EEENSZ_INS6_IJNSC_ILi8EEESH_EEENS6_IJSH_SD_EEEEEEEvNS5_8identityES15_S1F_vS1G_EENS_8epilogue10collective18CollectiveEpilogueINS1I_31Sm100PtrArrayTmaWarpSpecializedILi4ELi2ELi32ELb1ELb0EEEJSI_NS6_IJNSZ_ISG_SD_EENSZ_INSC_ILi32EEESD_EEEEENS_6half_tEPNS6_IJSD_lSK_EEES1R_S1T_NS1I_6fusion15FusionCallbacksIS1M_NS1U_17LinearCombinationIS1R_fS1R_fLNS_15FloatRoundStyleE2EEESI_S1Q_JEEENS5_5SM1004TMEM4LOAD26SM100_TMEM_LOAD_16dp256b4xES15_NS16_INS17_ILi3ELi4ELi3EEENS19_ILi16EEENSZ_INS6_IJSH_S1B_EEENS6_IJSD_SH_EEEEEEENS5_17SM75_U16x8_LDSM_TENS5_14SM90_TMA_STOREES29_NS5_17SM90_U16x8_STSM_TENS5_39AutoVectorizingCopyWithAssumedAlignmentILi128EEEEEEvvEEEEvNT_6ParamsE)
        /*1074*/ 	.short	0x0380
        /*1076*/ 	.short	0x0900


	//----- nvinfo : EIATTR_SW_WAR
	.align		4
.L_59:
        /*1078*/ 	.byte	0x04, 0x36
        /*107a*/ 	.short	(.L_61 - .L_60)
.L_60:
        /*107c*/ 	.word	0x00000008
.L_61:


//--------------------- .nv.callgraph             --------------------------
	.section	.nv.callgraph,"",@"SHT_CUDA_CALLGRAPH"
	.align	4
	.sectionentsize	8
	.align		4
        /*0000*/ 	.word	0x00000000
	.align		4
        /*0004*/ 	.word	0xffffffff
	.align		4
        /*0008*/ 	.word	index@(_ZN7cutlass13device_kernelINS_4gemm6kernel13GemmUniversalINS1_17GroupProblemShapeIN4cute5tupleIJiiiEEEEENS1_10collective13CollectiveMmaINS1_40MainloopSm100ArrayTmaUmmaWarpSpecializedILi11ELi8ELi4ENS6_IJNS5_1CILi1EEESD_SD_EEEEENS6_IJNSC_ILi128EEESG_NSC_ILi64EEEEEENS_12float_e4m3_tEPNS6_IJlSD_NSC_ILi0EEEEEESJ_SM_NS5_8TiledMMAINS5_8MMA_AtomIJNS5_10MMA_TraitsINS5_19SM100_MMA_F8F6F4_SSEJSJ_SJ_fSG_SG_NS5_17integral_constantINS5_4UMMA5MajorELST_0EEESU_NSR_INSS_7ScaleInELSV_0EEESW_EEEEEENS5_6LayoutISE_NS6_IJSK_SK_SK_EEEEENS6_IJNS5_10UnderscoreES12_S12_EEEEENS5_13SM90_TMA_LOADENS5_14ComposedLayoutINS5_7SwizzleILi2ELi4ELi3EEENS5_18smem_ptr_flag_bitsILi8EEENSZ_INS6_IJNSC_ILi8EEESH_EEENS6_IJSH_SD_EEEEEEEvNS5_8identityES15_S1F_vS1G_EENS_8epilogue10collective18CollectiveEpilogueINS1I_31Sm100PtrArrayTmaWarpSpecializedILi4ELi2ELi32ELb1ELb0EEEJSI_NS6_IJNSZ_ISG_SD_EENSZ_INSC_ILi32EEESD_EEEEENS_6half_tEPNS6_IJSD_lSK_EEES1R_S1T_NS1I_6fusion15FusionCallbacksIS1M_NS1U_17LinearCombinationIS1R_fS1R_fLNS_15FloatRoundStyleE2EEESI_S1Q_JEEENS5_5SM1004TMEM4LOAD26SM100_TMEM_LOAD_16dp256b4xES15_NS16_INS17_ILi3ELi4ELi3EEENS19_ILi16EEENSZ_INS6_IJSH_S1B_EEENS6_IJSD_SH_EEEEEEENS5_17SM75_U16x8_LDSM_TENS5_14SM90_TMA_STOREES29_NS5_17SM90_U16x8_STSM_TENS5_39AutoVectorizingCopyWithAssumedAlignmentILi128EEEEEEvvEEEEvNT_6ParamsE)
	.align		4
        /*000c*/ 	.word	index@(__assertfail)
	.align		4
        /*0010*/ 	.word	0x00000000
	.align		4
        /*0014*/ 	.word	0xfffffffe
	.align		4
        /*0018*/ 	.word	0x00000000
	.align		4
        /*001c*/ 	.word	0xfffffffd
	.align		4
        /*0020*/ 	.word	0x00000000
	.align		4
        /*0024*/ 	.word	0xfffffffc


//--------------------- .nv.constant4             --------------------------
	.section	.nv.constant4,"a",@progbits
	.align	8
	.align		8
.nv.constant4:
        /*0000*/ 	.dword	__assertfail
	.align		8
        /*0008*/ 	.dword	__unnamed_1
	.align		8
        /*0010*/ 	.dword	__unnamed_2
	.align		8
        /*0018*/ 	.dword	_ZN39_INTERNAL_b68307eb_4_k_cu_d06468be_25424cuda3std3__45__cpo5beginE
	.align		8
        /*0020*/ 	.dword	_ZN39_INTERNAL_b68307eb_4_k_cu_d06468be_25424cuda3std3__45__cpo3endE
	.align		8
        /*0028*/ 	.dword	_ZN39_INTERNAL_b68307eb_4_k_cu_d06468be_25424cuda3std3__45__cpo6cbeginE
	.align		8
        /*0030*/ 	.dword	_ZN39_INTERNAL_b68307eb_4_k_cu_d06468be_25424cuda3std3__45__cpo4cendE
	.align		8
        /*0038*/ 	.dword	_ZN39_INTERNAL_b68307eb_4_k_cu_d06468be_25424cuda3std3__441_GLOBAL__N__b68307eb_4_k_cu_d06468be_25426ignoreE
	.align		8
        /*0040*/ 	.dword	_ZN39_INTERNAL_b68307eb_4_k_cu_d06468be_25424cuda3std3__419piecewise_constructE
	.align		8
        /*0048*/ 	.dword	_ZN39_INTERNAL_b68307eb_4_k_cu_d06468be_25424cuda3std3__48in_placeE
	.align		8
        /*0050*/ 	.dword	_ZN39_INTERNAL_b68307eb_4_k_cu_d06468be_25424cuda3std6ranges3__45__cpo4swapE
	.align		8
        /*0058*/ 	.dword	_ZN39_INTERNAL_b68307eb_4_k_cu_d06468be_25424cuda3std6ranges3__45__cpo9iter_moveE
	.align		8
        /*0060*/ 	.dword	_ZN39_INTERNAL_b68307eb_4_k_cu_d06468be_25424cute7productE
	.align		8
        /*0068*/ 	.dword	_ZN39_INTERNAL_b68307eb_4_k_cu_d06468be_25424cute1_E
	.align		8
        /*0070*/ 	.dword	$str$24
	.align		8
        /*0078*/ 	.dword	$str$25
	.align		8
        /*0080*/ 	.dword	$str$26
	.align		8
        /*0088*/ 	.dword	$str$27


//--------------------- .nv.constant2._ZN7cutlass13device_kernelINS_4gemm6kernel13GemmUniversalINS1_17GroupProblemShapeIN4cute5tupleIJiiiEEEEENS1_10collective13CollectiveMmaINS1_40MainloopSm100ArrayTmaUmmaWarpSpecializedILi11ELi8ELi4ENS6_IJNS5_1CILi1EEESD_SD_EEEEENS6_IJNSC_ILi128EEESG_NSC_ILi64EEEEEENS_12float_e4m3_tEPNS6_IJlSD_NSC_ILi0EEEEEESJ_SM_NS5_8TiledMMAINS5_8MMA_AtomIJNS5_10MMA_TraitsINS5_19SM100_MMA_F8F6F4_SSEJSJ_SJ_fSG_SG_NS5_17integral_constantINS5_4UMMA5MajorELST_0EEESU_NSR_INSS_7ScaleInELSV_0EEESW_EEEEEENS5_6LayoutISE_NS6_IJSK_SK_SK_EEEEENS6_IJNS5_10UnderscoreES12_S12_EEEEENS5_13SM90_TMA_LOADENS5_14ComposedLayoutINS5_7SwizzleILi2ELi4ELi3EEENS5_18smem_ptr_flag_bitsILi8EEENSZ_INS6_IJNSC_ILi8EEESH_EEENS6_IJSH_SD_EEEEEEEvNS5_8identityES15_S1F_vS1G_EENS_8epilogue10collective18CollectiveEpilogueINS1I_31Sm100PtrArrayTmaWarpSpecializedILi4ELi2ELi32ELb1ELb0EEEJSI_NS6_IJNSZ_ISG_SD_EENSZ_INSC_ILi32EEESD_EEEEENS_6half_tEPNS6_IJSD_lSK_EEES1R_S1T_NS1I_6fusion15FusionCallbacksIS1M_NS1U_17LinearCombinationIS1R_fS1R_fLNS_15FloatRoundStyleE2EEESI_S1Q_JEEENS5_5SM1004TMEM4LOAD26SM100_TMEM_LOAD_16dp256b4xES15_NS16_INS17_ILi3ELi4ELi3EEENS19_ILi16EEENSZ_INS6_IJSH_S1B_EEENS6_IJSD_SH_EEEEEEENS5_17SM75_U16x8_LDSM_TENS5_14SM90_TMA_STOREES29_NS5_17SM90_U16x8_STSM_TENS5_39AutoVectorizingCopyWithAssumedAlignmentILi128EEEEEEvvEEEEvNT_6ParamsE --------------------------
	.section	.nv.constant2._ZN7cutlass13device_kernelINS_4gemm6kernel13GemmUniversalINS1_17GroupProblemShapeIN4cute5tupleIJiiiEEEEENS1_10collective13CollectiveMmaINS1_40MainloopSm100ArrayTmaUmmaWarpSpecializedILi11ELi8ELi4ENS6_IJNS5_1CILi1EEESD_SD_EEEEENS6_IJNSC_ILi128EEESG_NSC_ILi64EEEEEENS_12float_e4m3_tEPNS6_IJlSD_NSC_ILi0EEEEEESJ_SM_NS5_8TiledMMAINS5_8MMA_AtomIJNS5_10MMA_TraitsINS5_19SM100_MMA_F8F6F4_SSEJSJ_SJ_fSG_SG_NS5_17integral_constantINS5_4UMMA5MajorELST_0EEESU_NSR_INSS_7ScaleInELSV_0EEESW_EEEEEENS5_6LayoutISE_NS6_IJSK_SK_SK_EEEEENS6_IJNS5_10UnderscoreES12_S12_EEEEENS5_13SM90_TMA_LOADENS5_14ComposedLayoutINS5_7SwizzleILi2ELi4ELi3EEENS5_18smem_ptr_flag_bitsILi8EEENSZ_INS6_IJNSC_ILi8EEESH_EEENS6_IJSH_SD_EEEEEEEvNS5_8identityES15_S1F_vS1G_EENS_8epilogue10collective18CollectiveEpilogueINS1I_31Sm100PtrArrayTmaWarpSpecializedILi4ELi2ELi32ELb1ELb0EEEJSI_NS6_IJNSZ_ISG_SD_EENSZ_INSC_ILi32EEESD_EEEEENS_6half_tEPNS6_IJSD_lSK_EEES1R_S1T_NS1I_6fusion15FusionCallbacksIS1M_NS1U_17LinearCombinationIS1R_fS1R_fLNS_15FloatRoundStyleE2EEESI_S1Q_JEEENS5_5SM1004TMEM4LOAD26SM100_TMEM_LOAD_16dp256b4xES15_NS16_INS17_ILi3ELi4ELi3EEENS19_ILi16EEENSZ_INS6_IJSH_S1B_EEENS6_IJSD_SH_EEEEEEENS5_17SM75_U16x8_LDSM_TENS5_14SM90_TMA_STOREES29_NS5_17SM90_U16x8_STSM_TENS5_39AutoVectorizingCopyWithAssumedAlignmentILi128EEEEEEvvEEEEvNT_6ParamsE,"a",@progbits
	.sectionflags	@""
	.align	4
.nv.constant2._ZN7cutlass13device_kernelINS_4gemm6kernel13GemmUniversalINS1_17GroupProblemShapeIN4cute5tupleIJiiiEEEEENS1_10collective13CollectiveMmaINS1_40MainloopSm100ArrayTmaUmmaWarpSpecializedILi11ELi8ELi4ENS6_IJNS5_1CILi1EEESD_SD_EEEEENS6_IJNSC_ILi128EEESG_NSC_ILi64EEEEEENS_12float_e4m3_tEPNS6_IJlSD_NSC_ILi0EEEEEESJ_SM_NS5_8TiledMMAINS5_8MMA_AtomIJNS5_10MMA_TraitsINS5_19SM100_MMA_F8F6F4_SSEJSJ_SJ_fSG_SG_NS5_17integral_constantINS5_4UMMA5MajorELST_0EEESU_NSR_INSS_7ScaleInELSV_0EEESW_EEEEEENS5_6LayoutISE_NS6_IJSK_SK_SK_EEEEENS6_IJNS5_10UnderscoreES12_S12_EEEEENS5_13SM90_TMA_LOADENS5_14ComposedLayoutINS5_7SwizzleILi2ELi4ELi3EEENS5_18smem_ptr_flag_bitsILi8EEENSZ_INS6_IJNSC_ILi8EEESH_EEENS6_IJSH_SD_EEEEEEEvNS5_8identityES15_S1F_vS1G_EENS_8epilogue10collective18CollectiveEpilogueINS1I_31Sm100PtrArrayTmaWarpSpecializedILi4ELi2ELi32ELb1ELb0EEEJSI_NS6_IJNSZ_ISG_SD_EENSZ_INSC_ILi32EEESD_EEEEENS_6half_tEPNS6_IJSD_lSK_EEES1R_S1T_NS1I_6fusion15FusionCallbacksIS1M_NS1U_17LinearCombinationIS1R_fS1R_fLNS_15FloatRoundStyleE2EEESI_S1Q_JEEENS5_5SM1004TMEM4LOAD26SM100_TMEM_LOAD_16dp256b4xES15_NS16_INS17_ILi3ELi4ELi3EEENS19_ILi16EEENSZ_INS6_IJSH_S1B_EEENS6_IJSD_SH_EEEEEEENS5_17SM75_U16x8_LDSM_TENS5_14SM90_TMA_STOREES29_NS5_17SM90_U16x8_STSM_TENS5_39AutoVectorizingCopyWithAssumedAlignmentILi128EEEEEEvvEEEEvNT_6ParamsE:
        /*0000*/ 	.byte	0xc0, 0x04, 0x01, 0x00, 0x80, 0x4e, 0x00, 0x00, 0x80, 0x4e, 0x00, 0x00, 0x80, 0x4e, 0x00, 0x00
        /*0010*/ 	.byte	0x80, 0x4e, 0x00, 0x00, 0x80, 0x4e, 0x00, 0x00, 0x80, 0x4e, 0x00, 0x00, 0x80, 0x4e, 0x00, 0x00
        /*0020*/ 	.byte	0x00, 0xe8, 0x00, 0x00, 0x80, 0x4e, 0x00, 0x00


//--------------------- .text._ZN7cutlass13device_kernelINS_4gemm6kernel13GemmUniversalINS1_17GroupProblemShapeIN4cute5tupleIJiiiEEEEENS1_10collective13CollectiveMmaINS1_40MainloopSm100ArrayTmaUmmaWarpSpecializedILi11ELi8ELi4ENS6_IJNS5_1CILi1EEESD_SD_EEEEENS6_IJNSC_ILi128EEESG_NSC_ILi64EEEEEENS_12float_e4m3_tEPNS6_IJlSD_NSC_ILi0EEEEEESJ_SM_NS5_8TiledMMAINS5_8MMA_AtomIJNS5_10MMA_TraitsINS5_19SM100_MMA_F8F6F4_SSEJSJ_SJ_fSG_SG_NS5_17integral_constantINS5_4UMMA5MajorELST_0EEESU_NSR_INSS_7ScaleInELSV_0EEESW_EEEEEENS5_6LayoutISE_NS6_IJSK_SK_SK_EEEEENS6_IJNS5_10UnderscoreES12_S12_EEEEENS5_13SM90_TMA_LOADENS5_14ComposedLayoutINS5_7SwizzleILi2ELi4ELi3EEENS5_18smem_ptr_flag_bitsILi8EEENSZ_INS6_IJNSC_ILi8EEESH_EEENS6_IJSH_SD_EEEEEEEvNS5_8identityES15_S1F_vS1G_EENS_8epilogue10collective18CollectiveEpilogueINS1I_31Sm100PtrArrayTmaWarpSpecializedILi4ELi2ELi32ELb1ELb0EEEJSI_NS6_IJNSZ_ISG_SD_EENSZ_INSC_ILi32EEESD_EEEEENS_6half_tEPNS6_IJSD_lSK_EEES1R_S1T_NS1I_6fusion15FusionCallbacksIS1M_NS1U_17LinearCombinationIS1R_fS1R_fLNS_15FloatRoundStyleE2EEESI_S1Q_JEEENS5_5SM1004TMEM4LOAD26SM100_TMEM_LOAD_16dp256b4xES15_NS16_INS17_ILi3ELi4ELi3EEENS19_ILi16EEENSZ_INS6_IJSH_S1B_EEENS6_IJSD_SH_EEEEEEENS5_17SM75_U16x8_LDSM_TENS5_14SM90_TMA_STOREES29_NS5_17SM90_U16x8_STSM_TENS5_39AutoVectorizingCopyWithAssumedAlignmentILi128EEEEEEvvEEEEvNT_6ParamsE --------------------------
	.section	.text._ZN7cutlass13device_kernelINS_4gemm6kernel13GemmUniversalINS1_17GroupProblemShapeIN4cute5tupleIJiiiEEEEENS1_10collective13CollectiveMmaINS1_40MainloopSm100ArrayTmaUmmaWarpSpecializedILi11ELi8ELi4ENS6_IJNS5_1CILi1EEESD_SD_EEEEENS6_IJNSC_ILi128EEESG_NSC_ILi64EEEEEENS_12float_e4m3_tEPNS6_IJlSD_NSC_ILi0EEEEEESJ_SM_NS5_8TiledMMAINS5_8MMA_AtomIJNS5_10MMA_TraitsINS5_19SM100_MMA_F8F6F4_SSEJSJ_SJ_fSG_SG_NS5_17integral_constantINS5_4UMMA5MajorELST_0EEESU_NSR_INSS_7ScaleInELSV_0EEESW_EEEEEENS5_6LayoutISE_NS6_IJSK_SK_SK_EEEEENS6_IJNS5_10UnderscoreES12_S12_EEEEENS5_13SM90_TMA_LOADENS5_14ComposedLayoutINS5_7SwizzleILi2ELi4ELi3EEENS5_18smem_ptr_flag_bitsILi8EEENSZ_INS6_IJNSC_ILi8EEESH_EEENS6_IJSH_SD_EEEEEEEvNS5_8identityES15_S1F_vS1G_EENS_8epilogue10collective18CollectiveEpilogueINS1I_31Sm100PtrArrayTmaWarpSpecializedILi4ELi2ELi32ELb1ELb0EEEJSI_NS6_IJNSZ_ISG_SD_EENSZ_INSC_ILi32EEESD_EEEEENS_6half_tEPNS6_IJSD_lSK_EEES1R_S1T_NS1I_6fusion15FusionCallbacksIS1M_NS1U_17LinearCombinationIS1R_fS1R_fLNS_15FloatRoundStyleE2EEESI_S1Q_JEEENS5_5SM1004TMEM4LOAD26SM100_TMEM_LOAD_16dp256b4xES15_NS16_INS17_ILi3ELi4ELi3EEENS19_ILi16EEENSZ_INS6_IJSH_S1B_EEENS6_IJSD_SH_EEEEEEENS5_17SM75_U16x8_LDSM_TENS5_14SM90_TMA_STOREES29_NS5_17SM90_U16x8_STSM_TENS5_39AutoVectorizingCopyWithAssumedAlignmentILi128EEEEEEvvEEEEvNT_6ParamsE,"ax",@progbits
	.align	128
.text._ZN7cutlass13device_kernelINS_4gemm6kernel13GemmUniversalINS1_17GroupProblemShapeIN4cute5tupleIJiiiEEEEENS1_10collective13CollectiveMmaINS1_40MainloopSm100ArrayTmaUmmaWarpSpecializedILi11ELi8ELi4ENS6_IJNS5_1CILi1EEESD_SD_EEEEENS6_IJNSC_ILi128EEESG_NSC_ILi64EEEEEENS_12float_e4m3_tEPNS6_IJlSD_NSC_ILi0EEEEEESJ_SM_NS5_8TiledMMAINS5_8MMA_AtomIJNS5_10MMA_TraitsINS5_19SM100_MMA_F8F6F4_SSEJSJ_SJ_fSG_SG_NS5_17integral_constantINS5_4UMMA5MajorELST_0EEESU_NSR_INSS_7ScaleInELSV_0EEESW_EEEEEENS5_6LayoutISE_NS6_IJSK_SK_SK_EEEEENS6_IJNS5_10UnderscoreES12_S12_EEEEENS5_13SM90_TMA_LOADENS5_14ComposedLayoutINS5_7SwizzleILi2ELi4ELi3EEENS5_18smem_ptr_flag_bitsILi8EEENSZ_INS6_IJNSC_ILi8EEESH_EEENS6_IJSH_SD_EEEEEEEvNS5_8identityES15_S1F_vS1G_EENS_8epilogue10collective18CollectiveEpilogueINS1I_31Sm100PtrArrayTmaWarpSpecializedILi4ELi2ELi32ELb1ELb0EEEJSI_NS6_IJNSZ_ISG_SD_EENSZ_INSC_ILi32EEESD_EEEEENS_6half_tEPNS6_IJSD_lSK_EEES1R_S1T_NS1I_6fusion15FusionCallbacksIS1M_NS1U_17LinearCombinationIS1R_fS1R_fLNS_15FloatRoundStyleE2EEESI_S1Q_JEEENS5_5SM1004TMEM4LOAD26SM100_TMEM_LOAD_16dp256b4xES15_NS16_INS17_ILi3ELi4ELi3EEENS19_ILi16EEENSZ_INS6_IJSH_S1B_EEENS6_IJSD_SH_EEEEEEENS5_17SM75_U16x8_LDSM_TENS5_14SM90_TMA_STOREES29_NS5_17SM90_U16x8_STSM_TENS5_39AutoVectorizingCopyWithAssumedAlignmentILi128EEEEEEvvEEEEvNT_6ParamsE:
        .type           _ZN7cutlass13device_kernelINS_4gemm6kernel13GemmUniversalINS1_17GroupProblemShapeIN4cute5tupleIJiiiEEEEENS1_10collective13CollectiveMmaINS1_40MainloopSm100ArrayTmaUmmaWarpSpecializedILi11ELi8ELi4ENS6_IJNS5_1CILi1EEESD_SD_EEEEENS6_IJNSC_ILi128EEESG_NSC_ILi64EEEEEENS_12float_e4m3_tEPNS6_IJlSD_NSC_ILi0EEEEEESJ_SM_NS5_8TiledMMAINS5_8MMA_AtomIJNS5_10MMA_TraitsINS5_19SM100_MMA_F8F6F4_SSEJSJ_SJ_fSG_SG_NS5_17integral_constantINS5_4UMMA5MajorELST_0EEESU_NSR_INSS_7ScaleInELSV_0EEESW_EEEEEENS5_6LayoutISE_NS6_IJSK_SK_SK_EEEEENS6_IJNS5_10UnderscoreES12_S12_EEEEENS5_13SM90_TMA_LOADENS5_14ComposedLayoutINS5_7SwizzleILi2ELi4ELi3EEENS5_18smem_ptr_flag_bitsILi8EEENSZ_INS6_IJNSC_ILi8EEESH_EEENS6_IJSH_SD_EEEEEEEvNS5_8identityES15_S1F_vS1G_EENS_8epilogue10collective18CollectiveEpilogueINS1I_31Sm100PtrArrayTmaWarpSpecializedILi4ELi2ELi32ELb1ELb0EEEJSI_NS6_IJNSZ_ISG_SD_EENSZ_INSC_ILi32EEESD_EEEEENS_6half_tEPNS6_IJSD_lSK_EEES1R_S1T_NS1I_6fusion15FusionCallbacksIS1M_NS1U_17LinearCombinationIS1R_fS1R_fLNS_15FloatRoundStyleE2EEESI_S1Q_JEEENS5_5SM1004TMEM4LOAD26SM100_TMEM_LOAD_16dp256b4xES15_NS16_INS17_ILi3ELi4ELi3EEENS19_ILi16EEENSZ_INS6_IJSH_S1B_EEENS6_IJSD_SH_EEEEEEENS5_17SM75_U16x8_LDSM_TENS5_14SM90_TMA_STOREES29_NS5_17SM90_U16x8_STSM_TENS5_39AutoVectorizingCopyWithAssumedAlignmentILi128EEEEEEvvEEEEvNT_6ParamsE,@function
        .size           _ZN7cutlass13device_kernelINS_4gemm6kernel13GemmUniversalINS1_17GroupProblemShapeIN4cute5tupleIJiiiEEEEENS1_10collective13CollectiveMmaINS1_40MainloopSm100ArrayTmaUmmaWarpSpecializedILi11ELi8ELi4ENS6_IJNS5_1CILi1EEESD_SD_EEEEENS6_IJNSC_ILi128EEESG_NSC_ILi64EEEEEENS_12float_e4m3_tEPNS6_IJlSD_NSC_ILi0EEEEEESJ_SM_NS5_8TiledMMAINS5_8MMA_AtomIJNS5_10MMA_TraitsINS5_19SM100_MMA_F8F6F4_SSEJSJ_SJ_fSG_SG_NS5_17integral_constantINS5_4UMMA5MajorELST_0EEESU_NSR_INSS_7ScaleInELSV_0EEESW_EEEEEENS5_6LayoutISE_NS6_IJSK_SK_SK_EEEEENS6_IJNS5_10UnderscoreES12_S12_EEEEENS5_13SM90_TMA_LOADENS5_14ComposedLayoutINS5_7SwizzleILi2ELi4ELi3EEENS5_18smem_ptr_flag_bitsILi8EEENSZ_INS6_IJNSC_ILi8EEESH_EEENS6_IJSH_SD_EEEEEEEvNS5_8identityES15_S1F_vS1G_EENS_8epilogue10collective18CollectiveEpilogueINS1I_31Sm100PtrArrayTmaWarpSpecializedILi4ELi2ELi32ELb1ELb0EEEJSI_NS6_IJNSZ_ISG_SD_EENSZ_INSC_ILi32EEESD_EEEEENS_6half_tEPNS6_IJSD_lSK_EEES1R_S1T_NS1I_6fusion15FusionCallbacksIS1M_NS1U_17LinearCombinationIS1R_fS1R_fLNS_15FloatRoundStyleE2EEESI_S1Q_JEEENS5_5SM1004TMEM4LOAD26SM100_TMEM_LOAD_16dp256b4xES15_NS16_INS17_ILi3ELi4ELi3EEENS19_ILi16EEENSZ_INS6_IJSH_S1B_EEENS6_IJSD_SH_EEEEEEENS5_17SM75_U16x8_LDSM_TENS5_14SM90_TMA_STOREES29_NS5_17SM90_U16x8_STSM_TENS5_39AutoVectorizingCopyWithAssumedAlignmentILi128EEEEEEvvEEEEvNT_6ParamsE,(.L_x_311 - _ZN7cutlass13device_kernelINS_4gemm6kernel13GemmUniversalINS1_17GroupProblemShapeIN4cute5tupleIJiiiEEEEENS1_10collective13CollectiveMmaINS1_40MainloopSm100ArrayTmaUmmaWarpSpecializedILi11ELi8ELi4ENS6_IJNS5_1CILi1EEESD_SD_EEEEENS6_IJNSC_ILi128EEESG_NSC_ILi64EEEEEENS_12float_e4m3_tEPNS6_IJlSD_NSC_ILi0EEEEEESJ_SM_NS5_8TiledMMAINS5_8MMA_AtomIJNS5_10MMA_TraitsINS5_19SM100_MMA_F8F6F4_SSEJSJ_SJ_fSG_SG_NS5_17integral_constantINS5_4UMMA5MajorELST_0EEESU_NSR_INSS_7ScaleInELSV_0EEESW_EEEEEENS5_6LayoutISE_NS6_IJSK_SK_SK_EEEEENS6_IJNS5_10UnderscoreES12_S12_EEEEENS5_13SM90_TMA_LOADENS5_14ComposedLayoutINS5_7SwizzleILi2ELi4ELi3EEENS5_18smem_ptr_flag_bitsILi8EEENSZ_INS6_IJNSC_ILi8EEESH_EEENS6_IJSH_SD_EEEEEEEvNS5_8identityES15_S1F_vS1G_EENS_8epilogue10collective18CollectiveEpilogueINS1I_31Sm100PtrArrayTmaWarpSpecializedILi4ELi2ELi32ELb1ELb0EEEJSI_NS6_IJNSZ_ISG_SD_EENSZ_INSC_ILi32EEESD_EEEEENS_6half_tEPNS6_IJSD_lSK_EEES1R_S1T_NS1I_6fusion15FusionCallbacksIS1M_NS1U_17LinearCombinationIS1R_fS1R_fLNS_15FloatRoundStyleE2EEESI_S1Q_JEEENS5_5SM1004TMEM4LOAD26SM100_TMEM_LOAD_16dp256b4xES15_NS16_INS17_ILi3ELi4ELi3EEENS19_ILi16EEENSZ_INS6_IJSH_S1B_EEENS6_IJSD_SH_EEEEEEENS5_17SM75_U16x8_LDSM_TENS5_14SM90_TMA_STOREES29_NS5_17SM90_U16x8_STSM_TENS5_39AutoVectorizingCopyWithAssumedAlignmentILi128EEEEEEvvEEEEvNT_6ParamsE)
        .other          _ZN7cutlass13device_kernelINS_4gemm6kernel13GemmUniversalINS1_17GroupProblemShapeIN4cute5tupleIJiiiEEEEENS1_10collective13CollectiveMmaINS1_40MainloopSm100ArrayTmaUmmaWarpSpecializedILi11ELi8ELi4ENS6_IJNS5_1CILi1EEESD_SD_EEEEENS6_IJNSC_ILi128EEESG_NSC_ILi64EEEEEENS_12float_e4m3_tEPNS6_IJlSD_NSC_ILi0EEEEEESJ_SM_NS5_8TiledMMAINS5_8MMA_AtomIJNS5_10MMA_TraitsINS5_19SM100_MMA_F8F6F4_SSEJSJ_SJ_fSG_SG_NS5_17integral_constantINS5_4UMMA5MajorELST_0EEESU_NSR_INSS_7ScaleInELSV_0EEESW_EEEEEENS5_6LayoutISE_NS6_IJSK_SK_SK_EEEEENS6_IJNS5_10UnderscoreES12_S12_EEEEENS5_13SM90_TMA_LOADENS5_14ComposedLayoutINS5_7SwizzleILi2ELi4ELi3EEENS5_18smem_ptr_flag_bitsILi8EEENSZ_INS6_IJNSC_ILi8EEESH_EEENS6_IJSH_SD_EEEEEEEvNS5_8identityES15_S1F_vS1G_EENS_8epilogue10collective18CollectiveEpilogueINS1I_31Sm100PtrArrayTmaWarpSpecializedILi4ELi2ELi32ELb1ELb0EEEJSI_NS6_IJNSZ_ISG_SD_EENSZ_INSC_ILi32EEESD_EEEEENS_6half_tEPNS6_IJSD_lSK_EEES1R_S1T_NS1I_6fusion15FusionCallbacksIS1M_NS1U_17LinearCombinationIS1R_fS1R_fLNS_15FloatRoundStyleE2EEESI_S1Q_JEEENS5_5SM1004TMEM4LOAD26SM100_TMEM_LOAD_16dp256b4xES15_NS16_INS17_ILi3ELi4ELi3EEENS19_ILi16EEENSZ_INS6_IJSH_S1B_EEENS6_IJSD_SH_EEEEEEENS5_17SM75_U16x8_LDSM_TENS5_14SM90_TMA_STOREES29_NS5_17SM90_U16x8_STSM_TENS5_39AutoVectorizingCopyWithAssumedAlignmentILi128EEEEEEvvEEEEvNT_6ParamsE,@"STO_CUDA_ENTRY STV_DEFAULT"
_ZN7cutlass13device_kernelINS_4gemm6kernel13GemmUniversalINS1_17GroupProblemShapeIN4cute5tupleIJiiiEEEEENS1_10collective13CollectiveMmaINS1_40MainloopSm100ArrayTmaUmmaWarpSpecializedILi11ELi8ELi4ENS6_IJNS5_1CILi1EEESD_SD_EEEEENS6_IJNSC_ILi128EEESG_NSC_ILi64EEEEEENS_12float_e4m3_tEPNS6_IJlSD_NSC_ILi0EEEEEESJ_SM_NS5_8TiledMMAINS5_8MMA_AtomIJNS5_10MMA_TraitsINS5_19SM100_MMA_F8F6F4_SSEJSJ_SJ_fSG_SG_NS5_17integral_constantINS5_4UMMA5MajorELST_0EEESU_NSR_INSS_7ScaleInELSV_0EEESW_EEEEEENS5_6LayoutISE_NS6_IJSK_SK_SK_EEEEENS6_IJNS5_10UnderscoreES12_S12_EEEEENS5_13SM90_TMA_LOADENS5_14ComposedLayoutINS5_7SwizzleILi2ELi4ELi3EEENS5_18smem_ptr_flag_bitsILi8EEENSZ_INS6_IJNSC_ILi8EEESH_EEENS6_IJSH_SD_EEEEEEEvNS5_8identityES15_S1F_vS1G_EENS_8epilogue10collective18CollectiveEpilogueINS1I_31Sm100PtrArrayTmaWarpSpecializedILi4ELi2ELi32ELb1ELb0EEEJSI_NS6_IJNSZ_ISG_SD_EENSZ_INSC_ILi32EEESD_EEEEENS_6half_tEPNS6_IJSD_lSK_EEES1R_S1T_NS1I_6fusion15FusionCallbacksIS1M_NS1U_17LinearCombinationIS1R_fS1R_fLNS_15FloatRoundStyleE2EEESI_S1Q_JEEENS5_5SM1004TMEM4LOAD26SM100_TMEM_LOAD_16dp256b4xES15_NS16_INS17_ILi3ELi4ELi3EEENS19_ILi16EEENSZ_INS6_IJSH_S1B_EEENS6_IJSD_SH_EEEEEEENS5_17SM75_U16x8_LDSM_TENS5_14SM90_TMA_STOREES29_NS5_17SM90_U16x8_STSM_TENS5_39AutoVectorizingCopyWithAssumedAlignmentILi128EEEEEEvvEEEEvNT_6ParamsE:
[----:B------:R-:W1:Y:S01]  /*0000*/  LDC R1, c[0x0][0x37c] ;  /* 0x0000df00ff017b82 */ /* 0x000e620000000800 */
[----:B------:R-:W2:Y:S07]  /*0010*/  S2R R0, SR_TID.X ;  /* 0x0000000000007919 */ /* 0x000eae0000002100 */
[----:B------:R-:W-:Y:S01]  /*0020*/  S2UR UR31, SR_CTAID.X ;  /* 0x00000000001f79c3 */ /* 0x000fe20000002500 */
[----:B------:R-:W-:Y:S01]  /*0030*/  UMOV UR4, 0x4 ;  /* 0x0000000400047882 */ /* 0x000fe20000000000 */
[----:B------:R-:W3:Y:S01]  /*0040*/  LDCU UR28, c[0x0][0x370] ;  /* 0x00006e00ff1c77ac */ /* 0x000ee20008000800 */
[----:B------:R-:W-:-:S05]  /*0050*/  ELECT P2, URZ, PT ;  /* 0x0000000000ff782f */ /* 0x000fca0003840000 */
[----:B------:R-:W3:Y:S01]  /*0060*/  S2UR UR17, SR_CTAID.Y ;  /* 0x00000000001179c3 */ /* 0x000ee20000002600 */
[----:B--2---:R-:W-:Y:S01]  /*0070*/  SHF.R.U32.HI R80, RZ, 0x5, R0 ;  /* 0x00000005ff507819 */ /* 0x004fe20000011600 */
[----:B---3--:R-:W-:-:S04]  /*0080*/  UIMAD UR26, UR17, UR28, UR31 ;  /* 0x0000001c111a72a4 */ /* 0x008fc8000f8e021f */
[----:B------:R-:W2:Y:S02]  /*0090*/  SHFL.IDX PT, R2, R80, RZ, 0x1f ;  /* 0x00001fff50027589 */ /* 0x000ea400000e0000 */
[----:B--2---:R-:W-:-:S13]  /*00a0*/  R2UR UR20, R2 ;  /* 0x00000000021472ca */ /* 0x004fda00000e0000 */
[----:B------:R-:W-:Y:S02]  /*00b0*/  UISETP.GE.AND UP0, UPT, UR20, 0x8, UPT ;  /* 0x000000081400788c */ /* 0x000fe4000bf06270 */
[----:B------:R-:W-:Y:S02]  /*00c0*/  UISETP.GT.AND UP1, UPT, UR20, 0x3, UPT ;  /* 0x000000031400788c */ /* 0x000fe4000bf24270 */
[----:B------:R-:W-:-:S04]  /*00d0*/  USEL UR4, UR4, 0x8, !UP0 ;  /* 0x0000000804047887 */ /* 0x000fc8000c000000 */
[----:B------:R-:W-:Y:S02]  /*00e0*/  USEL UR37, UR4, UR20, UP1 ;  /* 0x0000001404257287 */ /* 0x000fe40008800000 */
[----:B------:R-:W-:Y:S02]  /*00f0*/  ULOP3.LUT UR20, UR20, 0xfffffffc, URZ, 0xc0, !UPT ;  /* 0xfffffffc14147892 */ /* 0x000fe4000f8ec0ff */
[----:B------:R-:W-:-:S09]  /*0100*/  UISETP.NE.AND UP0, UPT, UR37, 0x2, UPT ;  /* 0x000000022500788c */ /* 0x000fd2000bf05270 */
[----:B-1----:R-:W-:Y:S05]  /*0110*/  BRA.U UP0, `(.L_x_0) ;  /* 0x0000000100fc7547 */ /* 0x002fea000b800000 */
[----:B------:R-:W1:Y:S01]  /*0120*/  LDCU UR32, c[0x0][0xc1c] ;  /* 0x00018380ff2077ac */ /* 0x000e620008000800 */
[----:B------:R-:W-:Y:S01]  /*0130*/  BSSY.RECONVERGENT B0, `(.L_x_1) ;  /* 0x000003c000007945 */ /* 0x000fe20003800200 */
[----:B------:R-:W2:Y:S01]  /*0140*/  LDCU.64 UR4, c[0x0][0x820] ;  /* 0x00010400ff0477ac */ /* 0x000ea20008000a00 */
[----:B------:R-:W-:Y:S01]  /*0150*/  ELECT P0, URZ, PT ;  /* 0x0000000000ff782f */ /* 0x000fe20003800000 */
[----:B------:R-:W-:Y:S02]  /*0160*/  UIMAD UR34, UR26, 0x15, URZ ;  /* 0x000000151a2278a4 */ /* 0x000fe4000f8e02ff */
[----:B-1----:R-:W-:-:S04]  /*0170*/  UIADD3 UR32, UPT, UPT, UR26, UR32, URZ ;  /* 0x000000201a207290 */ /* 0x002fc8000fffe0ff */
[----:B------:R-:W-:Y:S02]  /*0180*/  UIMAD UR32, UR32, 0x15, URZ ;  /* 0x00000015202078a4 */ /* 0x000fe4000f8e02ff */
[----:B--2---:R-:W-:Y:S02]  /*0190*/  UIMAD.WIDE.U32 UR34, UR34, 0x80, UR4 ;  /* 0x00000080222278a5 */ /* 0x004fe4000f8e0004 */
[----:B------:R-:W-:Y:S02]  /*01a0*/  UIMAD.WIDE.U32 UR32, UR32, 0x80, UR4 ;  /* 0x00000080202078a5 */ /* 0x000fe4000f8e0004 */
[----:B------:R-:W-:Y:S10]  /*01b0*/  @!P0 BRA `(.L_x_2) ;  /* 0x0000000000cc8947 */ /* 0x000ff40003800000 */
[----:B------:R-:W1:Y:S01]  /*01c0*/  S2UR UR4, SR_CgaCtaId ;  /* 0x00000000000479c3 */ /* 0x000e620000008800 */
[----:B------:R-:W-:-:S07]  /*01d0*/  UMOV UR5, 0x400 ;  /* 0x0000040000057882 */ /* 0x000fce0000000000 */
[----:B------:R-:W2:Y:S08]  /*01e0*/  LDC.64 R64, c[0x0][0x400] ;  /* 0x00010000ff407b82 */ /* 0x000eb00000000a00 */
[----:B------:R-:W2:Y:S08]  /*01f0*/  LDC.64 R66, c[0x0][0x408] ;  /* 0x00010200ff427b82 */ /* 0x000eb00000000a00 */
[----:B------:R-:W3:Y:S01]  /*0200*/  LDC.64 R60, c[0x0][0x410] ;  /* 0x00010400ff3c7b82 */ /* 0x000ee20000000a00 */
[----:B-1----:R-:W-:-:S07]  /*0210*/  ULEA UR4, UR4, UR5, 0x18 ;  /* 0x0000000504047291 */ /* 0x002fce000f8ec0ff */
[----:B------:R-:W3:Y:S08]  /*0220*/  LDC.64 R62, c[0x0][0x418] ;  /* 0x00010600ff3e7b82 */ /* 0x000ef00000000a00 */
[----:B------:R-:W1:Y:S01]  /*0230*/  LDC.64 R56, c[0x0][0x420] ;  /* 0x00010800ff387b82 */ /* 0x000e620000000a00 */
[----:B--2---:R2:W-:Y:S07]  /*0240*/  STS.128 [UR4+0x500], R64 ;  /* 0x00050040ff007988 */ /* 0x0045ee0008000c04 */
[----:B------:R-:W1:Y:S08]  /*0250*/  LDC.64 R58, c[0x0][0x428] ;  /* 0x00010a00ff3a7b82 */ /* 0x000e700000000a00 */
[----:B------:R-:W4:Y:S01]  /*0260*/  LDC.64 R52, c[0x0][0x430] ;  /* 0x00010c00ff347b82 */ /* 0x000f220000000a00 */
[----:B---3--:R2:W-:Y:S07]  /*0270*/  STS.128 [UR4+0x510], R60 ;  /* 0x0005103cff007988 */ /* 0x0085ee0008000c04 */
[----:B------:R-:W4:Y:S08]  /*0280*/  LDC.64 R54, c[0x0][0x438] ;  /* 0x00010e00ff367b82 */ /* 0x000f300000000a00 */
[----:B------:R-:W3:Y:S01]  /*0290*/  LDC.64 R48, c[0x0][0x440] ;  /* 0x00011000ff307b82 */ /* 0x000ee20000000a00 */
[----:B-1----:R2:W-:Y:S07]  /*02a0*/  STS.128 [UR4+0x520], R56 ;  /* 0x00052038ff007988 */ /* 0x0025ee0008000c04 */
[----:B------:R-:W3:Y:S08]  /*02b0*/  LDC.64 R50, c[0x0][0x448] ;  /* 0x00011200ff327b82 */ /* 0x000ef00000000a00 */
[----:B------:R-:W1:Y:S01]  /*02c0*/  LDC.64 R44, c[0x0][0x450] ;  /* 0x00011400ff2c7b82 */ /* 0x000e620000000a00 */
[----:B----4-:R2:W-:Y:S07]  /*02d0*/  STS.128 [UR4+0x530], R52 ;  /* 0x00053034ff007988 */ /* 0x0105ee0008000c04 */
        /* <DEDUP_REMOVED lines=30> */
[----:B------:R-:W4:Y:S01]  /*04c0*/  LDC.64 R6, c[0x0][0x578] ;  /* 0x00015e00ff067b82 */ /* 0x000f220000000a00 */
[----:B-1----:R2:W-:Y:S04]  /*04d0*/  STS.128 [UR4+0x5e0], R8 ;  /* 0x0005e008ff007988 */ /* 0x0025e80008000c04 */
[----:B----4-:R2:W-:Y:S02]  /*04e0*/  STS.128 [UR4+0x5f0], R4 ;  /* 0x0005f004ff007988 */ /* 0x0105e40008000c04 */
.L_x_2:
[----:B------:R-:W-:Y:S05]  /*04f0*/  BSYNC.RECONVERGENT B0 ;  /* 0x0000000000007941 */ /* 0x000fea0003800200 */
.L_x_1:
[----:B------:R-:W-:Y:S01]  /*0500*/  NOP ;  /* 0x0000000000007918 */ /* 0x000fe20000000000 */
.L_x_0:
[----:B------:R-:W-:-:S09]  /*0510*/  UISETP.NE.AND UP0, UPT, UR37, 0x3, UPT ;  /* 0x000000032500788c */ /* 0x000fd2000bf05270 */
[----:B------:R-:W-:Y:S05]  /*0520*/  BRA.U UP0, `(.L_x_3) ;  /* 0x0000000100807547 */ /* 0x000fea000b800000 */
[----:B------:R-:W1:Y:S01]  /*0530*/  S2UR UR4, SR_CgaCtaId ;  /* 0x00000000000479c3 */ /* 0x000e620000008800 */
[----:B------:R-:W3:Y:S01]  /*0540*/  LDCU.64 UR6, c[0x0][0xb00] ;  /* 0x00016000ff0677ac */ /* 0x000ee20008000a00 */
[----:B------:R-:W-:Y:S01]  /*0550*/  ELECT P0, URZ, PT ;  /* 0x0000000000ff782f */ /* 0x000fe20003800000 */
[----:B------:R-:W-:-:S05]  /*0560*/  UMOV UR5, 0x400 ;  /* 0x0000040000057882 */ /* 0x000fca0000000000 */
[----:B--2---:R-:W2:Y:S01]  /*0570*/  LDC.64 R32, c[0x0][0x900] ;  /* 0x00024000ff207b82 */ /* 0x004ea20000000a00 */
[----:B------:R-:W-:-:S07]  /*0580*/  UIMAD UR22, UR26, 0xe, URZ ;  /* 0x0000000e1a1678a4 */ /* 0x000fce000f8e02ff */
[----:B------:R-:W2:Y:S01]  /*0590*/  LDC.64 R34, c[0x0][0x908] ;  /* 0x00024200ff227b82 */ /* 0x000ea20000000a00 */
[----:B---3--:R-:W-:-:S07]  /*05a0*/  UIMAD.WIDE.U32 UR22, UR22, 0x80, UR6 ;  /* 0x00000080161678a5 */ /* 0x008fce000f8e0006 */
[----:B------:R-:W3:Y:S01]  /*05b0*/  LDC.64 R28, c[0x0][0x910] ;  /* 0x00024400ff1c7b82 */ /* 0x000ee20000000a00 */
[----:B-1----:R-:W-:-:S07]  /*05c0*/  ULEA UR4, UR4, UR5, 0x18 ;  /* 0x0000000504047291 */ /* 0x002fce000f8ec0ff */
[----:B------:R-:W3:Y:S08]  /*05d0*/  LDC.64 R30, c[0x0][0x918] ;  /* 0x00024600ff1e7b82 */ /* 0x000ef00000000a00 */
[----:B------:R-:W1:Y:S01]  /*05e0*/  LDC.64 R24, c[0x0][0x920] ;  /* 0x00024800ff187b82 */ /* 0x000e620000000a00 */
[----:B--2---:R4:W-:Y:S07]  /*05f0*/  @P0 STS.128 [UR4+0x400], R32 ;  /* 0x00040020ff000988 */ /* 0x0049ee0008000c04 */
[----:B------:R-:W1:Y:S08]  /*0600*/  LDC.64 R26, c[0x0][0x928] ;  /* 0x00024a00ff1a7b82 */ /* 0x000e700000000a00 */
[----:B------:R-:W2:Y:S01]  /*0610*/  LDC.64 R20, c[0x0][0x930] ;  /* 0x00024c00ff147b82 */ /* 0x000ea20000000a00 */
[----:B---3--:R4:W-:Y:S07]  /*0620*/  @P0 STS.128 [UR4+0x410], R28 ;  /* 0x0004101cff000988 */ /* 0x0089ee0008000c04 */
[----:B------:R-:W2:Y:S08]  /*0630*/  LDC.64 R22, c[0x0][0x938] ;  /* 0x00024e00ff167b82 */ /* 0x000eb00000000a00 */
[----:B------:R-:W3:Y:S01]  /*0640*/  LDC.64 R16, c[0x0][0x940] ;  /* 0x00025000ff107b82 */ /* 0x000ee20000000a00 */
[----:B-1----:R4:W-:Y:S07]  /*0650*/  @P0 STS.128 [UR4+0x420], R24 ;  /* 0x00042018ff000988 */ /* 0x0029ee0008000c04 */
        /* <DEDUP_REMOVED lines=9> */
[----:B------:R-:W3:Y:S01]  /*06f0*/  LDC.64 R6, c[0x0][0x978] ;  /* 0x00025e00ff067b82 */ /* 0x000ee20000000a00 */
[----:B--2---:R4:W-:Y:S04]  /*0700*/  @P0 STS.128 [UR4+0x460], R8 ;  /* 0x00046008ff000988 */ /* 0x0049e80008000c04 */
[----:B---3--:R4:W-:Y:S01]  /*0710*/  @P0 STS.128 [UR4+0x470], R4 ;  /* 0x00047004ff000988 */ /* 0x0089e20008000c04 */
[----:B------:R-:W-:Y:S01]  /*0720*/  NOP ;  /* 0x0000000000007918 */ /* 0x000fe20000000000 */
.L_x_3:
[----:B------:R-:W1:Y:S01]  /*0730*/  SHFL.IDX PT, R2, R80, RZ, 0x1f ;  /* 0x00001fff50027589 */ /* 0x000e6200000e0000 */
[----:B------:R-:W-:Y:S02]  /*0740*/  UISETP.NE.AND UP4, UPT, UR37, 0x2, UPT ;  /* 0x000000022500788c */ /* 0x000fe4000bf85270 */
[----:B------:R-:W-:Y:S02]  /*0750*/  UISETP.NE.AND UP0, UPT, UR37, URZ, UPT ;  /* 0x000000ff2500728c */ /* 0x000fe4000bf05270 */
[----:B------:R-:W-:-:S04]  /*0760*/  USEL UR25, URZ, 0x1, UP4 ;  /* 0x00000001ff197887 */ /* 0x000fc8000a000000 */
[----:B------:R-:W-:Y:S01]  /*0770*/  USEL UR25, UR25, 0x2, UP0 ;  /* 0x0000000219197887 */ /* 0x000fe20008000000 */
[----:B-1----:R-:W-:-:S13]  /*0780*/  ISETP.NE.AND P0, PT, R2, RZ, PT ;  /* 0x000000ff0200720c */ /* 0x002fda0003f05270 */
[----:B------:R-:W-:Y:S05]  /*0790*/  @P0 BRA `(.L_x_4) ;  /* 0x00000000008c0947 */ /* 0x000fea0003800000 */
[----:B------:R-:W-:Y:S01]  /*07a0*/  ELECT P0, URZ, PT ;  /* 0x0000000000ff782f */ /* 0x000fe20003800000 */
[----:B------:R-:W-:-:S12]  /*07b0*/  BSSY.RECONVERGENT B0, `(.L_x_4) ;  /* 0x0000021000007945 */ /* 0x000fd80003800200 */
[----:B------:R-:W-:Y:S05]  /*07c0*/  @!P0 BRA `(.L_x_5) ;  /* 0x00000000007c8947 */ /* 0x000fea0003800000 */
[----:B------:R-:W1:Y:S01]  /*07d0*/  S2UR UR5, SR_CgaCtaId ;  /* 0x00000000000579c3 */ /* 0x000e620000008800 */
[----:B------:R-:W-:Y:S01]  /*07e0*/  UMOV UR6, 0x400 ;  /* 0x0000040000067882 */ /* 0x000fe20000000000 */
[----:B------:R-:W-:Y:S01]  /*07f0*/  UMOV UR4, 0x1 ;  /* 0x0000000100047882 */ /* 0x000fe20000000000 */
[----:B-1----:R-:W-:Y:S02]  /*0800*/  ULEA UR5, UR5, UR6, 0x18 ;  /* 0x0000000605057291 */ /* 0x002fe4000f8ec0ff */
[----:B------:R-:W-:-:S04]  /*0810*/  UIADD3 UR6, UPT, UPT, -UR4, 0x100000, URZ ;  /* 0x0010000004067890 */ /* 0x000fc8000fffe1ff */
[----:B------:R-:W-:Y:S02]  /*0820*/  USHF.L.U32 UR7, UR6, 0xb, URZ ;  /* 0x0000000b06077899 */ /* 0x000fe400080006ff */
[----:B------:R-:W-:Y:S01]  /*0830*/  USHF.L.U32 UR6, UR6, 0x1, URZ ;  /* 0x0000000106067899 */ /* 0x000fe200080006ff */
[----:B------:R-:W1:Y:S11]  /*0840*/  FENCE.VIEW.ASYNC.S ;  /* 0x00000000000073c6 */ /* 0x000e760000000000 */
[----:B-1----:R1:W3:Y:S01]  /*0850*/  SYNCS.EXCH.64 URZ, [UR5], UR6 ;  /* 0x0000000605ff75b2 */ /* 0x0022e20008000100 */
[----:B------:R1:W1:Y:S01]  /*0860*/  SYNCS.EXCH.64 URZ, [UR5+0x58], UR6 ;  /* 0x0000580605ff75b2 */ /* 0x0002620008000100 */
        /* <DEDUP_REMOVED lines=20> */
[----:B------:R-:W-:Y:S01]  /*09b0*/  NOP ;  /* 0x0000000000007918 */ /* 0x000fe20000000000 */
.L_x_5:
[----:B-1----:R-:W-:Y:S05]  /*09c0*/  BSYNC.RECONVERGENT B0 ;  /* 0x0000000000007941 */ /* 0x002fea0003800200 */
.L_x_4:
[----:B------:R-:W1:Y:S01]  /*09d0*/  SHFL.IDX PT, R2, R80, RZ, 0x1f ;  /* 0x00001fff50027589 */ /* 0x000e6200000e0000 */
[----:B------:R-:W-:Y:S01]  /*09e0*/  NOP ;  /* 0x0000000000007918 */ /* 0x000fe20000000000 */
[----:B-1----:R-:W-:-:S13]  /*09f0*/  ISETP.NE.AND P0, PT, R2, 0x1, PT ;  /* 0x000000010200780c */ /* 0x002fda0003f05270 */
[----:B------:R-:W-:Y:S05]  /*0a00*/  @P0 BRA `(.L_x_6) ;  /* 0x0000000000580947 */ /* 0x000fea0003800000 */
[----:B------:R-:W1:Y:S01]  /*0a10*/  S2UR UR6, SR_CgaCtaId ;  /* 0x00000000000679c3 */ /* 0x000e620000008800 */
[----:B------:R-:W-:Y:S01]  /*0a20*/  UMOV UR7, 0x400 ;  /* 0x0000040000077882 */ /* 0x000fe20000000000 */
[----:B------:R-:W-:Y:S01]  /*0a30*/  UMOV UR5, 0x20 ;  /* 0x0000002000057882 */ /* 0x000fe20000000000 */
[----:B------:R-:W-:Y:S01]  /*0a40*/  UMOV UR4, 0x80 ;  /* 0x0000008000047882 */ /* 0x000fe20000000000 */
[----:B------:R-:W-:-:S04]  /*0a50*/  UIADD3 UR8, UPT, UPT, -UR5, 0x100000, URZ ;  /* 0x0010000005087890 */ /* 0x000fc8000fffe1ff */
[----:B------:R-:W-:Y:S02]  /*0a60*/  USHF.L.U32 UR9, UR8, 0xb, URZ ;  /* 0x0000000b08097899 */ /* 0x000fe400080006ff */
[----:B------:R-:W-:Y:S02]  /*0a70*/  USHF.L.U32 UR8, UR8, 0x1, URZ ;  /* 0x0000000108087899 */ /* 0x000fe400080006ff */
[----:B------:R-:W-:-:S04]  /*0a80*/  UIADD3 UR4, UPT, UPT, -UR4, 0x100000, URZ ;  /* 0x0010000004047890 */ /* 0x000fc8000fffe1ff */
[----:B------:R-:W-:Y:S02]  /*0a90*/  USHF.L.U32 UR5, UR4, 0xb, URZ ;  /* 0x0000000b04057899 */ /* 0x000fe400080006ff */
[----:B------:R-:W-:Y:S01]  /*0aa0*/  USHF.L.U32 UR4, UR4, 0x1, URZ ;  /* 0x0000000104047899 */ /* 0x000fe200080006ff */
[----:B------:R-:W-:Y:S01]  /*0ab0*/  ELECT P0, URZ, PT ;  /* 0x0000000000ff782f */ /* 0x000fe20003800000 */
[----:B-1----:R-:W-:Y:S01]  /*0ac0*/  ULEA UR6, UR6, UR7, 0x18 ;  /* 0x0000000706067291 */ /* 0x002fe2000f8ec0ff */
[----:B------:R-:W1:Y:S11]  /*0ad0*/  FENCE.VIEW.ASYNC.S ;  /* 0x00000000000073c6 */ /* 0x000e760000000000 */
[----:B-1----:R1:W1:Y:S01]  /*0ae0*/  SYNCS.EXCH.64 URZ, [UR6+0xb0], UR8 ;  /* 0x0000b00806ff75b2 */ /* 0x0022620008000100 */
        /* <DEDUP_REMOVED lines=8> */
.L_x_6:
[----:B------:R-:W5:Y:S01]  /*0b70*/  SHFL.IDX PT, R2, R80, RZ, 0x1f ;  /* 0x00001fff50027589 */ /* 0x000f6200000e0000 */
[----:B------:R-:W-:Y:S01]  /*0b80*/  NOP ;  /* 0x0000000000007918 */ /* 0x000fe20000000000 */
[----:B-----5:R-:W-:-:S13]  /*0b90*/  ISETP.NE.AND P0, PT, R2, 0x3, PT ;  /* 0x000000030200780c */ /* 0x020fda0003f05270 */
[----:B------:R-:W-:Y:S05]  /*0ba0*/  @P0 BRA `(.L_x_7) ;  /* 0x0000000000300947 */ /* 0x000fea0003800000 */
[----:B-1----:R-:W1:Y:S01]  /*0bb0*/  S2UR UR5, SR_CgaCtaId ;  /* 0x00000000000579c3 */ /* 0x002e620000008800 */
[----:B------:R-:W-:Y:S01]  /*0bc0*/  UMOV UR6, 0x400 ;  /* 0x0000040000067882 */ /* 0x000fe20000000000 */
[----:B------:R-:W-:Y:S01]  /*0bd0*/  UMOV UR4, 0x20 ;  /* 0x0000002000047882 */ /* 0x000fe20000000000 */
[----:B------:R-:W-:Y:S01]  /*0be0*/  ELECT P0, URZ, PT ;  /* 0x0000000000ff782f */ /* 0x000fe20003800000 */
[----:B-1----:R-:W-:Y:S02]  /*0bf0*/  ULEA UR5, UR5, UR6, 0x18 ;  /* 0x0000000605057291 */ /* 0x002fe4000f8ec0ff */
[----:B------:R-:W-:-:S04]  /*0c00*/  UIADD3 UR6, UPT, UPT, -UR4, 0x100000, URZ ;  /* 0x0010000004067890 */ /* 0x000fc8000fffe1ff */
[----:B------:R-:W-:Y:S02]  /*0c10*/  USHF.L.U32 UR7, UR6, 0xb, URZ ;  /* 0x0000000b06077899 */ /* 0x000fe400080006ff */
[----:B------:R-:W-:Y:S01]  /*0c20*/  USHF.L.U32 UR6, UR6, 0x1, URZ ;  /* 0x0000000106067899 */ /* 0x000fe200080006ff */
[----:B------:R-:W1:Y:S11]  /*0c30*/  FENCE.VIEW.ASYNC.S ;  /* 0x00000000000073c6 */ /* 0x000e760000000000 */
[----:B-1----:R1:W1:Y:S01]  /*0c40*/  SYNCS.EXCH.64 URZ, [UR5+0xf0], UR6 ;  /* 0x0000f00605ff75b2 */ /* 0x0022620008000100 */
[----:B------:R1:W1:Y:S01]  /*0c50*/  SYNCS.EXCH.64 URZ, [UR5+0xf8], UR6 ;  /* 0x0000f80605ff75b2 */ /* 0x0002620008000100 */
[----:B------:R-:W-:Y:S01]  /*0c60*/  NOP ;  /* 0x0000000000007918 */ /* 0x000fe20000000000 */
.L_x_7:
[----:B------:R-:W5:Y:S01]  /*0c70*/  SHFL.IDX PT, R2, R80, RZ, 0x1f ;  /* 0x00001fff50027589 */ /* 0x000f6200000e0000 */
[----:B------:R-:W-:Y:S01]  /*0c80*/  NOP ;  /* 0x0000000000007918 */ /* 0x000fe20000000000 */
[----:B-----5:R-:W-:-:S13]  /*0c90*/  ISETP.NE.AND P0, PT, R2, 0x4, PT ;  /* 0x000000040200780c */ /* 0x020fda0003f05270 */
[----:B------:R-:W-:Y:S05]  /*0ca0*/  @P0 BRA `(.L_x_8) ;  /* 0x0000000000840947 */ /* 0x000fea0003800000 */
[----:B------:R-:W-:Y:S01]  /*0cb0*/  ELECT P0, URZ, PT ;  /* 0x0000000000ff782f */ /* 0x000fe20003800000 */
[----:B------:R-:W-:-:S12]  /*0cc0*/  BSSY.RECONVERGENT B0, `(.L_x_8) ;  /* 0x000001f000007945 */ /* 0x000fd80003800200 */
[----:B------:R-:W-:Y:S05]  /*0cd0*/  @!P0 BRA `(.L_x_9) ;  /* 0x0000000000748947 */ /* 0x000fea0003800000 */
[----:B-1----:R-:W1:Y:S01]  /*0ce0*/  S2UR UR6, SR_CgaCtaId ;  /* 0x00000000000679c3 */ /* 0x002e620000008800 */
        /* <DEDUP_REMOVED lines=8> */
[----:B------:R-:W-:Y:S02]  /*0d70*/  USHF.L.U32 UR4, UR4, 0x1, URZ ;  /* 0x0000000104047899 */ /* 0x000fe400080006ff */
        /* <DEDUP_REMOVED lines=19> */
.L_x_9:
[----:B-1----:R-:W-:Y:S05]  /*0eb0*/  BSYNC.RECONVERGENT B0 ;  /* 0x0000000000007941 */ /* 0x002fea0003800200 */
.L_x_8:
        /* <DEDUP_REMOVED lines=36> */
.L_x_11:
[----:B-1----:R-:W-:Y:S05]  /*1100*/  BSYNC.RECONVERGENT B0 ;  /* 0x0000000000007941 */ /* 0x002fea0003800200 */
.L_x_10:
[----:B------:R-:W5:Y:S01]  /*1110*/  SHFL.IDX PT, R2, R80, RZ, 0x1f ;  /* 0x00001fff50027589 */ /* 0x000f6200000e0000 */
[----:B--2-4-:R-:W2:Y:S01]  /*1120*/  LDC.64 R4, c[0x0][0xbf0] ;  /* 0x0002fc00ff047b82 */ /* 0x014ea20000000a00 */
[----:B------:R-:W4:Y:S01]  /*1130*/  LDCU.64 UR50, c[0x0][0x358] ;  /* 0x00006b00ff3277ac */ /* 0x000f220008000a00 */
[----:B------:R-:W-:Y:S01]  /*1140*/  NOP ;  /* 0x0000000000007918 */ /* 0x000fe20000000000 */
[----:B-----5:R-:W-:-:S13]  /*1150*/  ISETP.NE.AND P0, PT, R2, 0x5, PT ;  /* 0x000000050200780c */ /* 0x020fda0003f05270 */
[----:B----4-:R-:W-:Y:S05]  /*1160*/  @P0 BRA `(.L_x_12) ;  /* 0x0000000000580947 */ /* 0x010fea0003800000 */
        /* <DEDUP_REMOVED lines=20> */
[----:B------:R4:W1:Y:S02]  /*12b0*/  SYNCS.EXCH.64 URZ, [UR6+0x1b8], UR4 ;  /* 0x0001b80406ff75b2 */ /* 0x0008640008000100 */
[----:B----4-:R-:W-:Y:S01]  /*12c0*/  NOP ;  /* 0x0000000000007918 */ /* 0x010fe20000000000 */
.L_x_12:
[----:B------:R-:W-:Y:S01]  /*12d0*/  NOP ;  /* 0x0000000000007918 */ /* 0x000fe20000000000 */
[----:B-1-3--:R-:W-:Y:S06]  /*12e0*/  BAR.SYNC.DEFER_BLOCKING 0x0 ;  /* 0x0000000000007b1d */ /* 0x00afec0000010000 */
[----:B------:R-:W1:Y:S01]  /*12f0*/  LDCU UR24, c[0x0][0xc0c] ;  /* 0x00018180ff1877ac */ /* 0x000e620008000800 */
[----:B------:R-:W1:Y:S01]  /*1300*/  LDCU UR4, c[0x0][0xbdc] ;  /* 0x00017b80ff0477ac */ /* 0x000e620008000800 */
[----:B------:R-:W3:Y:S01]  /*1310*/  LDCU UR27, c[0x0][0xbe8] ;  /* 0x00017d00ff1b77ac */ /* 0x000ee20008000800 */
[----:B------:R-:W4:Y:S01]  /*1320*/  LDCU UR21, c[0x0][0xc10] ;  /* 0x00018200ff1577ac */ /* 0x000f220008000800 */
[----:B------:R-:W-:Y:S01]  /*1330*/  LOP3.LUT R8, R0, 0x1f, RZ, 0xc0, !PT ;  /* 0x0000001f00087812 */ /* 0x000fe200078ec0ff */
[----:B------:R-:W4:Y:S01]  /*1340*/  LDCU.128 UR12, c[0x0][0xba0] ;  /* 0x00017400ff0c77ac */ /* 0x000f220008000c00 */
[----:B--2---:R-:W2:Y:S01]  /*1350*/  LDG.E R2, desc[UR50][R4.64] ;  /* 0x0000003204027981 */ /* 0x004ea2000c1e1900 */
[----:B------:R-:W2:Y:S03]  /*1360*/  LDCU.128 UR8, c[0x0][0xbb0] ;  /* 0x00017600ff0877ac */ /* 0x000ea60008000c00 */
[----:B------:R4:W2:Y:S01]  /*1370*/  LDG.E R3, desc[UR50][R4.64+0x4] ;  /* 0x0000043204037981 */ /* 0x0008a2000c1e1900 */
[----:B------:R-:W-:Y:S01]  /*1380*/  CS2R R6, SRZ ;  /* 0x0000000000067805 */ /* 0x000fe2000001ff00 */
[----:B-1----:R-:W-:Y:S01]  /*1390*/  USHF.L.U32 UR24, UR24, UR4, URZ ;  /* 0x0000000418187299 */ /* 0x002fe200080006ff */
[----:B---3--:R-:W-:Y:S01]  /*13a0*/  ISETP.GE.AND P0, PT, R8, UR27, PT ;  /* 0x0000001b08007c0c */ /* 0x008fe2000bf06270 */
[----:B----4-:R-:W-:Y:S01]  /*13b0*/  USHF.L.U32 UR21, UR21, UR4, URZ ;  /* 0x0000000415157299 */ /* 0x010fe200080006ff */
[----:B------:R-:W1:Y:S11]  /*13c0*/  LDCU.128 UR4, c[0x0][0xbc0] ;  /* 0x00017800ff0477ac */ /* 0x000e760008000c00 */
[----:B------:R-:W3:Y:S01]  /*13d0*/  @!P0 LDC.64 R10, c[0x0][0xbf0] ;  /* 0x0002fc00ff0a8b82 */ /* 0x000ee20000000a00 */
[----:B------:R-:W-:-:S05]  /*13e0*/  IMAD.U32 R5, RZ, RZ, UR24 ;  /* 0x00000018ff057e24 */ /* 0x000fca000f8e00ff */
[----:B------:R-:W-:Y:S01]  /*13f0*/  IABS R9, R5 ;  /* 0x0000000500097213 */ /* 0x000fe20000000000 */
[----:B------:R-:W-:-:S03]  /*1400*/  IMAD.U32 R4, RZ, RZ, UR21 ;  /* 0x00000015ff047e24 */ /* 0x000fc6000f8e00ff */
[----:B------:R-:W-:Y:S01]  /*1410*/  R2UR UR40, R9 ;  /* 0x00000000092872ca */ /* 0x000fe200000e0000 */
[----:B------:R-:W-:Y:S02]  /*1420*/  IMAD.U32 R12, RZ, RZ, UR14 ;  /* 0x0000000eff0c7e24 */ /* 0x000fe4000f8e00ff */
[----:B---3--:R-:W-:-:S05]  /*1430*/  @!P0 IMAD.WIDE.U32 R10, R8, 0xc, R10 ;  /* 0x0000000c080a8825 */ /* 0x008fca00078e000a */
[----:B------:R-:W5:Y:S05]  /*1440*/  @!P0 LDG.E R6, desc[UR50][R10.64] ;  /* 0x000000320a068981 */ /* 0x000f6a000c1e1900 */
[----:B------:R-:W3:Y:S01]  /*1450*/  I2F.RP R9, UR40 ;  /* 0x0000002800097d06 */ /* 0x000ee20008209400 */
[----:B------:R4:W5:Y:S01]  /*1460*/  @!P0 LDG.E R7, desc[UR50][R10.64+0x4] ;  /* 0x000004320a078981 */ /* 0x000962000c1e1900 */
[----:B------:R-:W-:Y:S01]  /*1470*/  UISETP.NE.U32.AND UP2, UPT, UR14, URZ, UPT ;  /* 0x000000ff0e00728c */ /* 0x000fe2000bf45070 */
[----:B------:R-:W-:Y:S01]  /*1480*/  IMAD.MOV.U32 R20, RZ, RZ, RZ ;  /* 0x000000ffff147224 */ /* 0x000fe200078e00ff */
[----:B-1----:R-:W-:Y:S01]  /*1490*/  UISETP.NE.U32.AND UP1, UPT, UR4, URZ, UPT ;  /* 0x000000ff0400728c */ /* 0x002fe2000bf25070 */
[----:B------:R-:W-:Y:S01]  /*14a0*/  PLOP3.LUT P1, PT, PT, PT, PT, 0x80, 0x8 ;  /* 0x000000000008781c */ /* 0x000fe20003f2f070 */
[----:B------:R-:W-:Y:S01]  /*14b0*/  UISETP.NE.AND.EX UP2, UPT, UR15, URZ, UPT, UP2 ;  /* 0x000000ff0f00728c */ /* 0x000fe2000bf45320 */
[----:B------:R-:W-:Y:S01]  /*14c0*/  LOP3.LUT R16, R16, 0xfffffffd, RZ, 0xc0, !PT ;  /* 0xfffffffd10107812 */ /* 0x000fe200078ec0ff */
[----:B------:R-:W-:Y:S01]  /*14d0*/  UISETP.NE.AND.EX UP1, UPT, UR5, URZ, UPT, UP1 ;  /* 0x000000ff0500728c */ /* 0x000fe2000bf25310 */
[----:B------:R-:W-:Y:S01]  /*14e0*/  IMAD.MOV.U32 R15, RZ, RZ, -0x1 ;  /* 0xffffffffff0f7424 */ /* 0x000fe200078e00ff */
[----:B------:R-:W-:Y:S01]  /*14f0*/  UISETP.NE.AND UP6, UPT, UR37, 0x8, UPT ;  /* 0x000000082500788c */ /* 0x000fe2000bfc5270 */
[----:B------:R-:W-:Y:S01]  /*1500*/  IMAD.MOV.U32 R14, RZ, RZ, -0x1 ;  /* 0xffffffffff0e7424 */ /* 0x000fe200078e00ff */
[----:B------:R-:W-:Y:S01]  /*1510*/  UISETP.NE.AND UP5, UPT, UR37, 0x1, UPT ;  /* 0x000000012500788c */ /* 0x000fe2000bfa5270 */
[----:B---3--:R-:W1:Y:S01]  /*1520*/  MUFU.RCP R9, R9 ;  /* 0x0000000900097308 */ /* 0x008e620000001000 */
[----:B------:R-:W-:-:S04]  /*1530*/  IMAD.MOV.U32 R17, RZ, RZ, -0x1 ;  /* 0xffffffffff117424 */ /* 0x000fc800078e00ff */
[----:B------:R-:W-:Y:S01]  /*1540*/  @P1 LOP3.LUT R16, R16, 0x2, RZ, 0xfc, !PT ;  /* 0x0000000210101812 */ /* 0x000fe200078efcff */
[----:B----4-:R-:W-:Y:S02]  /*1550*/  IMAD.U32 R10, RZ, RZ, UR15 ;  /* 0x0000000fff0a7e24 */ /* 0x010fe4000f8e00ff */
[----:B-1----:R-:W-:-:S04]  /*1560*/  VIADD R9, R9, 0xffffffe ;  /* 0x0ffffffe09097836 */ /* 0x002fc80000000000 */
[----:B------:R1:W-:Y:S02]  /*1570*/  F2I.FTZ.U32.TRUNC.NTZ R21, R9 ;  /* 0x0000000900157305 */ /* 0x0003e4000021f000 */
[----:B-1----:R-:W-:-:S05]  /*1580*/  IABS R9, R5 ;  /* 0x0000000500097213 */ /* 0x002fca0000000000 */
[----:B------:R-:W-:Y:S01]  /*1590*/  IMAD.MOV R9, RZ, RZ, -R9 ;  /* 0x000000ffff097224 */ /* 0x000fe200078e0a09 */
[----:B--2---:R-:W-:Y:S02]  /*15a0*/  R2UR UR19, R2 ;  /* 0x00000000021372ca */ /* 0x004fe400000e0000 */
[----:B------:R-:W-:Y:S02]  /*15b0*/  IABS R2, R4 ;  /* 0x0000000400027213 */ /* 0x000fe40000000000 */
[----:B------:R-:W-:Y:S02]  /*15c0*/  R2UR UR16, R3 ;  /* 0x00000000031072ca */ /* 0x000fe400000e0000 */
[----:B------:R-:W-:-:S07]  /*15d0*/  R2UR UR39, R2 ;  /* 0x00000000022772ca */ /* 0x000fce00000e0000 */
[----:B------:R-:W-:-:S04]  /*15e0*/  UIADD3 UR29, UP0, UPT, UR19, UR12, URZ ;  /* 0x0000000c131d7290 */ /* 0x000fc8000ff1e0ff */
[----:B------:R-:W-:Y:S02]  /*15f0*/  ULEA.HI.X.SX32 UR19, UR19, UR13, 0x1, UP0 ;  /* 0x0000000d13137291 */ /* 0x000fe400080f0eff */
[----:B------:R-:W-:Y:S01]  /*1600*/  UIADD3 UR29, UP0, UPT, UR29, -0x1, URZ ;  /* 0xffffffff1d1d7890 */ /* 0x000fe2000ff1e0ff */
[----:B------:R-:W1:Y:S03]  /*1610*/  I2F.RP R2, UR39 ;  /* 0x0000002700027d06 */ /* 0x000e660008209400 */
[----:B------:R-:W-:Y:S02]  /*1620*/  UIADD3.X UR19, UPT, UPT, UR19, -0x1, URZ, UP0, !UPT ;  /* 0xffffffff13137890 */ /* 0x000fe400087fe4ff */
[----:B------:R-:W-:-:S04]  /*1630*/  UIADD3 UR36, UP0, UPT, UR29, UR9, URZ ;  /* 0x000000091d247290 */ /* 0x000fc8000ff1e0ff */
[----:B------:R-:W-:Y:S02]  /*1640*/  UIADD3.X UR30, UPT, UPT, URZ, UR19, URZ, UP0, !UPT ;  /* 0x00000013ff1e7290 */ /* 0x000fe400087fe4ff */
[----:B------:R-:W-:Y:S02]  /*1650*/  UIADD3 UR18, UP0, UPT, UR16, UR10, URZ ;  /* 0x0000000a10127290 */ /* 0x000fe4000ff1e0ff */
[----:B------:R-:W-:Y:S02]  /*1660*/  UIMAD.WIDE.U32 UR52, UR36, UR14, URZ ;  /* 0x0000000e243472a5 */ /* 0x000fe4000f8e00ff */
[----:B------:R-:W-:Y:S01]  /*1670*/  IMAD.WIDE.U32 R12, R12, UR30, RZ ;  /* 0x0000001e0c0c7c25 */ /* 0x000fe2000f8e00ff */
[----:B-1----:R-:W1:Y:S01]  /*1680*/  MUFU.RCP R2, R2 ;  /* 0x0000000200027308 */ /* 0x002e620000001000 */
[----:B------:R-:W-:Y:S02]  /*1690*/  ULEA.HI.X.SX32 UR16, UR16, UR11, 0x1, UP0 ;  /* 0x0000000b10107291 */ /* 0x000fe400080f0eff */
[----:B------:R-:W-:Y:S01]  /*16a0*/  UIADD3 UR18, UP0, UPT, UR18, -0x1, URZ ;  /* 0xffffffff12127890 */ /* 0x000fe2000ff1e0ff */
[----:B------:R-:W-:Y:S01]  /*16b0*/  IMAD.WIDE.U32 R10, P0, R10, UR36, R12 ;  /* 0x000000240a0a7c25 */ /* 0x000fe2000f80000c */
[----:B------:R-:W2:Y:S02]  /*16c0*/  S2UR UR36, SR_CgaCtaId ;  /* 0x00000000002479c3 */ /* 0x000ea40000008800 */
[----:B------:R-:W-:Y:S01]  /*16d0*/  UIADD3.X UR16, UPT, UPT, UR16, -0x1, URZ, UP0, !UPT ;  /* 0xffffffff10107890 */ /* 0x000fe200087fe4ff */
[----:B------:R-:W-:Y:S01]  /*16e0*/  IMAD.X R3, RZ, RZ, RZ, P0 ;  /* 0x000000ffff037224 */ /* 0x000fe200000e06ff */
[----:B------:R-:W-:Y:S01]  /*16f0*/  R2UR UR44, R10 ;  /* 0x000000000a2c72ca */ /* 0x000fe200000e0000 */
[----:B------:R-:W-:Y:S01]  /*1700*/  UIADD3 UR41, UP0, UPT, UR18, UR7, URZ ;  /* 0x0000000712297290 */ /* 0x000fe2000ff1e0ff */
[----:B------:R-:W-:-:S02]  /*1710*/  R2UR UR45, R11 ;  /* 0x000000000b2d72ca */ /* 0x000fc400000e0000 */
[----:B------:R-:W-:Y:S02]  /*1720*/  CS2R R10, SRZ ;  /* 0x00000000000a7805 */ /* 0x000fe4000001ff00 */
[----:B------:R-:W-:Y:S01]  /*1730*/  R2UR UR43, R3 ;  /* 0x00000000032b72ca */ /* 0x000fe200000e0000 */
[----:B------:R-:W-:Y:S01]  /*1740*/  UIADD3.X UR38, UPT, UPT, URZ, UR16, URZ, UP0, !UPT ;  /* 0x00000010ff267290 */ /* 0x000fe200087fe4ff */
[----:B------:R-:W-:Y:S01]  /*1750*/  IMAD.MOV R3, RZ, RZ, -R21 ;  /* 0x000000ffff037224 */ /* 0x000fe200078e0a15 */
[----:B------:R-:W-:Y:S01]  /*1760*/  UIMAD.WIDE.U32 UR46, UR41, UR4, URZ ;  /* 0x00000004292e72a5 */ /* 0x000fe2000f8e00ff */
[----:B-1----:R-:W-:Y:S01]  /*1770*/  VIADD R2, R2, 0xffffffe ;  /* 0x0ffffffe02027836 */ /* 0x002fe20000000000 */
[----:B------:R-:W-:Y:S01]  /*1780*/  UIMAD.WIDE.U32 UR48, UR38, UR4, URZ ;  /* 0x00000004263072a5 */ /* 0x000fe2000f8e00ff */
[----:B------:R-:W-:Y:S01]  /*1790*/  IMAD R3, R3, UR40, RZ ;  /* 0x0000002803037c24 */ /* 0x000fe2000f8e02ff */
[----:B------:R-:W-:-:S03]  /*17a0*/  UIADD3 URZ, UP3, UPT, UR53, UR44, URZ ;  /* 0x0000002c35ff7290 */ /* 0x000fc6000ff7e0ff */
[----:B------:R-:W1:Y:S01]  /*17b0*/  F2I.FTZ.U32.TRUNC.NTZ R2, R2 ;  /* 0x0000000200027305 */ /* 0x000e62000021f000 */
[----:B------:R-:W-:Y:S01]  /*17c0*/  UMOV UR42, UR45 ;  /* 0x0000002d002a7c82 */ /* 0x000fe20008000000 */
[----:B------:R-:W-:Y:S01]  /*17d0*/  UIMAD.WIDE.U32 UR48, UP0, UR41, UR5, UR48 ;  /* 0x00000005293072a5 */ /* 0x000fe2000f800030 */
[----:B------:R-:W-:Y:S01]  /*17e0*/  R2UR UR46, R9 ;  /* 0x00000000092e72ca */ /* 0x000fe200000e0000 */
[----:B------:R-:W-:Y:S01]  /*17f0*/  UIMAD.WIDE.U32.X UR44, UR30, UR15, UR42, UP3 ;  /* 0x0000000f1e2c72a5 */ /* 0x000fe200098e042a */
[----:B------:R-:W-:Y:S01]  /*1800*/  IMAD.U32 R9, RZ, RZ, UR37 ;  /* 0x00000025ff097e24 */ /* 0x000fe2000f8e00ff */
[----:B------:R-:W-:Y:S02]  /*1810*/  UIADD3.X UR43, UPT, UPT, URZ, URZ, URZ, UP0, !UPT ;  /* 0x000000ffff2b7290 */ /* 0x000fe400087fe4ff */
[----:B------:R-:W-:Y:S02]  /*1820*/  USEL UR29, UR29, UR44, !UP2 ;  /* 0x0000002c1d1d7287 */ /* 0x000fe4000d000000 */
[----:B------:R-:W-:Y:S01]  /*1830*/  USEL UR19, UR19, UR45, !UP2 ;  /* 0x0000002d13137287 */ /* 0x000fe2000d000000 */
[----:B------:R-:W-:Y:S01]  /*1840*/  R2UR UR44, R20 ;  /* 0x00000000142c72ca */ /* 0x000fe200000e0000 */
[----:B------:R-:W-:Y:S01]  /*1850*/  UIADD3 URZ, UP0, UPT, UR47, UR48, URZ ;  /* 0x000000302fff7290 */ /* 0x000fe2000ff1e0ff */
[----:B------:R-:W-:Y:S01]  /*1860*/  R2UR UR45, R21 ;  /* 0x00000000152d72ca */ /* 0x000fe200000e0000 */
[----:B------:R-:W-:Y:S01]  /*1870*/  UMOV UR42, UR49 ;  /* 0x00000031002a7c82 */ /* 0x000fe20008000000 */
[----:B------:R-:W-:Y:S01]  /*1880*/  USHF.R.U64 UR19, UR29, UR8, UR19 ;  /* 0x000000081d137299 */ /* 0x000fe20008001213 */
[----:B------:R-:W-:Y:S01]  /*1890*/  ISETP.NE.OR P2, PT, R9, 0x2, !P2 ;  /* 0x000000020900780c */ /* 0x000fe20005745670 */
[----:B------:R-:W-:Y:S01]  /*18a0*/  UIMAD.WIDE.U32.X UR42, UR38, UR5, UR42, UP0 ;  /* 0x00000005262a72a5 */ /* 0x000fe200080e042a */
[----:B------:R-:W-:Y:S01]  /*18b0*/  IMAD.MOV.U32 R9, RZ, RZ, RZ ;  /* 0x000000ffff097224 */ /* 0x000fe200078e00ff */
[----:B------:R-:W-:-:S02]  /*18c0*/  UIADD3 UR47, UPT, UPT, UR24, -0x1, UR19 ;  /* 0xffffffff182f7890 */ /* 0x000fc4000fffe013 */
[----:B------:R-:W-:Y:S02]  /*18d0*/  USEL UR18, UR18, UR42, !UP1 ;  /* 0x0000002a12127287 */ /* 0x000fe4000c800000 */
[----:B------:R-:W-:Y:S01]  /*18e0*/  USEL UR16, UR16, UR43, !UP1 ;  /* 0x0000002b10107287 */ /* 0x000fe2000c800000 */
[----:B-1----:R-:W-:Y:S01]  /*18f0*/  R2UR UR43, R2 ;  /* 0x00000000022b72ca */ /* 0x002fe200000e0000 */
[----:B------:R-:W-:Y:S01]  /*1900*/  IMAD.U32 R2, RZ, RZ, UR47 ;  /* 0x0000002fff027e24 */ /* 0x000fe2000f8e00ff */
[----:B------:R-:W-:Y:S01]  /*1910*/  UMOV UR42, URZ ;  /* 0x000000ff002a7c82 */ /* 0x000fe20008000000 */
[----:B------:R-:W-:Y:S01]  /*1920*/  USHF.R.U64 UR16, UR18, UR6, UR16 ;  /* 0x0000000612107299 */ /* 0x000fe20008001210 */
[----:B------:R-:W-:Y:S01]  /*1930*/  IMAD.HI.U32 R3, R21, R3, UR44 ;  /* 0x0000002c15037e27 */ /* 0x000fe2000f8e0003 */
[----:B------:R-:W1:Y:S01]  /*1940*/  LDCU UR29, c[0x0][0xbe0] ;  /* 0x00017c00ff1d77ac */ /* 0x000e620008000800 */
[----:B------:R-:W-:Y:S01]  /*1950*/  IABS R2, R2 ;  /* 0x0000000200027213 */ /* 0x000fe20000000000 */
[----:B------:R-:W-:-:S02]  /*1960*/  UIADD3 UR45, UPT, UPT, UR21, -0x1, UR16 ;  /* 0xffffffff152d7890 */ /* 0x000fc4000fffe010 */
[----:B------:R-:W-:Y:S01]  /*1970*/  R2UR UR19, R3 ;  /* 0x00000000031372ca */ /* 0x000fe200000e0000 */
[----:B------:R-:W-:Y:S01]  /*1980*/  ULOP3.LUT UR41, URZ, UR21, URZ, 0x33, !UPT ;  /* 0x00000015ff297292 */ /* 0x000fe2000f8e33ff */
[----:B------:R-:W-:Y:S02]  /*1990*/  R2UR UR16, R2 ;  /* 0x00000000021072ca */ /* 0x000fe400000e0000 */
[----:B------:R-:W-:Y:S01]  /*19a0*/  UIADD3 UR18, UPT, UPT, URZ, -UR43, URZ ;  /* 0x8000002bff127290 */ /* 0x000fe2000fffe0ff */
[----:B------:R-:W-:Y:S01]  /*19b0*/  IABS R2, R4 ;  /* 0x0000000400027213 */ /* 0x000fe20000000000 */
[----:B------:R-:W-:Y:S02]  /*19c0*/  IMAD.U32 R3, RZ, RZ, UR45 ;  /* 0x0000002dff037e24 */ /* 0x000fe4000f8e00ff */
[----:B------:R-:W-:Y:S02]  /*19d0*/  UIMAD UR18, UR18, UR39, URZ ;  /* 0x00000027121272a4 */ /* 0x000fe4000f8e02ff */
[----:B------:R-:W-:Y:S01]  /*19e0*/  IMAD.MOV R2, RZ, RZ, -R2 ;  /* 0x000000ffff027224 */ /* 0x000fe200078e0a02 */
[----:B------:R-:W-:Y:S01]  /*19f0*/  IABS R3, R3 ;  /* 0x0000000300037213 */ /* 0x000fe20000000000 */
[----:B------:R-:W-:-:S02]  /*1a00*/  UIMAD.WIDE.U32 UR42, UR43, UR18, UR42 ;  /* 0x000000122b2a72a5 */ /* 0x000fc4000f8e002a */
[----:B------:R-:W-:Y:S01]  /*1a10*/  ULOP3.LUT UR42, URZ, UR24, URZ, 0x33, !UPT ;  /* 0x00000018ff2a7292 */ /* 0x000fe2000f8e33ff */
[----:B------:R-:W-:Y:S01]  /*1a20*/  R2UR UR44, R3 ;  /* 0x00000000032c72ca */ /* 0x000fe200000e0000 */
[----:B------:R-:W-:Y:S01]  /*1a30*/  UIMAD.WIDE.U32 UR48, UR19, UR16, URZ ;  /* 0x00000010133072a5 */ /* 0x000fe2000f8e00ff */
[----:B------:R-:W-:Y:S02]  /*1a40*/  R2UR UR38, R2 ;  /* 0x00000000022672ca */ /* 0x000fe400000e0000 */
[----:B------:R-:W3:Y:S01]  /*1a50*/  LDCU UR18, c[0x0][0x374] ;  /* 0x00006e80ff1277ac */ /* 0x000ee20008000800 */
[----:B------:R-:W4:Y:S03]  /*1a60*/  LDC.64 R2, c[0x0][0xbd0] ;  /* 0x0002f400ff027b82 */ /* 0x000f260000000a00 */
[----:B------:R-:W-:Y:S02]  /*1a70*/  UMOV UR19, UR49 ;  /* 0x0000003100137c82 */ /* 0x000fe40008000000 */
[----:B------:R-:W-:Y:S01]  /*1a80*/  UIMAD UR46, UR19, UR46, UR16 ;  /* 0x0000002e132e72a4 */ /* 0x000fe2000f8e0210 */
[----:B------:R-:W2:Y:S02]  /*1a90*/  LDCU.U8 UR16, c[0x0][0xbd8] ;  /* 0x00017b00ff1077ac */ /* 0x000ea40008000000 */
[----:B------:R-:W-:-:S02]  /*1aa0*/  UIMAD.WIDE.U32 UR48, UR43, UR44, URZ ;  /* 0x0000002c2b3072a5 */ /* 0x000fc4000f8e00ff */
[----:B------:R-:W-:-:S05]  /*1ab0*/  UISETP.GT.U32.AND UP3, UPT, UR40, UR46, UPT ;  /* 0x0000002e2800728c */ /* 0x000fca000bf64070 */
[----:B------:R-:W-:Y:S01]  /*1ac0*/  UMOV UR19, UR49 ;  /* 0x0000003100137c82 */ /* 0x000fe20008000000 */
[----:B---3--:R-:W-:Y:S02]  /*1ad0*/  UIMAD.WIDE.U32 UR48, UR28, UR18, URZ ;  /* 0x000000121c3072a5 */ /* 0x008fe4000f8e00ff */
[----:B------:R-:W-:-:S03]  /*1ae0*/  UIMAD UR44, UR19, UR38, UR44 ;  /* 0x00000026132c72a4 */ /* 0x000fc6000f8e022c */
[----:B------:R-:W-:Y:S01]  /*1af0*/  UMOV UR19, 0x400 ;  /* 0x0000040000137882 */ /* 0x000fe20000000000 */
[----:B------:R-:W-:Y:S01]  /*1b00*/  UISETP.GT.U32.AND UP0, UPT, UR39, UR44, UPT ;  /* 0x0000002c2700728c */ /* 0x000fe2000bf04070 */
[----:B--2---:R-:W-:Y:S01]  /*1b10*/  ISETP.NE.AND P1, PT, RZ, UR16, PT ;  /* 0x00000010ff007c0c */ /* 0x004fe2000bf25270 */
[----:B------:R-:W-:Y:S02]  /*1b20*/  @!UP3 UIADD3 UR46, UPT, UPT, UR46, -UR40, URZ ;  /* 0x800000282e2eb290 */ /* 0x000fe4000fffe0ff */
[----:B------:R-:W-:Y:S02]  /*1b30*/  ULEA UR36, UR36, UR19, 0x18 ;  /* 0x0000001324247291 */ /* 0x000fe4000f8ec0ff */
[----:B-1----:R-:W-:Y:S02]  /*1b40*/  UISETP.NE.AND UP3, UPT, UR29, 0x1, UPT ;  /* 0x000000011d00788c */ /* 0x002fe4000bf65270 */
[----:B------:R-:W-:Y:S02]  /*1b50*/  UIADD3 UR29, UPT, UPT, UR36, 0x300, URZ ;  /* 0x00000300241d7890 */ /* 0x000fe4000fffe0ff */
[----:B------:R-:W-:-:S02]  /*1b60*/  UIADD3 UR36, UPT, UPT, UR36, 0x260, URZ ;  /* 0x0000026024247890 */ /* 0x000fc4000fffe0ff */
[----:B------:R-:W-:Y:S02]  /*1b70*/  @!UP0 UIADD3 UR44, UPT, UPT, UR44, -UR39, URZ ;  /* 0x800000272c2c8290 */ /* 0x000fe4000fffe0ff */
[----:B------:R-:W-:Y:S02]  /*1b80*/  UISETP.GT.U32.AND UP0, UPT, UR40, UR46, UPT ;  /* 0x0000002e2800728c */ /* 0x000fe4000bf04070 */
[----:B------:R-:W-:Y:S02]  /*1b90*/  @UP6 USEL UR36, UR36, UR29, !UP5 ;  /* 0x0000001d24246287 */ /* 0x000fe4000e800000 */
[----:B------:R-:W-:Y:S02]  /*1ba0*/  UISETP.GT.U32.AND UP5, UPT, UR39, UR44, UPT ;  /* 0x0000002c2700728c */ /* 0x000fe4000bfa4070 */
[----:B------:R-:W-:Y:S02]  /*1bb0*/  UISETP.GE.AND UP6, UPT, UR47, URZ, UPT ;  /* 0x000000ff2f00728c */ /* 0x000fe4000bfc6270 */
[----:B------:R-:W-:-:S02]  /*1bc0*/  USEL UR30, UR31, UR17, !UP3 ;  /* 0x000000111f1e7287 */ /* 0x000fc4000d800000 */
[----:B------:R-:W-:Y:S02]  /*1bd0*/  USEL UR17, UR17, UR31, !UP3 ;  /* 0x0000001f11117287 */ /* 0x000fe4000d800000 */
[----:B------:R-:W-:Y:S02]  /*1be0*/  @!UP0 UIADD3 UR46, UPT, UPT, UR46, -UR40, URZ ;  /* 0x800000282e2e8290 */ /* 0x000fe4000fffe0ff */
[----:B------:R-:W-:Y:S02]  /*1bf0*/  UISETP.GE.AND UP0, UPT, UR45, URZ, UPT ;  /* 0x000000ff2d00728c */ /* 0x000fe4000bf06270 */
[----:B------:R-:W-:Y:S01]  /*1c00*/  USEL UR18, UR28, UR18, !UP3 ;  /* 0x000000121c127287 */ /* 0x000fe2000d800000 */
[----:B------:R-:W1:Y:S01]  /*1c10*/  LDCU UR19, c[0x0][0x378] ;  /* 0x00006f00ff1377ac */ /* 0x000e620008000800 */
[----:B------:R-:W-:Y:S01]  /*1c20*/  UMOV UR31, URZ ;  /* 0x000000ff001f7c82 */ /* 0x000fe20008000000 */
[----:B------:R-:W-:Y:S02]  /*1c30*/  @!UP5 UIADD3 UR44, UPT, UPT, UR44, -UR39, URZ ;  /* 0x800000272c2cd290 */ /* 0x000fe4000fffe0ff */
[----:B------:R-:W-:-:S02]  /*1c40*/  UIMAD.WIDE.U32 UR52, UR17, UR18, UR30 ;  /* 0x00000012113472a5 */ /* 0x000fc4000f8e001e */
[----:B------:R-:W-:Y:S02]  /*1c50*/  @!UP6 UIADD3 UR46, UPT, UPT, -UR46, URZ, URZ ;  /* 0x000000ff2e2ee290 */ /* 0x000fe4000fffe1ff */
[----:B------:R-:W-:Y:S02]  /*1c60*/  UISETP.NE.AND UP6, UPT, UR24, URZ, UPT ;  /* 0x000000ff1800728c */ /* 0x000fe4000bfc5270 */
[----:B------:R-:W-:Y:S02]  /*1c70*/  UISETP.NE.AND UP5, UPT, UR21, URZ, UPT ;  /* 0x000000ff1500728c */ /* 0x000fe4000bfa5270 */
[----:B------:R-:W-:Y:S01]  /*1c80*/  @!UP0 UIADD3 UR44, UPT, UPT, -UR44, URZ, URZ ;  /* 0x000000ff2c2c8290 */ /* 0x000fe2000fffe1ff */
[----:B------:R-:W-:Y:S01]  /*1c90*/  UMOV UR18, UR52 ;  /* 0x0000003400127c82 */ /* 0x000fe20008000000 */
[----:B------:R-:W-:Y:S02]  /*1ca0*/  UMOV UR17, UR53 ;  /* 0x0000003500117c82 */ /* 0x000fe40008000000 */
[----:B------:R-:W-:Y:S01]  /*1cb0*/  USEL UR44, UR41, UR44, !UP5 ;  /* 0x0000002c292c7287 */ /* 0x000fe2000e800000 */
[----:B----4-:R-:W-:Y:S01]  /*1cc0*/  ISETP.LE.U32.AND P0, PT, R2, UR18, PT ;  /* 0x0000001202007c0c */ /* 0x010fe2000bf03070 */
[----:B------:R-:W-:Y:S01]  /*1cd0*/  USEL UR46, UR42, UR46, !UP6 ;  /* 0x0000002e2a2e7287 */ /* 0x000fe2000f000000 */
[----:B------:R-:W-:Y:S01]  /*1ce0*/  IMAD.U32 R2, RZ, RZ, UR17 ;  /* 0x00000011ff027e24 */ /* 0x000fe2000f8e00ff */
[----:B------:R-:W-:-:S02]  /*1cf0*/  UIADD3 UR44, UPT, UPT, UR45, -UR44, URZ ;  /* 0x8000002c2d2c7290 */ /* 0x000fc4000fffe0ff */
[----:B------:R-:W-:Y:S02]  /*1d00*/  UIADD3 UR46, UPT, UPT, UR47, -UR46, URZ ;  /* 0x8000002e2f2e7290 */ /* 0x000fe4000fffe0ff */
[----:B-1----:R-:W-:Y:S01]  /*1d10*/  UIMAD.WIDE.U32 UR28, UR48, UR19, URZ ;  /* 0x00000013301c72a5 */ /* 0x002fe2000f8e00ff */
[----:B------:R-:W-:Y:S01]  /*1d20*/  ISETP.GE.U32.AND.EX P0, PT, R2, R3, PT, P0 ;  /* 0x000000030200720c */ /* 0x000fe20003f06100 */
[----:B------:R-:W-:Y:S02]  /*1d30*/  UIMAD UR48, UR46, UR44, URZ ;  /* 0x0000002c2e3072a4 */ /* 0x000fe4000f8e02ff */
[----:B------:R-:W-:Y:S02]  /*1d40*/  USEL UR44, UR44, UR46, !UP3 ;  /* 0x0000002e2c2c7287 */ /* 0x000fe4000d800000 */
[----:B------:R-:W-:Y:S02]  /*1d50*/  UIMAD UR19, UR49, UR19, URZ ;  /* 0x00000013311372a4 */ /* 0x000fe4000f8e02ff */
[----:B------:R-:W-:Y:S01]  /*1d60*/  USHF.R.S32.HI UR49, URZ, 0x1f, UR48 ;  /* 0x0000001fff317899 */ /* 0x000fe20008011430 */
[----:B------:R-:W-:Y:S01]  /*1d70*/  IMAD.U32 R18, RZ, RZ, UR48 ;  /* 0x00000030ff127e24 */ /* 0x000fe2000f8e00ff */
[----:B------:R-:W-:Y:S01]  /*1d80*/  USHF.R.S32.HI UR45, URZ, 0x1f, UR44 ;  /* 0x0000001fff2d7899 */ /* 0x000fe2000801142c */
[----:B------:R-:W-:Y:S01]  /*1d90*/  IMAD.U32 R12, RZ, RZ, UR44 ;  /* 0x0000002cff0c7e24 */ /* 0x000fe2000f8e00ff */
[----:B------:R-:W-:-:S02]  /*1da0*/  UIADD3 UR19, UPT, UPT, UR29, UR19, URZ ;  /* 0x000000131d137290 */ /* 0x000fc4000fffe0ff */
[----:B------:R-:W-:Y:S02]  /*1db0*/  IMAD.U32 R19, RZ, RZ, UR49 ;  /* 0x00000031ff137e24 */ /* 0x000fe4000f8e00ff */
[----:B------:R-:W-:Y:S01]  /*1dc0*/  IMAD.U32 R13, RZ, RZ, UR45 ;  /* 0x0000002dff0d7e24 */ /* 0x000fe2000f8e00ff */
[----:B------:R-:W-:Y:S07]  /*1dd0*/  @P0 BRA P1, `(.L_x_13) ;  /* 0x0000001400d00947 */ /* 0x000fee0000800000 */
[----:B------:R-:W-:Y:S01]  /*1de0*/  IMAD.U32 R3, RZ, RZ, UR17 ;  /* 0x00000011ff037e24 */ /* 0x000fe2000f8e00ff */
[----:B------:R-:W-:Y:S02]  /*1df0*/  ISETP.LE.U32.AND P0, PT, R18, UR18, PT ;  /* 0x0000001212007c0c */ /* 0x000fe4000bf03070 */
[----:B------:R-:W-:Y:S01]  /*1e00*/  CS2R R10, SRZ ;  /* 0x00000000000a7805 */ /* 0x000fe2000001ff00 */
[----:B------:R-:W-:Y:S01]  /*1e10*/  IMAD.MOV.U32 R9, RZ, RZ, RZ ;  /* 0x000000ffff097224 */ /* 0x000fe200078e00ff */
[----:B------:R-:W-:-:S13]  /*1e20*/  ISETP.GE.U32.AND.EX P0, PT, R3, R19, PT, P0 ;  /* 0x000000130300720c */ /* 0x000fda0003f06100 */
[----:B------:R-:W-:Y:S05]  /*1e30*/  @!P0 BRA `(.L_x_14) ;  /* 0x0000001000ac8947 */ /* 0x000fea0003800000 */
[----:B------:R-:W-:Y:S02]  /*1e40*/  VIADD R2, R8, 0x20 ;  /* 0x0000002008027836 */ /* 0x000fe40000000000 */
[----:B------:R-:W-:Y:S02]  /*1e50*/  IMAD.MOV.U32 R14, RZ, RZ, R8 ;  /* 0x000000ffff0e7224 */ /* 0x000fe400078e0008 */
[----:B-----5:R-:W-:Y:S01]  /*1e60*/  IMAD.MOV.U32 R9, RZ, RZ, R7 ;  /* 0x000000ffff097224 */ /* 0x020fe200078e0007 */
[----:B------:R-:W-:Y:S02]  /*1e70*/  ISETP.GE.AND P0, PT, R2, UR27, PT ;  /* 0x0000001b02007c0c */ /* 0x000fe4000bf06270 */
[----:B------:R-:W-:Y:S02]  /*1e80*/  ISETP.GE.AND P1, PT, R14, UR27, PT ;  /* 0x0000001b0e007c0c */ /* 0x000fe4000bf26270 */
[----:B------:R-:W-:Y:S01]  /*1e90*/  MOV R11, UR12 ;  /* 0x0000000c000b7c02 */ /* 0x000fe20008000f00 */
[----:B------:R-:W-:Y:S01]  /*1ea0*/  IMAD.U32 R10, RZ, RZ, UR13 ;  /* 0x0000000dff0a7e24 */ /* 0x000fe2000f8e00ff */
[----:B------:R-:W-:-:S07]  /*1eb0*/  MOV R2, R6 ;  /* 0x0000000600027202 */ /* 0x000fce0000000f00 */
[----:B------:R-:W1:Y:S01]  /*1ec0*/  @!P0 LDC.64 R22, c[0x0][0xbf0] ;  /* 0x0002fc00ff168b82 */ /* 0x000e620000000a00 */
[----:B------:R-:W-:Y:S01]  /*1ed0*/  UIADD3 UR12, UP0, UPT, UR10, -0x1, URZ ;  /* 0xffffffff0a0c7890 */ /* 0x000fe2000ff1e0ff */
[----:B------:R-:W-:Y:S03]  /*1ee0*/  BSSY.RECONVERGENT B0, `(.L_x_15) ;  /* 0x000004f000007945 */ /* 0x000fe60003800200 */
[----:B------:R-:W-:Y:S01]  /*1ef0*/  UIADD3.X UR13, UPT, UPT, UR11, -0x1, URZ, UP0, !UPT ;  /* 0xffffffff0b0d7890 */ /* 0x000fe200087fe4ff */
[----:B------:R-:W-:Y:S01]  /*1f00*/  MOV R18, 0x7fffffff ;  /* 0x7fffffff00127802 */ /* 0x000fe20000000f00 */
[----:B------:R-:W-:Y:S02]  /*1f10*/  IMAD.MOV.U32 R19, RZ, RZ, RZ ;  /* 0x000000ffff137224 */ /* 0x000fe400078e00ff */
[----:B-1----:R-:W-:-:S05]  /*1f20*/  @!P0 IMAD.WIDE.U32 R22, R14, 0xc, R22 ;  /* 0x0000000c0e168825 */ /* 0x002fca00078e0016 */
[----:B------:R1:W5:Y:S04]  /*1f30*/  @!P0 LDG.E R6, desc[UR50][R22.64+0x180] ;  /* 0x0001803216068981 */ /* 0x000368000c1e1900 */
[----:B------:R1:W5:Y:S01]  /*1f40*/  @!P0 LDG.E R7, desc[UR50][R22.64+0x184] ;  /* 0x0001843216078981 */ /* 0x000362000c1e1900 */
[----:B------:R-:W-:-:S04]  /*1f50*/  IADD3 R11, P0, PT, R11, -0x1, RZ ;  /* 0xffffffff0b0b7810 */ /* 0x000fc80007f1e0ff */
[----:B------:R-:W-:Y:S01]  /*1f60*/  IADD3.X R10, PT, PT, R10, -0x1, RZ, P0, !PT ;  /* 0xffffffff0a0a7810 */ /* 0x000fe200007fe4ff */
[----:B------:R-:W-:Y:S08]  /*1f70*/  @P1 BRA `(.L_x_16) ;  /* 0x0000000400141947 */ /* 0x000ff00003800000 */
[C---:B------:R-:W-:Y:S01]  /*1f80*/  IADD3 R3, P1, PT, R2.reuse, R11, RZ ;  /* 0x0000000b02037210 */ /* 0x040fe20007f3e0ff */
[----:B------:R-:W-:Y:S01]  /*1f90*/  IMAD.MOV.U32 R20, RZ, RZ, RZ ;  /* 0x000000ffff147224 */ /* 0x000fe200078e00ff */
[----:B------:R-:W-:Y:S02]  /*1fa0*/  IADD3 R13, P0, PT, R9, UR12, RZ ;  /* 0x0000000c090d7c10 */ /* 0x000fe4000ff1e0ff */
[----:B------:R-:W-:Y:S02]  /*1fb0*/  LEA.HI.X.SX32 R2, R2, R10, 0x1, P1 ;  /* 0x0000000a02027211 */ /* 0x000fe400008f0eff */
[----:B------:R-:W-:Y:S02]  /*1fc0*/  IADD3 R26, P1, PT, R3, UR9, RZ ;  /* 0x00000009031a7c10 */ /* 0x000fe4000ff3e0ff */
[----:B------:R-:W-:Y:S02]  /*1fd0*/  LEA.HI.X.SX32 R12, R9, UR13, 0x1, P0 ;  /* 0x0000000d090c7c11 */ /* 0x000fe400080f0eff */
[----:B------:R-:W-:Y:S01]  /*1fe0*/  IADD3 R18, P0, PT, R13, UR7, RZ ;  /* 0x000000070d127c10 */ /* 0x000fe2000ff1e0ff */
[----:B------:R-:W-:-:S04]  /*1ff0*/  IMAD.X R9, RZ, RZ, R2, P1 ;  /* 0x000000ffff097224 */ /* 0x000fc800008e0602 */
[----:B------:R-:W-:Y:S02]  /*2000*/  IMAD.X R17, RZ, RZ, R12, P0 ;  /* 0x000000ffff117224 */ /* 0x000fe400000e060c */
[----:B------:R-:W-:-:S04]  /*2010*/  IMAD.WIDE.U32 R24, R9, UR14, RZ ;  /* 0x0000000e09187c25 */ /* 0x000fc8000f8e00ff */
[----:B-1----:R-:W-:-:S04]  /*2020*/  IMAD.WIDE.U32 R22, R17, UR4, RZ ;  /* 0x0000000411167c25 */ /* 0x002fc8000f8e00ff */
[----:B------:R-:W-:-:S04]  /*2030*/  IMAD.WIDE.U32 R24, P1, R26, UR15, R24 ;  /* 0x0000000f1a187c25 */ /* 0x000fc8000f820018 */
[----:B------:R-:W-:-:S04]  /*2040*/  IMAD.WIDE.U32 R26, R26, UR14, RZ ;  /* 0x0000000e1a1a7c25 */ /* 0x000fc8000f8e00ff */
[----:B------:R-:W-:-:S04]  /*2050*/  IMAD.WIDE.U32 R22, P0, R18, UR5, R22 ;  /* 0x0000000512167c25 */ /* 0x000fc8000f800016 */
[----:B------:R-:W-:-:S04]  /*2060*/  IMAD.WIDE.U32 R18, R18, UR4, RZ ;  /* 0x0000000412127c25 */ /* 0x000fc8000f8e00ff */
[----:B------:R-:W-:Y:S01]  /*2070*/  IMAD.X R29, RZ, RZ, RZ, P1 ;  /* 0x000000ffff1d7224 */ /* 0x000fe200008e06ff */
[----:B------:R-:W-:Y:S01]  /*2080*/  IADD3 RZ, P1, PT, R27, R24, RZ ;  /* 0x000000181bff7210 */ /* 0x000fe20007f3e0ff */
[----:B------:R-:W-:Y:S01]  /*2090*/  IMAD.X R27, RZ, RZ, RZ, P0 ;  /* 0x000000ffff1b7224 */ /* 0x000fe200000e06ff */
[----:B------:R-:W-:Y:S01]  /*20a0*/  IADD3 RZ, P0, PT, R19, R22, RZ ;  /* 0x0000001613ff7210 */ /* 0x000fe20007f1e0ff */
[----:B------:R-:W-:Y:S02]  /*20b0*/  IMAD.MOV.U32 R26, RZ, RZ, R23 ;  /* 0x000000ffff1a7224 */ /* 0x000fe400078e0017 */
[----:B------:R-:W-:Y:S02]  /*20c0*/  IMAD.MOV.U32 R28, RZ, RZ, R25 ;  /* 0x000000ffff1c7224 */ /* 0x000fe400078e0019 */
[----:B------:R-:W-:Y:S01]  /*20d0*/  IMAD.WIDE.U32.X R26, R17, UR5, R26, P0 ;  /* 0x00000005111a7c25 */ /* 0x000fe200080e041a */
[----:B------:R-:W-:-:S03]  /*20e0*/  PLOP3.LUT P0, PT, PT, PT, UP1, 0x80, 0x8 ;  /* 0x000000000008781c */ /* 0x000fc60003f0f018 */
[----:B------:R-:W-:Y:S01]  /*20f0*/  IMAD.WIDE.U32.X R28, R9, UR15, R28, P1 ;  /* 0x0000000f091c7c25 */ /* 0x000fe200088e041c */
[----:B------:R-:W-:Y:S02]  /*2100*/  PLOP3.LUT P1, PT, PT, PT, UP2, 0x80, 0x8 ;  /* 0x000000000008781c */ /* 0x000fe40003f2f028 */
[----:B------:R-:W-:Y:S02]  /*2110*/  SEL R13, R13, R26, !P0 ;  /* 0x0000001a0d0d7207 */ /* 0x000fe40004000000 */
[----:B------:R-:W-:Y:S02]  /*2120*/  SEL R12, R12, R27, !P0 ;  /* 0x0000001b0c0c7207 */ /* 0x000fe40004000000 */
[----:B------:R-:W-:Y:S02]  /*2130*/  SEL R3, R3, R28, !P1 ;  /* 0x0000001c03037207 */ /* 0x000fe40004800000 */
[----:B------:R-:W-:Y:S01]  /*2140*/  SEL R28, R2, R29, !P1 ;  /* 0x0000001d021c7207 */ /* 0x000fe20004800000 */
[----:B------:R-:W-:Y:S01]  /*2150*/  IMAD.MOV R2, RZ, RZ, -R21 ;  /* 0x000000ffff027224 */ /* 0x000fe200078e0a15 */
[----:B------:R-:W-:-:S02]  /*2160*/  SHF.R.U64 R13, R13, UR6, R12 ;  /* 0x000000060d0d7c19 */ /* 0x000fc4000800120c */
[----:B------:R-:W-:Y:S02]  /*2170*/  SHF.R.U64 R28, R3, UR8, R28 ;  /* 0x00000008031c7c19 */ /* 0x000fe4000800121c */
[----:B------:R-:W-:Y:S01]  /*2180*/  IADD3 R12, PT, PT, R4, -0x1, R13 ;  /* 0xffffffff040c7810 */ /* 0x000fe20007ffe00d */
[----:B------:R-:W-:Y:S01]  /*2190*/  IMAD R13, R2, UR40, RZ ;  /* 0x00000028020d7c24 */ /* 0x000fe2000f8e02ff */
[----:B------:R-:W-:Y:S02]  /*21a0*/  IADD3 R17, PT, PT, R5, -0x1, R28 ;  /* 0xffffffff05117810 */ /* 0x000fe40007ffe01c */
[----:B------:R-:W-:Y:S01]  /*21b0*/  IABS R3, R5 ;  /* 0x0000000500037213 */ /* 0x000fe20000000000 */
[----:B------:R-:W-:Y:S01]  /*21c0*/  IMAD.HI.U32 R20, R21, R13, R20 ;  /* 0x0000000d15147227 */ /* 0x000fe200078e0014 */
[----:B------:R-:W-:Y:S02]  /*21d0*/  IABS R9, R17 ;  /* 0x0000001100097213 */ /* 0x000fe40000000000 */
[----:B------:R-:W-:Y:S01]  /*21e0*/  IABS R2, R12 ;  /* 0x0000000c00027213 */ /* 0x000fe20000000000 */
[----:B------:R-:W-:Y:S01]  /*21f0*/  IMAD.MOV R3, RZ, RZ, -R3 ;  /* 0x000000ffff037224 */ /* 0x000fe200078e0a03 */
[----:B------:R-:W-:Y:S01]  /*2200*/  ISETP.GE.AND P4, PT, R17, RZ, PT ;  /* 0x000000ff1100720c */ /* 0x000fe20003f86270 */
[----:B------:R-:W-:Y:S01]  /*2210*/  IMAD.HI.U32 R20, R20, R9, RZ ;  /* 0x0000000914147227 */ /* 0x000fe200078e00ff */
[----:B------:R-:W-:-:S03]  /*2220*/  ISETP.GE.AND P3, PT, R12, RZ, PT ;  /* 0x000000ff0c00720c */ /* 0x000fc60003f66270 */
[----:B------:R-:W-:-:S04]  /*2230*/  IMAD.HI.U32 R13, R2, UR43, RZ ;  /* 0x0000002b020d7c27 */ /* 0x000fc8000f8e00ff */
[----:B------:R-:W-:Y:S02]  /*2240*/  IMAD R18, R20, R3, R9 ;  /* 0x0000000314127224 */ /* 0x000fe400078e0209 */
[----:B------:R-:W-:Y:S02]  /*2250*/  IMAD R9, R13, UR38, R2 ;  /* 0x000000260d097c24 */ /* 0x000fe4000f8e0202 */
[----:B------:R-:W-:Y:S01]  /*2260*/  IMAD.U32 R3, RZ, RZ, UR42 ;  /* 0x0000002aff037e24 */ /* 0x000fe2000f8e00ff */
[----:B------:R-:W-:Y:S01]  /*2270*/  ISETP.LT.U32.AND P1, PT, R18, UR40, PT ;  /* 0x0000002812007c0c */ /* 0x000fe2000bf21070 */
[----:B------:R-:W-:Y:S01]  /*2280*/  IMAD.U32 R2, RZ, RZ, UR41 ;  /* 0x00000029ff027e24 */ /* 0x000fe2000f8e00ff */
[----:B------:R-:W-:-:S11]  /*2290*/  ISETP.LT.U32.AND P0, PT, R9, UR39, PT ;  /* 0x0000002709007c0c */ /* 0x000fd6000bf01070 */
[----:B------:R-:W-:Y:S02]  /*22a0*/  @!P1 VIADD R18, R18, -UR40 ;  /* 0x8000002812129c36 */ /* 0x000fe40008000000 */
[----:B------:R-:W-:-:S03]  /*22b0*/  @!P0 VIADD R9, R9, -UR39 ;  /* 0x8000002709098c36 */ /* 0x000fc60008000000 */
[----:B------:R-:W-:Y:S02]  /*22c0*/  ISETP.LT.U32.AND P1, PT, R18, UR40, PT ;  /* 0x0000002812007c0c */ /* 0x000fe4000bf21070 */
[----:B------:R-:W-:-:S11]  /*22d0*/  ISETP.LT.U32.AND P0, PT, R9, UR39, PT ;  /* 0x0000002709007c0c */ /* 0x000fd6000bf01070 */
[----:B------:R-:W-:Y:S01]  /*22e0*/  @!P1 VIADD R18, R18, -UR40 ;  /* 0x8000002812129c36 */ /* 0x000fe20008000000 */
[----:B------:R-:W-:Y:S01]  /*22f0*/  PLOP3.LUT P1, PT, PT, PT, UP6, 0x80, 0x8 ;  /* 0x000000000008781c */ /* 0x000fe20003f2f068 */
[----:B------:R-:W-:Y:S01]  /*2300*/  @!P0 VIADD R9, R9, -UR39 ;  /* 0x8000002709098c36 */ /* 0x000fe20008000000 */
[----:B------:R-:W-:Y:S01]  /*2310*/  PLOP3.LUT P0, PT, PT, PT, UP5, 0x80, 0x8 ;  /* 0x000000000008781c */ /* 0x000fe20003f0f058 */
[----:B------:R-:W-:Y:S02]  /*2320*/  @!P4 IMAD.MOV R18, RZ, RZ, -R18 ;  /* 0x000000ffff12c224 */ /* 0x000fe400078e0a12 */
[----:B------:R-:W-:-:S03]  /*2330*/  @!P3 IMAD.MOV R9, RZ, RZ, -R9 ;  /* 0x000000ffff09b224 */ /* 0x000fc600078e0a09 */
[----:B------:R-:W-:Y:S02]  /*2340*/  SEL R18, R3, R18, !P1 ;  /* 0x0000001203127207 */ /* 0x000fe40004800000 */
[----:B------:R-:W-:Y:S02]  /*2350*/  SEL R9, R2, R9, !P0 ;  /* 0x0000000902097207 */ /* 0x000fe40004000000 */
[----:B------:R-:W-:Y:S01]  /*2360*/  PLOP3.LUT P0, PT, PT, PT, UP3, 0x80, 0x8 ;  /* 0x000000000008781c */ /* 0x000fe20003f0f038 */
[----:B------:R-:W-:Y:S02]  /*2370*/  IMAD.IADD R18, R17, 0x1, -R18 ;  /* 0x0000000111127824 */ /* 0x000fe400078e0a12 */
[----:B------:R-:W-:-:S05]  /*2380*/  IMAD.IADD R9, R12, 0x1, -R9 ;  /* 0x000000010c097824 */ /* 0x000fca00078e0a09 */
[----:B------:R-:W-:Y:S01]  /*2390*/  SEL R12, R9, R18, !P0 ;  /* 0x00000012090c7207 */ /* 0x000fe20004000000 */
[----:B------:R-:W-:-:S03]  /*23a0*/  IMAD R18, R18, R9, RZ ;  /* 0x0000000912127224 */ /* 0x000fc600078e02ff */
[----:B------:R-:W-:Y:S02]  /*23b0*/  SHF.R.S32.HI R13, RZ, 0x1f, R12 ;  /* 0x0000001fff0d7819 */ /* 0x000fe4000001140c */
[----:B------:R-:W-:Y:S02]  /*23c0*/  SHF.R.S32.HI R19, RZ, 0x1f, R18 ;  /* 0x0000001fff137819 */ /* 0x000fe40000011412 */
.L_x_16:
[----:B------:R-:W-:Y:S05]  /*23d0*/  BSYNC.RECONVERGENT B0 ;  /* 0x0000000000007941 */ /* 0x000fea0003800200 */
.L_x_15:
[----:B------:R-:W2:Y:S01]  /*23e0*/  SHFL.UP PT, R3, R18, 0x1, RZ ;  /* 0x0420000012037989 */ /* 0x000ea200000e00ff */
[C---:B------:R-:W-:Y:S02]  /*23f0*/  ISETP.NE.AND P6, PT, R8.reuse, RZ, PT ;  /* 0x000000ff0800720c */ /* 0x040fe40003fc5270 */
[C---:B------:R-:W-:Y:S01]  /*2400*/  ISETP.GE.U32.AND P1, PT, R8.reuse, 0x2, PT ;  /* 0x000000020800780c */ /* 0x040fe20003f26070 */
[----:B------:R-:W3:Y:S01]  /*2410*/  SHFL.UP PT, R2, R19, 0x1, RZ ;  /* 0x0420000013027989 */ /* 0x000ee200000e00ff */
[C---:B------:R-:W-:Y:S02]  /*2420*/  ISETP.GE.U32.AND P3, PT, R8.reuse, 0x4, PT ;  /* 0x000000040800780c */ /* 0x040fe40003f66070 */
[C---:B------:R-:W-:Y:S02]  /*2430*/  ISETP.GE.U32.AND P4, PT, R8.reuse, 0x8, PT ;  /* 0x000000080800780c */ /* 0x040fe40003f86070 */
[----:B------:R-:W-:Y:S02]  /*2440*/  ISETP.GE.U32.AND P5, PT, R8, 0x10, PT ;  /* 0x000000100800780c */ /* 0x000fe40003fa6070 */
[----:B--2---:R-:W-:-:S02]  /*2450*/  SEL R3, R3, RZ, P6 ;  /* 0x000000ff03037207 */ /* 0x004fc40003000000 */
[----:B---3--:R-:W-:Y:S02]  /*2460*/  SEL R2, R2, RZ, P6 ;  /* 0x000000ff02027207 */ /* 0x008fe40003000000 */
[----:B------:R-:W-:-:S05]  /*2470*/  IADD3 R3, P0, PT, R3, R18, RZ ;  /* 0x0000001203037210 */ /* 0x000fca0007f1e0ff */
[----:B------:R-:W-:Y:S01]  /*2480*/  IMAD.X R2, R2, 0x1, R19, P0 ;  /* 0x0000000102027824 */ /* 0x000fe200000e0613 */
[----:B------:R-:W2:Y:S04]  /*2490*/  SHFL.UP PT, R20, R3, 0x2, RZ ;  /* 0x0440000003147989 */ /* 0x000ea800000e00ff */
[----:B------:R-:W3:Y:S01]  /*24a0*/  SHFL.UP PT, R9, R2, 0x2, RZ ;  /* 0x0440000002097989 */ /* 0x000ee200000e00ff */
[----:B--2---:R-:W-:-:S04]  /*24b0*/  SEL R20, R20, RZ, P1 ;  /* 0x000000ff14147207 */ /* 0x004fc80000800000 */
[----:B------:R-:W-:Y:S02]  /*24c0*/  IADD3 R20, P0, PT, R20, R3, RZ ;  /* 0x0000000314147210 */ /* 0x000fe40007f1e0ff */
[----:B---3--:R-:W-:-:S03]  /*24d0*/  SEL R9, R9, RZ, P1 ;  /* 0x000000ff09097207 */ /* 0x008fc60000800000 */
[----:B------:R-:W2:Y:S02]  /*24e0*/  SHFL.UP PT, R17, R20, 0x4, RZ ;  /* 0x0480000014117989 */ /* 0x000ea400000e00ff */
[----:B------:R-:W-:-:S05]  /*24f0*/  IMAD.X R9, R9, 0x1, R2, P0 ;  /* 0x0000000109097824 */ /* 0x000fca00000e0602 */
[----:B------:R-:W3:Y:S01]  /*2500*/  SHFL.UP PT, R21, R9, 0x4, RZ ;  /* 0x0480000009157989 */ /* 0x000ee200000e00ff */
[----:B--2---:R-:W-:-:S04]  /*2510*/  SEL R17, R17, RZ, P3 ;  /* 0x000000ff11117207 */ /* 0x004fc80001800000 */
[----:B------:R-:W-:Y:S02]  /*2520*/  IADD3 R17, P0, PT, R17, R20, RZ ;  /* 0x0000001411117210 */ /* 0x000fe40007f1e0ff */
[----:B---3--:R-:W-:-:S03]  /*2530*/  SEL R2, R21, RZ, P3 ;  /* 0x000000ff15027207 */ /* 0x008fc60001800000 */
[----:B-1----:R-:W1:Y:S02]  /*2540*/  SHFL.UP PT, R22, R17, 0x8, RZ ;  /* 0x0500000011167989 */ /* 0x002e6400000e00ff */
[----:B------:R-:W-:-:S05]  /*2550*/  IMAD.X R2, R2, 0x1, R9, P0 ;  /* 0x0000000102027824 */ /* 0x000fca00000e0609 */
[----:B------:R-:W2:Y:S01]  /*2560*/  SHFL.UP PT, R3, R2, 0x8, RZ ;  /* 0x0500000002037989 */ /* 0x000ea200000e00ff */
[----:B-1----:R-:W-:-:S04]  /*2570*/  SEL R22, R22, RZ, P4 ;  /* 0x000000ff16167207 */ /* 0x002fc80002000000 */
[----:B------:R-:W-:Y:S02]  /*2580*/  IADD3 R20, P0, PT, R22, R17, RZ ;  /* 0x0000001116147210 */ /* 0x000fe40007f1e0ff */
[----:B--2---:R-:W-:-:S05]  /*2590*/  SEL R3, R3, RZ, P4 ;  /* 0x000000ff03037207 */ /* 0x004fca0002000000 */
[----:B------:R-:W-:Y:S02]  /*25a0*/  IMAD.X R9, R3, 0x1, R2, P0 ;  /* 0x0000000103097824 */ /* 0x000fe400000e0602 */
[----:B------:R-:W1:Y:S01]  /*25b0*/  SHFL.UP PT, R3, R20, 0x10, RZ ;  /* 0x0600000014037989 */ /* 0x000e6200000e00ff */
[----:B------:R-:W-:-:S03]  /*25c0*/  IMAD.U32 R2, RZ, RZ, UR17 ;  /* 0x00000011ff027e24 */ /* 0x000fc6000f8e00ff */
[----:B------:R-:W2:Y:S01]  /*25d0*/  SHFL.UP PT, R24, R9, 0x10, RZ ;  /* 0x0600000009187989 */ /* 0x000ea200000e00ff */
[----:B-1----:R-:W-:Y:S02]  /*25e0*/  SEL R3, R3, RZ, P5 ;  /* 0x000000ff03037207 */ /* 0x002fe40002800000 */
[----:B--2---:R-:W-:Y:S02]  /*25f0*/  SEL R24, R24, RZ, P5 ;  /* 0x000000ff18187207 */ /* 0x004fe40002800000 */
[----:B------:R-:W-:-:S05]  /*2600*/  IADD3 R22, P0, PT, R3, R20, RZ ;  /* 0x0000001403167210 */ /* 0x000fca0007f1e0ff */
[----:B------:R-:W-:Y:S01]  /*2610*/  IMAD.X R21, R24, 0x1, R9, P0 ;  /* 0x0000000118157824 */ /* 0x000fe200000e0609 */
[----:B------:R-:W-:Y:S01]  /*2620*/  ISETP.LE.U32.AND P0, PT, R22, UR18, PT ;  /* 0x0000001216007c0c */ /* 0x000fe2000bf03070 */
[----:B------:R-:W-:Y:S02]  /*2630*/  IMAD.MOV.U32 R20, RZ, RZ, R22 ;  /* 0x000000ffff147224 */ /* 0x000fe400078e0016 */
[----:B------:R-:W-:Y:S01]  /*2640*/  IMAD.MOV.U32 R17, RZ, RZ, R21 ;  /* 0x000000ffff117224 */ /* 0x000fe200078e0015 */
[----:B------:R-:W-:Y:S02]  /*2650*/  ISETP.GE.U32.AND.EX P0, PT, R2, R21, PT, P0 ;  /* 0x000000150200720c */ /* 0x000fe40003f06100 */
[----:B------:R-:W-:-:S11]  /*2660*/  CS2R R2, SRZ ;  /* 0x0000000000027805 */ /* 0x000fd6000001ff00 */
[----:B------:R-:W-:-:S04]  /*2670*/  VOTE.ANY R23, PT, !P0 ;  /* 0x0000000000177806 */ /* 0x000fc800040e0100 */
[----:B------:R-:W-:-:S13]  /*2680*/  ISETP.NE.AND P0, PT, R23, RZ, PT ;  /* 0x000000ff1700720c */ /* 0x000fda0003f05270 */
[----:B------:R-:W-:Y:S05]  /*2690*/  @P0 BRA `(.L_x_17) ;  /* 0x0000000800500947 */ /* 0x000fea0003800000 */
[----:B------:R-:W1:Y:S01]  /*26a0*/  LDC R9, c[0x0][0xbe0] ;  /* 0x0002f800ff097b82 */ /* 0x000e620000000800 */
[----:B------:R-:W-:Y:S01]  /*26b0*/  LOP3.LUT R16, R16, 0xfffffffe, RZ, 0xc0, !PT ;  /* 0xfffffffe10107812 */ /* 0x000fe200078ec0ff */
[----:B------:R-:W2:Y:S01]  /*26c0*/  LDCU UR27, c[0x0][0xbe8] ;  /* 0x00017d00ff1b77ac */ /* 0x000ea20008000800 */
[----:B------:R-:W3:Y:S01]  /*26d0*/  LDCU.64 UR10, c[0x0][0xba8] ;  /* 0x00017500ff0a77ac */ /* 0x000ee20008000a00 */
[----:B------:R-:W4:Y:S01]  /*26e0*/  LDCU.64 UR8, c[0x0][0xbb0] ;  /* 0x00017600ff0877ac */ /* 0x000f220008000a00 */
[----:B------:R-:W1:Y:S02]  /*26f0*/  LDCU.128 UR4, c[0x0][0xbc0] ;  /* 0x00017800ff0477ac */ /* 0x000e640008000c00 */
[----:B-1----:R-:W-:-:S13]  /*2700*/  ISETP.NE.AND P0, PT, R9, 0x1, PT ;  /* 0x000000010900780c */ /* 0x002fda0003f05270 */
[----:B--234-:R-:W-:-:S07]  /*2710*/  @P0 LOP3.LUT R16, R16, 0x1, RZ, 0xfc, !PT ;  /* 0x0000000110100812 */ /* 0x01cfce00078efcff */
.L_x_20:
[C---:B------:R-:W-:Y:S01]  /*2720*/  VIADD R2, R14.reuse, 0x40 ;  /* 0x000000400e027836 */ /* 0x040fe20000000000 */
[----:B-----5:R-:W-:Y:S01]  /*2730*/  MOV R20, R6 ;  /* 0x0000000600147202 */ /* 0x020fe20000000f00 */
[----:B------:R-:W-:Y:S02]  /*2740*/  VIADD R14, R14, 0x20 ;  /* 0x000000200e0e7836 */ /* 0x000fe40000000000 */
[----:B------:R-:W-:Y:S01]  /*2750*/  IMAD.MOV.U32 R17, RZ, RZ, R7 ;  /* 0x000000ffff117224 */ /* 0x000fe200078e0007 */
[----:B------:R-:W-:-:S13]  /*2760*/  ISETP.GE.AND P0, PT, R2, UR27, PT ;  /* 0x0000001b02007c0c */ /* 0x000fda000bf06270 */
[----:B------:R-:W1:Y:S01]  /*2770*/  @!P0 LDC.64 R24, c[0x0][0xbf0] ;  /* 0x0002fc00ff188b82 */ /* 0x000e620000000a00 */
[----:B------:R2:W3:Y:S01]  /*2780*/  SHFL.IDX PT, R2, R21, 0x1f, 0x1f ;  /* 0x03e01f0015027f89 */ /* 0x0004e200000e0000 */
[----:B------:R-:W-:Y:S01]  /*2790*/  BSSY.RECONVERGENT B0, `(.L_x_18) ;  /* 0x000005e000007945 */ /* 0x000fe20003800200 */
[----:B------:R-:W-:Y:S02]  /*27a0*/  HFMA2 R19, -RZ, RZ, 0, 0 ;  /* 0x00000000ff137431 */ /* 0x000fe400000001ff */
[----:B------:R2:W4:Y:S01]  /*27b0*/  SHFL.IDX PT, R3, R22, 0x1f, 0x1f ;  /* 0x03e01f0016037f89 */ /* 0x00052200000e0000 */
[----:B-1----:R-:W-:-:S05]  /*27c0*/  @!P0 IMAD.WIDE.U32 R24, R14, 0xc, R24 ;  /* 0x0000000c0e188825 */ /* 0x002fca00078e0018 */
[----:B------:R2:W5:Y:S04]  /*27d0*/  @!P0 LDG.E R6, desc[UR50][R24.64+0x180] ;  /* 0x0001803218068981 */ /* 0x000568000c1e1900 */
[----:B------:R2:W5:Y:S01]  /*27e0*/  @!P0 LDG.E R7, desc[UR50][R24.64+0x184] ;  /* 0x0001843218078981 */ /* 0x000562000c1e1900 */
[----:B------:R-:W-:Y:S02]  /*27f0*/  ISETP.GE.AND P0, PT, R14, UR27, PT ;  /* 0x0000001b0e007c0c */ /* 0x000fe4000bf06270 */
[----:B------:R-:W-:-:S11]  /*2800*/  MOV R18, 0x7fffffff ;  /* 0x7fffffff00127802 */ /* 0x000fd60000000f00 */
[----:B---34-:R-:W-:Y:S05]  /*2810*/  @P0 BRA `(.L_x_19) ;  /* 0x0000000400540947 */ /* 0x018fea0003800000 */
[----:B------:R-:W-:-:S04]  /*2820*/  IADD3 R13, P0, PT, R20, R11, RZ ;  /* 0x0000000b140d7210 */ /* 0x000fc80007f1e0ff */
[----:B------:R-:W-:Y:S02]  /*2830*/  LEA.HI.X.SX32 R12, R20, R10, 0x1, P0 ;  /* 0x0000000a140c7211 */ /* 0x000fe400000f0eff */
[----:B------:R-:W-:-:S04]  /*2840*/  IADD3 R20, P0, PT, R17, UR12, RZ ;  /* 0x0000000c11147c10 */ /* 0x000fc8000ff1e0ff */
[----:B------:R-:W-:Y:S02]  /*2850*/  LEA.HI.X.SX32 R19, R17, UR13, 0x1, P0 ;  /* 0x0000000d11137c11 */ /* 0x000fe400080f0eff */
[----:B------:R-:W-:-:S05]  /*2860*/  IADD3 R18, P0, PT, R13, UR9, RZ ;  /* 0x000000090d127c10 */ /* 0x000fca000ff1e0ff */
[----:B------:R-:W-:Y:S01]  /*2870*/  IMAD.X R17, RZ, RZ, R12, P0 ;  /* 0x000000ffff117224 */ /* 0x000fe200000e060c */
[----:B--2---:R-:W-:Y:S01]  /*2880*/  IADD3 R22, P0, PT, R20, UR7, RZ ;  /* 0x0000000714167c10 */ /* 0x004fe2000ff1e0ff */
[----:B------:R-:W-:-:S04]  /*2890*/  IMAD.WIDE.U32 R30, R18, UR10, RZ ;  /* 0x0000000a121e7c25 */ /* 0x000fc8000f8e00ff */
[----:B------:R-:W-:-:S04]  /*28a0*/  IMAD.WIDE.U32 R28, R17, UR10, RZ ;  /* 0x0000000a111c7c25 */ /* 0x000fc8000f8e00ff */
[----:B------:R-:W-:Y:S02]  /*28b0*/  IMAD.X R21, RZ, RZ, R19, P0 ;  /* 0x000000ffff157224 */ /* 0x000fe400000e0613 */
[----:B------:R-:W-:-:S04]  /*28c0*/  IMAD.WIDE.U32 R28, P0, R18, UR11, R28 ;  /* 0x0000000b121c7c25 */ /* 0x000fc8000f80001c */
[----:B------:R-:W-:-:S04]  /*28d0*/  IMAD.WIDE.U32 R24, R21, UR4, RZ ;  /* 0x0000000415187c25 */ /* 0x000fc8000f8e00ff */
[----:B------:R-:W-:Y:S02]  /*28e0*/  IMAD.X R27, RZ, RZ, RZ, P0 ;  /* 0x000000ffff1b7224 */ /* 0x000fe400000e06ff */
[----:B------:R-:W-:-:S04]  /*28f0*/  IMAD.WIDE.U32 R24, P0, R22, UR5, R24 ;  /* 0x0000000516187c25 */ /* 0x000fc8000f800018 */
[----:B------:R-:W-:Y:S01]  /*2900*/  IMAD.X R23, RZ, RZ, RZ, P0 ;  /* 0x000000ffff177224 */ /* 0x000fe200000e06ff */
[----:B------:R-:W-:Y:S01]  /*2910*/  IADD3 RZ, P0, PT, R31, R28, RZ ;  /* 0x0000001c1fff7210 */ /* 0x000fe20007f1e0ff */
[----:B------:R-:W-:Y:S02]  /*2920*/  IMAD.MOV.U32 R26, RZ, RZ, R29 ;  /* 0x000000ffff1a7224 */ /* 0x000fe400078e001d */
[----:B------:R-:W-:-:S04]  /*2930*/  IMAD.WIDE.U32 R28, R22, UR4, RZ ;  /* 0x00000004161c7c25 */ /* 0x000fc8000f8e00ff */
[----:B------:R-:W-:Y:S01]  /*2940*/  IMAD.WIDE.U32.X R26, R17, UR11, R26, P0 ;  /* 0x0000000b111a7c25 */ /* 0x000fe200080e041a */
[----:B------:R-:W-:-:S03]  /*2950*/  IADD3 RZ, P0, PT, R29, R24, RZ ;  /* 0x000000181dff7210 */ /* 0x000fc60007f1e0ff */
[----:B------:R-:W-:-:S04]  /*2960*/  IMAD.MOV.U32 R22, RZ, RZ, R25 ;  /* 0x000000ffff167224 */ /* 0x000fc800078e0019 */
[----:B------:R-:W-:Y:S01]  /*2970*/  IMAD.WIDE.U32.X R22, R21, UR5, R22, P0 ;  /* 0x0000000515167c25 */ /* 0x000fe200080e0416 */
[----:B------:R-:W-:-:S04]  /*2980*/  ISETP.NE.U32.AND P0, PT, RZ, UR10, PT ;  /* 0x0000000aff007c0c */ /* 0x000fc8000bf05070 */
[----:B------:R-:W-:-:S04]  /*2990*/  ISETP.NE.AND.EX P0, PT, RZ, UR11, PT, P0 ;  /* 0x0000000bff007c0c */ /* 0x000fc8000bf05300 */
[----:B------:R-:W-:Y:S02]  /*29a0*/  SEL R17, R13, R26, !P0 ;  /* 0x0000001a0d117207 */ /* 0x000fe40004000000 */
[----:B------:R-:W-:Y:S02]  /*29b0*/  SEL R12, R12, R27, !P0 ;  /* 0x0000001b0c0c7207 */ /* 0x000fe40004000000 */
[----:B------:R-:W-:Y:S02]  /*29c0*/  ISETP.NE.U32.AND P0, PT, RZ, UR4, PT ;  /* 0x00000004ff007c0c */ /* 0x000fe4000bf05070 */
[----:B------:R-:W-:Y:S02]  /*29d0*/  SHF.R.U64 R12, R17, UR8, R12 ;  /* 0x00000008110c7c19 */ /* 0x000fe4000800120c */
[----:B------:R-:W-:Y:S02]  /*29e0*/  ISETP.NE.AND.EX P0, PT, RZ, UR5, PT, P0 ;  /* 0x00000005ff007c0c */ /* 0x000fe4000bf05300 */
[----:B------:R-:W-:-:S02]  /*29f0*/  IADD3 R21, PT, PT, R5, -0x1, R12 ;  /* 0xffffffff05157810 */ /* 0x000fc40007ffe00c */
[----:B------:R-:W-:Y:S02]  /*2a00*/  SEL R13, R19, R23, !P0 ;  /* 0x00000017130d7207 */ /* 0x000fe40004000000 */
[----:B------:R-:W-:Y:S02]  /*2a10*/  IABS R19, R5 ;  /* 0x0000000500137213 */ /* 0x000fe40000000000 */
[----:B------:R-:W-:Y:S02]  /*2a20*/  SEL R20, R20, R22, !P0 ;  /* 0x0000001614147207 */ /* 0x000fe40004000000 */
[----:B------:R-:W1:Y:S01]  /*2a30*/  I2F.RP R24, R19 ;  /* 0x0000001300187306 */ /* 0x000e620000209400 */
[----:B------:R-:W-:Y:S02]  /*2a40*/  IABS R17, R21 ;  /* 0x0000001500117213 */ /* 0x000fe40000000000 */
[----:B------:R-:W-:Y:S02]  /*2a50*/  IABS R12, R5 ;  /* 0x00000005000c7213 */ /* 0x000fe40000000000 */
[----:B------:R-:W-:-:S03]  /*2a60*/  SHF.R.U64 R13, R20, UR6, R13 ;  /* 0x00000006140d7c19 */ /* 0x000fc6000800120d */
[----:B------:R-:W-:Y:S01]  /*2a70*/  IMAD.MOV R12, RZ, RZ, -R12 ;  /* 0x000000ffff0c7224 */ /* 0x000fe200078e0a0c */
[----:B------:R-:W-:-:S04]  /*2a80*/  IADD3 R20, PT, PT, R4, -0x1, R13 ;  /* 0xffffffff04147810 */ /* 0x000fc80007ffe00d */
[----:B------:R-:W-:Y:S01]  /*2a90*/  IABS R13, R20 ;  /* 0x00000014000d7213 */ /* 0x000fe20000000000 */
[----:B-1----:R-:W1:Y:S02]  /*2aa0*/  MUFU.RCP R22, R24 ;  /* 0x0000001800167308 */ /* 0x002e640000001000 */
[----:B-1----:R-:W-:-:S06]  /*2ab0*/  VIADD R22, R22, 0xffffffe ;  /* 0x0ffffffe16167836 */ /* 0x002fcc0000000000 */
[----:B------:R-:W1:Y:S02]  /*2ac0*/  F2I.FTZ.U32.TRUNC.NTZ R23, R22 ;  /* 0x0000001600177305 */ /* 0x000e64000021f000 */
[----:B-1----:R-:W-:Y:S02]  /*2ad0*/  IMAD.MOV R18, RZ, RZ, -R23 ;  /* 0x000000ffff127224 */ /* 0x002fe400078e0a17 */
[----:B------:R-:W-:Y:S02]  /*2ae0*/  IMAD.MOV.U32 R22, RZ, RZ, RZ ;  /* 0x000000ffff167224 */ /* 0x000fe400078e00ff */
[----:B------:R-:W-:Y:S01]  /*2af0*/  IMAD R25, R18, R19, RZ ;  /* 0x0000001312197224 */ /* 0x000fe200078e02ff */
[----:B------:R-:W-:-:S03]  /*2b00*/  IABS R18, R4 ;  /* 0x0000000400127213 */ /* 0x000fc60000000000 */
[----:B------:R-:W-:Y:S02]  /*2b10*/  IMAD.HI.U32 R25, R23, R25, R22 ;  /* 0x0000001917197227 */ /* 0x000fe400078e0016 */
[----:B------:R-:W1:Y:S04]  /*2b20*/  I2F.RP R23, R18 ;  /* 0x0000001200177306 */ /* 0x000e680000209400 */
[----:B------:R-:W-:-:S04]  /*2b30*/  IMAD.HI.U32 R25, R25, R17, RZ ;  /* 0x0000001119197227 */ /* 0x000fc800078e00ff */
[----:B------:R-:W-:-:S05]  /*2b40*/  IMAD R22, R25, R12, R17 ;  /* 0x0000000c19167224 */ /* 0x000fca00078e0211 */
[----:B------:R-:W-:Y:S01]  /*2b50*/  ISETP.GT.U32.AND P0, PT, R19, R22, PT ;  /* 0x000000161300720c */ /* 0x000fe20003f04070 */
[----:B-1----:R-:W1:-:S12]  /*2b60*/  MUFU.RCP R24, R23 ;  /* 0x0000001700187308 */ /* 0x002e580000001000 */
[----:B------:R-:W-:Y:S02]  /*2b70*/  @!P0 IMAD.IADD R22, R22, 0x1, -R19 ;  /* 0x0000000116168824 */ /* 0x000fe400078e0a13 */
[----:B-1----:R-:W-:-:S04]  /*2b80*/  VIADD R24, R24, 0xffffffe ;  /* 0x0ffffffe18187836 */ /* 0x002fc80000000000 */
[----:B------:R-:W1:Y:S02]  /*2b90*/  F2I.FTZ.U32.TRUNC.NTZ R25, R24 ;  /* 0x0000001800197305 */ /* 0x000e64000021f000 */
[----:B-1----:R-:W-:Y:S02]  /*2ba0*/  IMAD.MOV R12, RZ, RZ, -R25 ;  /* 0x000000ffff0c7224 */ /* 0x002fe400078e0a19 */
[----:B------:R-:W-:Y:S02]  /*2bb0*/  IMAD.MOV.U32 R24, RZ, RZ, RZ ;  /* 0x000000ffff187224 */ /* 0x000fe400078e00ff */
[----:B------:R-:W-:Y:S01]  /*2bc0*/  IMAD R17, R12, R18, RZ ;  /* 0x000000120c117224 */ /* 0x000fe200078e02ff */
[----:B------:R-:W-:-:S03]  /*2bd0*/  IABS R12, R4 ;  /* 0x00000004000c7213 */ /* 0x000fc60000000000 */
[----:B------:R-:W-:-:S04]  /*2be0*/  IMAD.HI.U32 R17, R25, R17, R24 ;  /* 0x0000001119117227 */ /* 0x000fc800078e0018 */
[----:B------:R-:W-:Y:S02]  /*2bf0*/  IMAD.MOV R12, RZ, RZ, -R12 ;  /* 0x000000ffff0c7224 */ /* 0x000fe400078e0a0c */
[----:B------:R-:W-:-:S04]  /*2c00*/  IMAD.HI.U32 R17, R17, R13, RZ ;  /* 0x0000000d11117227 */ /* 0x000fc800078e00ff */
[----:B------:R-:W-:-:S05]  /*2c10*/  IMAD R13, R17, R12, R13 ;  /* 0x0000000c110d7224 */ /* 0x000fca00078e020d */
[----:B------:R-:W-:-:S13]  /*2c20*/  ISETP.GT.U32.AND P0, PT, R18, R13, PT ;  /* 0x0000000d1200720c */ /* 0x000fda0003f04070 */
[----:B------:R-:W-:Y:S01]  /*2c30*/  @!P0 IMAD.IADD R13, R13, 0x1, -R18 ;  /* 0x000000010d0d8824 */ /* 0x000fe200078e0a12 */
[----:B------:R-:W-:-:S13]  /*2c40*/  ISETP.GT.U32.AND P0, PT, R19, R22, PT ;  /* 0x000000161300720c */ /* 0x000fda0003f04070 */
[----:B------:R-:W-:Y:S01]  /*2c50*/  @!P0 IMAD.IADD R22, R22, 0x1, -R19 ;  /* 0x0000000116168824 */ /* 0x000fe200078e0a13 */
[----:B------:R-:W-:-:S13]  /*2c60*/  ISETP.GT.U32.AND P0, PT, R18, R13, PT ;  /* 0x0000000d1200720c */ /* 0x000fda0003f04070 */
[----:B------:R-:W-:Y:S01]  /*2c70*/  @!P0 IMAD.IADD R13, R13, 0x1, -R18 ;  /* 0x000000010d0d8824 */ /* 0x000fe200078e0a12 */
[----:B------:R-:W-:-:S13]  /*2c80*/  ISETP.GE.AND P0, PT, R21, RZ, PT ;  /* 0x000000ff1500720c */ /* 0x000fda0003f06270 */
[----:B------:R-:W-:Y:S01]  /*2c90*/  @!P0 IMAD.MOV R22, RZ, RZ, -R22 ;  /* 0x000000ffff168224 */ /* 0x000fe200078e0a16 */
[----:B------:R-:W-:-:S13]  /*2ca0*/  ISETP.GE.AND P0, PT, R20, RZ, PT ;  /* 0x000000ff1400720c */ /* 0x000fda0003f06270 */
[----:B------:R-:W-:Y:S01]  /*2cb0*/  @!P0 IMAD.MOV R13, RZ, RZ, -R13 ;  /* 0x000000ffff0d8224 */ /* 0x000fe200078e0a0d */
[----:B------:R-:W-:-:S13]  /*2cc0*/  ISETP.NE.AND P0, PT, RZ, UR24, PT ;  /* 0x00000018ff007c0c */ /* 0x000fda000bf05270 */
[----:B------:R-:W-:Y:S02]  /*2cd0*/  @!P0 LOP3.LUT R22, RZ, UR24, RZ, 0x33, !PT ;  /* 0x00000018ff168c12 */ /* 0x000fe4000f8e33ff */
[----:B------:R-:W-:-:S03]  /*2ce0*/  ISETP.NE.AND P0, PT, RZ, UR21, PT ;  /* 0x00000015ff007c0c */ /* 0x000fc6000bf05270 */
[----:B------:R-:W-:-:S10]  /*2cf0*/  IMAD.IADD R18, R21, 0x1, -R22 ;  /* 0x0000000115127824 */ /* 0x000fd400078e0a16 */
[----:B------:R-:W-:Y:S02]  /*2d00*/  @!P0 LOP3.LUT R13, RZ, UR21, RZ, 0x33, !PT ;  /* 0x00000015ff0d8c12 */ /* 0x000fe4000f8e33ff */
[----:B------:R-:W-:-:S03]  /*2d10*/  ISETP.NE.AND P0, PT, R9, 0x1, PT ;  /* 0x000000010900780c */ /* 0x000fc60003f05270 */
[----:B------:R-:W-:-:S05]  /*2d20*/  IMAD.IADD R13, R20, 0x1, -R13 ;  /* 0x00000001140d7824 */ /* 0x000fca00078e0a0d */
[CC--:B------:R-:W-:Y:S01]  /*2d30*/  SEL R12, R13.reuse, R18.reuse, !P0 ;  /* 0x000000120d0c7207 */ /* 0x0c0fe20004000000 */
[----:B------:R-:W-:-:S03]  /*2d40*/  IMAD R18, R13, R18, RZ ;  /* 0x000000120d127224 */ /* 0x000fc600078e02ff */
[----:B------:R-:W-:Y:S02]  /*2d50*/  SHF.R.S32.HI R13, RZ, 0x1f, R12 ;  /* 0x0000001fff0d7819 */ /* 0x000fe4000001140c */
[----:B------:R-:W-:Y:S02]  /*2d60*/  SHF.R.S32.HI R19, RZ, 0x1f, R18 ;  /* 0x0000001fff137819 */ /* 0x000fe40000011412 */
.L_x_19:
[----:B------:R-:W-:Y:S05]  /*2d70*/  BSYNC.RECONVERGENT B0 ;  /* 0x0000000000007941 */ /* 0x000fea0003800200 */
.L_x_18:
[----:B------:R-:W1:Y:S04]  /*2d80*/  SHFL.UP PT, R17, R18, 0x1, RZ ;  /* 0x0420000012117989 */ /* 0x000e6800000e00ff */
[----:B--2---:R-:W2:Y:S01]  /*2d90*/  SHFL.UP PT, R22, R19, 0x1, RZ ;  /* 0x0420000013167989 */ /* 0x004ea200000e00ff */
[----:B-1----:R-:W-:Y:S02]  /*2da0*/  SEL R17, R17, RZ, P6 ;  /* 0x000000ff11117207 */ /* 0x002fe40003000000 */
[----:B--2---:R-:W-:Y:S02]  /*2db0*/  SEL R22, R22, RZ, P6 ;  /* 0x000000ff16167207 */ /* 0x004fe40003000000 */
[----:B------:R-:W-:-:S05]  /*2dc0*/  IADD3 R20, P0, PT, R17, R18, RZ ;  /* 0x0000001211147210 */ /* 0x000fca0007f1e0ff */
[----:B------:R-:W-:Y:S01]  /*2dd0*/  IMAD.X R17, R22, 0x1, R19, P0 ;  /* 0x0000000116117824 */ /* 0x000fe200000e0613 */
[----:B------:R-:W1:Y:S04]  /*2de0*/  SHFL.UP PT, R21, R20, 0x2, RZ ;  /* 0x0440000014157989 */ /* 0x000e6800000e00ff */
[----:B------:R-:W2:Y:S01]  /*2df0*/  SHFL.UP PT, R22, R17, 0x2, RZ ;  /* 0x0440000011167989 */ /* 0x000ea200000e00ff */
        /* <DEDUP_REMOVED lines=14> */
[----:B------:R-:W-:Y:S01]  /*2ee0*/  IADD3 R25, P0, PT, R17, R24, RZ ;  /* 0x0000001811197210 */ /* 0x000fe20007f1e0ff */
[----:B------:R-:W-:-:S04]  /*2ef0*/  IMAD.U32 R24, RZ, RZ, UR17 ;  /* 0x00000011ff187e24 */ /* 0x000fc8000f8e00ff */
[----:B------:R-:W-:Y:S02]  /*2f00*/  IMAD.X R26, R20, 0x1, R23, P0 ;  /* 0x00000001141a7824 */ /* 0x000fe400000e0617 */
[----:B------:R-:W1:Y:S04]  /*2f10*/  SHFL.UP PT, R20, R25, 0x10, RZ ;  /* 0x0600000019147989 */ /* 0x000e6800000e00ff */
[----:B------:R-:W2:Y:S01]  /*2f20*/  SHFL.UP PT, R17, R26, 0x10, RZ ;  /* 0x060000001a117989 */ /* 0x000ea200000e00ff */
[----:B-1----:R-:W-:Y:S02]  /*2f30*/  SEL R20, R20, RZ, P5 ;  /* 0x000000ff14147207 */ /* 0x002fe40002800000 */
[----:B--2---:R-:W-:Y:S02]  /*2f40*/  SEL R17, R17, RZ, P5 ;  /* 0x000000ff11117207 */ /* 0x004fe40002800000 */
[----:B------:R-:W-:-:S05]  /*2f50*/  IADD3 R20, P0, PT, R20, R25, RZ ;  /* 0x0000001914147210 */ /* 0x000fca0007f1e0ff */
[----:B------:R-:W-:Y:S01]  /*2f60*/  IMAD.X R17, R17, 0x1, R26, P0 ;  /* 0x0000000111117824 */ /* 0x000fe200000e061a */
[----:B------:R-:W-:-:S05]  /*2f70*/  IADD3 R22, P0, PT, R20, R3, RZ ;  /* 0x0000000314167210 */ /* 0x000fca0007f1e0ff */
[----:B------:R-:W-:Y:S01]  /*2f80*/  IMAD.X R21, R17, 0x1, R2, P0 ;  /* 0x0000000111157824 */ /* 0x000fe200000e0602 */
[----:B------:R-:W-:-:S04]  /*2f90*/  ISETP.LE.U32.AND P0, PT, R22, UR18, PT ;  /* 0x0000001216007c0c */ /* 0x000fc8000bf03070 */
[----:B------:R-:W-:-:S13]  /*2fa0*/  ISETP.GE.U32.AND.EX P0, PT, R24, R21, PT, P0 ;  /* 0x000000151800720c */ /* 0x000fda0003f06100 */
[----:B------:R-:W-:-:S04]  /*2fb0*/  VOTE.ANY R23, PT, !P0 ;  /* 0x0000000000177806 */ /* 0x000fc800040e0100 */
[----:B------:R-:W-:-:S13]  /*2fc0*/  ISETP.NE.AND P0, PT, R23, RZ, PT ;  /* 0x000000ff1700720c */ /* 0x000fda0003f05270 */
[----:B------:R-:W-:Y:S05]  /*2fd0*/  @!P0 BRA `(.L_x_20) ;  /* 0xfffffff400d08947 */ /* 0x000fea000383ffff */
.L_x_17:
[----:B------:R-:W1:Y:S08]  /*2fe0*/  BREV R21, R23 ;  /* 0x0000001700157301 */ /* 0x000e700000000000 */
[----:B-1----:R-:W1:Y:S02]  /*2ff0*/  FLO.U32.SH R21, R21 ;  /* 0x0000001500157300 */ /* 0x002e6400000e0400 */
[----:B-1----:R-:W1:Y:S02]  /*3000*/  SHFL.IDX PT, R11, R14, R21, 0x1f ;  /* 0x00001f150e0b7589 */ /* 0x002e6400000e0000 */
[----:B-1----:R-:W-:-:S05]  /*3010*/  IMAD.IADD R9, R8, 0x1, R11 ;  /* 0x0000000108097824 */ /* 0x002fca00078e020b */
[----:B------:R-:W-:-:S13]  /*3020*/  ISETP.GE.AND P0, PT, R9, UR27, PT ;  /* 0x0000001b09007c0c */ /* 0x000fda000bf06270 */
[----:B------:R-:W1:Y:S01]  /*3030*/  @!P0 LDC.64 R24, c[0x0][0xbf0] ;  /* 0x0002fc00ff188b82 */ /* 0x000e620000000a00 */
[----:B------:R2:W3:Y:S04]  /*3040*/  SHFL.IDX PT, R13, R13, R21, 0x1f ;  /* 0x00001f150d0d7589 */ /* 0x0004e800000e0000 */
[----:B------:R2:W4:Y:S01]  /*3050*/  SHFL.IDX PT, R12, R12, R21, 0x1f ;  /* 0x00001f150c0c7589 */ /* 0x00052200000e0000 */
[----:B-1----:R-:W-:-:S05]  /*3060*/  @!P0 IMAD.WIDE R24, R9, 0xc, R24 ;  /* 0x0000000c09188825 */ /* 0x002fca00078e0218 */
[----:B-----5:R2:W5:Y:S04]  /*3070*/  @!P0 LDG.E R6, desc[UR50][R24.64] ;  /* 0x0000003218068981 */ /* 0x020568000c1e1900 */
[----:B------:R2:W5:Y:S01]  /*3080*/  @!P0 LDG.E R7, desc[UR50][R24.64+0x4] ;  /* 0x0000043218078981 */ /* 0x000562000c1e1900 */
[----:B------:R-:W-:-:S03]  /*3090*/  IADD3 R10, P1, P0, R3, R20, -R18 ;  /* 0x00000014030a7210 */ /* 0x000fc6000783e812 */
[----:B------:R2:W1:Y:S01]  /*30a0*/  SHFL.IDX PT, R18, R18, R21, 0x1f ;  /* 0x00001f1512127589 */ /* 0x00046200000e0000 */
[----:B------:R-:W-:-:S03]  /*30b0*/  IADD3.X R2, PT, PT, R2, R17, ~R19, P1, P0 ;  /* 0x0000001102027210 */ /* 0x000fc60000fe0c13 */
[----:B------:R2:W1:Y:S04]  /*30c0*/  SHFL.IDX PT, R19, R19, R21, 0x1f ;  /* 0x00001f1513137589 */ /* 0x00046800000e0000 */
[----:B------:R2:W1:Y:S04]  /*30d0*/  SHFL.IDX PT, R9, R2, R21, 0x1f ;  /* 0x00001f1502097589 */ /* 0x00046800000e0000 */
[----:B---34-:R2:W1:Y:S02]  /*30e0*/  SHFL.IDX PT, R10, R10, R21, 0x1f ;  /* 0x00001f150a0a7589 */ /* 0x01846400000e0000 */
.L_x_14:
[----:B------:R-:W-:Y:S01]  /*30f0*/  ISETP.GE.AND P0, PT, R11, UR27, PT ;  /* 0x0000001b0b007c0c */ /* 0x000fe2000bf06270 */
[----:B------:R-:W-:Y:S01]  /*3100*/  IMAD.MOV.U32 R14, RZ, RZ, -0x1 ;  /* 0xffffffffff0e7424 */ /* 0x000fe200078e00ff */
[----:B------:R-:W-:-:S11]  /*3110*/  MOV R17, 0xffffffff ;  /* 0xffffffff00117802 */ /* 0x000fd60000000f00 */
[----:B------:R-:W-:Y:S05]  /*3120*/  @P0 BRA `(.L_x_13) ;  /* 0x0000000000fc0947 */ /* 0x000fea0003800000 */
[----:B------:R-:W3:Y:S01]  /*3130*/  LDC R20, c[0x0][0xb98] ;  /* 0x0002e600ff147b82 */ /* 0x000ee20000000800 */
[----:B-12---:R-:W-:-:S04]  /*3140*/  IADD3 R24, P0, PT, -R10, UR18, RZ ;  /* 0x000000120a187c10 */ /* 0x006fc8000ff1e1ff */
[----:B------:R-:W-:-:S03]  /*3150*/  IADD3.X R23, PT, PT, ~R9, UR17, RZ, P0, !PT ;  /* 0x0000001109177c10 */ /* 0x000fc600087fe5ff */
[----:B------:R-:W1:Y:S08]  /*3160*/  LDC R21, c[0x0][0xb88] ;  /* 0x0002e200ff157b82 */ /* 0x000e700000000800 */
[----:B------:R-:W2:Y:S01]  /*3170*/  LDC R2, c[0x0][0xbdc] ;  /* 0x0002f700ff027b82 */ /* 0x000ea20000000800 */
[-CC-:B---3--:R-:W-:Y:S02]  /*3180*/  SHF.R.U32.HI R14, RZ, R20.reuse, R23.reuse ;  /* 0x00000014ff0e7219 */ /* 0x188fe40000011617 */
[----:B------:R-:W-:-:S02]  /*3190*/  SHF.R.U64 R20, R24, R20, R23 ;  /* 0x0000001418147219 */ /* 0x000fc40000001217 */
[-C--:B-1----:R-:W-:Y:S02]  /*31a0*/  SHF.R.U32.HI R15, RZ, R21.reuse, R14 ;  /* 0x00000015ff0f7219 */ /* 0x082fe4000001160e */
[----:B------:R-:W-:Y:S02]  /*31b0*/  SHF.R.U32.HI R3, RZ, R21, R13 ;  /* 0x00000015ff037219 */ /* 0x000fe4000001160d */
[----:B--2---:R-:W-:-:S04]  /*31c0*/  SHF.R.U32.HI R22, RZ, R2, R15 ;  /* 0x00000002ff167219 */ /* 0x004fc8000001160f */
[----:B------:R-:W-:-:S04]  /*31d0*/  LOP3.LUT R17, R22, R3, RZ, 0xfc, !PT ;  /* 0x0000000316117212 */ /* 0x000fc800078efcff */
[----:B------:R-:W-:Y:S02]  /*31e0*/  ISETP.NE.U32.AND P0, PT, R17, RZ, PT ;  /* 0x000000ff1100720c */ /* 0x000fe40003f05070 */
[-C--:B------:R-:W-:Y:S02]  /*31f0*/  SHF.R.U64 R17, R20, R21.reuse, R14 ;  /* 0x0000001514117219 */ /* 0x080fe4000000120e */
[----:B------:R-:W-:Y:S02]  /*3200*/  SHF.R.U64 R14, R12, R21, R13 ;  /* 0x000000150c0e7219 */ /* 0x000fe4000000120d */
[----:B------:R-:W-:-:S07]  /*3210*/  SHF.R.U64 R15, R17, R2, R15 ;  /* 0x00000002110f7219 */ /* 0x000fce000000120f */
[----:B------:R-:W-:Y:S05]  /*3220*/  @P0 BRA `(.L_x_21) ;  /* 0x0000000000540947 */ /* 0x000fea0003800000 */
[----:B------:R-:W1:Y:S01]  /*3230*/  I2F.U32.RP R21, R14 ;  /* 0x0000000e00157306 */ /* 0x000e620000209000 */
[----:B------:R-:W-:-:S07]  /*3240*/  ISETP.NE.U32.AND P1, PT, R14, RZ, PT ;  /* 0x000000ff0e00720c */ /* 0x000fce0003f25070 */
[----:B-1----:R-:W1:Y:S02]  /*3250*/  MUFU.RCP R22, R21 ;  /* 0x0000001500167308 */ /* 0x002e640000001000 */
[----:B-1----:R-:W-:-:S06]  /*3260*/  IADD3 R22, PT, PT, R22, 0xffffffe, RZ ;  /* 0x0ffffffe16167810 */ /* 0x002fcc0007ffe0ff */
[----:B------:R1:W2:Y:S02]  /*3270*/  F2I.FTZ.U32.TRUNC.NTZ R23, R22 ;  /* 0x0000001600177305 */ /* 0x0002a4000021f000 */
[----:B-1----:R-:W-:Y:S02]  /*3280*/  HFMA2 R22, -RZ, RZ, 0, 0 ;  /* 0x00000000ff167431 */ /* 0x002fe400000001ff */
[----:B--2---:R-:W-:-:S04]  /*3290*/  IMAD.MOV R2, RZ, RZ, -R23 ;  /* 0x000000ffff027224 */ /* 0x004fc800078e0a17 */
[----:B------:R-:W-:-:S04]  /*32a0*/  IMAD R2, R2, R14, RZ ;  /* 0x0000000e02027224 */ /* 0x000fc800078e02ff */
[----:B------:R-:W-:-:S06]  /*32b0*/  IMAD.HI.U32 R2, R23, R2, R22 ;  /* 0x0000000217027227 */ /* 0x000fcc00078e0016 */
[----:B------:R-:W-:-:S04]  /*32c0*/  IMAD.HI.U32 R2, R2, R15, RZ ;  /* 0x0000000f02027227 */ /* 0x000fc800078e00ff */
[----:B------:R-:W-:-:S04]  /*32d0*/  IMAD.MOV R3, RZ, RZ, -R2 ;  /* 0x000000ffff037224 */ /* 0x000fc800078e0a02 */
[----:B------:R-:W-:-:S05]  /*32e0*/  IMAD R3, R14, R3, R15 ;  /* 0x000000030e037224 */ /* 0x000fca00078e020f */
[----:B------:R-:W-:-:S13]  /*32f0*/  ISETP.GE.U32.AND P0, PT, R3, R14, PT ;  /* 0x0000000e0300720c */ /* 0x000fda0003f06070 */
[----:B------:R-:W-:Y:S01]  /*3300*/  @P0 IADD3 R3, PT, PT, R3, -R14, RZ ;  /* 0x8000000e03030210 */ /* 0x000fe20007ffe0ff */
[----:B------:R-:W-:-:S03]  /*3310*/  @P0 VIADD R2, R2, 0x1 ;  /* 0x0000000102020836 */ /* 0x000fc60000000000 */
[----:B------:R-:W-:-:S13]  /*3320*/  ISETP.GE.U32.AND P3, PT, R3, R14, PT ;  /* 0x0000000e0300720c */ /* 0x000fda0003f66070 */
[----:B------:R-:W-:Y:S02]  /*3330*/  @P3 IADD3 R2, PT, PT, R2, 0x1, RZ ;  /* 0x0000000102023810 */ /* 0x000fe40007ffe0ff */
[----:B------:R-:W-:-:S04]  /*3340*/  @!P1 LOP3.LUT R2, RZ, R14, RZ, 0x33, !PT ;  /* 0x0000000eff029212 */ /* 0x000fc800078e33ff */
[----:B------:R-:W-:-:S05]  /*3350*/  IADD3 R22, PT, PT, -R2, RZ, RZ ;  /* 0x000000ff02167210 */ /* 0x000fca0007ffe1ff */
[----:B------:R-:W-:Y:S01]  /*3360*/  IMAD R22, R14, R22, R15 ;  /* 0x000000160e167224 */ /* 0x000fe200078e020f */
[----:B------:R-:W-:Y:S06]  /*3370*/  BRA `(.L_x_22) ;  /* 0x0000000000147947 */ /* 0x000fec0003800000 */
.L_x_21:
[----:B------:R-:W-:Y:S02]  /*3380*/  MOV R2, 0x33a0 ;  /* 0x000033a000027802 */ /* 0x000fe40000000f00 */
[----:B-----5:R-:W-:Y:S05]  /*3390*/  CALL.REL.NOINC `($__internal_3_$__cuda_sm20_div_u64) ;  /* 0x000000ec00fc7944 */ /* 0x020fea0003c00000 */
[----:B------:R-:W-:Y:S02]  /*33a0*/  IADD3 R22, PT, PT, -R3, RZ, RZ ;  /* 0x000000ff03167210 */ /* 0x000fe40007ffe1ff */
[----:B------:R-:W-:-:S03]  /*33b0*/  MOV R2, R3 ;  /* 0x0000000300027202 */ /* 0x000fc60000000f00 */
[----:B------:R-:W-:-:S07]  /*33c0*/  IMAD R22, R14, R22, R15 ;  /* 0x000000160e167224 */ /* 0x000fce00078e020f */
.L_x_22:
[----:B------:R-:W1:Y:S01]  /*33d0*/  LDC R3, c[0x0][0xbdc] ;  /* 0x0002f700ff037b82 */ /* 0x000e620000000800 */
[----:B------:R-:W-:Y:S01]  /*33e0*/  IMAD.MOV.U32 R24, RZ, RZ, -0x1 ;  /* 0xffffffffff187424 */ /* 0x000fe200078e00ff */
[----:B------:R-:W-:Y:S02]  /*33f0*/  PLOP3.LUT P1, PT, PT, PT, PT, 0x8, 0x80 ;  /* 0x000000000080781c */ /* 0x000fe40003f2e170 */
[----:B------:R-:W-:-:S04]  /*3400*/  LOP3.LUT R16, R16, 0xfffffffd, RZ, 0xc0, !PT ;  /* 0xfffffffd10107812 */ /* 0x000fc800078ec0ff */
[----:B------:R-:W2:Y:S07]  /*3410*/  LDC R15, c[0x0][0xb80] ;  /* 0x0002e000ff0f7b82 */ /* 0x000eae0000000800 */
[----:B------:R-:W-:Y:S01]  /*3420*/  @P1 LOP3.LUT R16, R16, 0x2, RZ, 0xfc, !PT ;  /* 0x0000000210101812 */ /* 0x000fe200078efcff */
[----:B------:R-:W3:Y:S08]  /*3430*/  LDC R21, c[0x0][0xb90] ;  /* 0x0002e400ff157b82 */ /* 0x000ef00000000800 */
[----:B------:R-:W4:Y:S01]  /*3440*/  LDC R14, c[0x0][0xbe0] ;  /* 0x0002f800ff0e7b82 */ /* 0x000f220000000800 */
[----:B-1----:R-:W-:-:S02]  /*3450*/  SHF.L.U32 R24, R24, R3, RZ ;  /* 0x0000000318187219 */ /* 0x002fc400000006ff */
[----:B------:R-:W-:Y:S02]  /*3460*/  SHF.L.U32 R2, R2, R3, RZ ;  /* 0x0000000302027219 */ /* 0x000fe400000006ff */
[----:B------:R-:W-:Y:S01]  /*3470*/  LOP3.LUT R24, RZ, R24, RZ, 0x33, !PT ;  /* 0x00000018ff187212 */ /* 0x000fe200078e33ff */
[----:B--2---:R-:W-:-:S03]  /*3480*/  VIADD R23, R15, 0xffffffff ;  /* 0xffffffff0f177836 */ /* 0x004fc60000000000 */
[----:B------:R-:W-:Y:S02]  /*3490*/  LOP3.LUT R17, R17, R24, RZ, 0xc0, !PT ;  /* 0x0000001811117212 */ /* 0x000fe400078ec0ff */
[----:B------:R-:W-:-:S03]  /*34a0*/  LOP3.LUT R23, R23, R20, RZ, 0xc0, !PT ;  /* 0x0000001417177212 */ /* 0x000fc600078ec0ff */
[----:B------:R-:W-:Y:S02]  /*34b0*/  IMAD.IADD R2, R17, 0x1, R2 ;  /* 0x0000000111027824 */ /* 0x000fe400078e0202 */
[----:B------:R-:W-:Y:S02]  /*34c0*/  IMAD.MOV.U32 R17, RZ, RZ, R11 ;  /* 0x000000ffff117224 */ /* 0x000fe400078e000b */
[----:B------:R-:W-:Y:S02]  /*34d0*/  IMAD R22, R22, R15, R23 ;  /* 0x0000000f16167224 */ /* 0x000fe400078e0217 */
[----:B---3--:R-:W-:Y:S01]  /*34e0*/  IMAD R21, R2, R21, UR30 ;  /* 0x0000001e02157e24 */ /* 0x008fe2000f8e0215 */
[----:B----4-:R-:W-:-:S04]  /*34f0*/  ISETP.NE.AND P0, PT, R14, 0x1, PT ;  /* 0x000000010e00780c */ /* 0x010fc80003f05270 */
[----:B------:R-:W-:Y:S02]  /*3500*/  SEL R15, R21, R22, !P0 ;  /* 0x00000016150f7207 */ /* 0x000fe40004000000 */
[----:B------:R-:W-:-:S07]  /*3510*/  SEL R14, R22, R21, !P0 ;  /* 0x00000015160e7207 */ /* 0x000fce0004000000 */
.L_x_13:
[----:B------:R-:W-:Y:S01]  /*3520*/  BAR.SYNC.DEFER_BLOCKING 0x0 ;  /* 0x0000000000007b1d */ /* 0x000fe20000010000 */
[----:B------:R-:W-:-:S13]  /*3530*/  LOP3.LUT P0, RZ, R16, 0x2, RZ, 0xc0, !PT ;  /* 0x0000000210ff7812 */ /* 0x000fda000780c0ff */
[----:B------:R-:W-:Y:S05]  /*3540*/  @P0 EXIT ;  /* 0x000000000000094d */ /* 0x000fea0003800000 */
[----:B------:R-:W3:Y:S01]  /*3550*/  S2UR UR5, SR_CgaCtaId ;  /* 0x00000000000579c3 */ /* 0x000ee20000008800 */
[----:B------:R-:W-:-:S09]  /*3560*/  UISETP.NE.AND UP0, UPT, UR37, 0x2, UPT ;  /* 0x000000022500788c */ /* 0x000fd2000bf05270 */
[----:B------:R-:W-:Y:S05]  /*3570*/  BRA.U UP0, `(.L_x_23) ;  /* 0x0000001900287547 */ /* 0x000fea000b800000 */
[----:B------:R-:W-:-:S08]  /*3580*/  NOP ;  /* 0x0000000000007918 */ /* 0x000fd00000000000 */
[----:B-12--5:R-:W1:-:S00]  /*3590*/  USETMAXREG.DEALLOC.CTAPOOL 0x88 ;  /* 0x00000088000079c8 */ /* 0x026e4000080e0500 */
[----:B-1----:R-:W-:Y:S01]  /*35a0*/  ISETP.EQ.OR P1, PT, R8, RZ, P2 ;  /* 0x000000ff0800720c */ /* 0x002fe20001722670 */
[----:B------:R-:W-:Y:S01]  /*35b0*/  IMAD.MOV.U32 R22, RZ, RZ, 0x1 ;  /* 0x00000001ff167424 */ /* 0x000fe200078e00ff */
[----:B------:R-:W-:Y:S01]  /*35c0*/  PLOP3.LUT P4, PT, PT, PT, PT, 0x8, 0x80 ;  /* 0x000000000080781c */ /* 0x000fe20003f8e170 */
[----:B------:R-:W-:Y:S01]  /*35d0*/  IMAD.MOV.U32 R20, RZ, RZ, RZ ;  /* 0x000000ffff147224 */ /* 0x000fe200078e00ff */
[----:B------:R-:W-:Y:S01]  /*35e0*/  PRMT R21, RZ, 0x7610, R21 ;  /* 0x00007610ff157816 */ /* 0x000fe20000000015 */
[----:B------:R-:W-:Y:S01]  /*35f0*/  UMOV UR15, URZ ;  /* 0x000000ff000f7c82 */ /* 0x000fe20008000000 */
[----:B------:R-:W-:-:S09]  /*3600*/  UMOV UR14, URZ ;  /* 0x000000ff000e7c82 */ /* 0x000fd20008000000 */
.L_x_47:
[----:B------:R-:W1:Y:S02]  /*3610*/  LDC.64 R10, c[0x0][0x390] ;  /* 0x0000e400ff0a7b82 */ /* 0x000e640000000a00 */
[----:B-1-3--:R-:W-:-:S05]  /*3620*/  IMAD.WIDE R10, R17, 0xc, R10 ;  /* 0x0000000c110a7825 */ /* 0x00afca00078e020a */
[----:B------:R-:W2:Y:S02]  /*3630*/  LDG.E R0, desc[UR50][R10.64+0x8] ;  /* 0x000008320a007981 */ /* 0x000ea4000c1e1900 */
[----:B--2---:R-:W-:Y:S01]  /*3640*/  R2UR UR4, R0 ;  /* 0x00000000000472ca */ /* 0x004fe200000e0000 */
[----:B----4-:R-:W-:-:S14]  /*3650*/  @P4 BRA `(.L_x_24) ;  /* 0x0000000400d04947 */ /* 0x010fdc0003800000 */
[----:B------:R-:W1:Y:S01]  /*3660*/  S2R R16, SR_LANEID ;  /* 0x0000000000107919 */ /* 0x000e620000000000 */
[----:B------:R-:W-:Y:S02]  /*3670*/  LOP3.LUT R19, R21, 0xffff, RZ, 0xc0, !PT ;  /* 0x0000ffff15137812 */ /* 0x000fe400078ec0ff */
[----:B------:R-:W-:Y:S02]  /*3680*/  ELECT P0, URZ, PT ;  /* 0x0000000000ff782f */ /* 0x000fe40003800000 */
[----:B------:R-:W-:Y:S01]  /*3690*/  MOV R2, 0x400 ;  /* 0x0000040000027802 */ /* 0x000fe20000000f00 */
[----:B------:R-:W2:Y:S01]  /*36a0*/  S2R R3, SR_CgaCtaId ;  /* 0x0000000000037919 */ /* 0x000ea20000008800 */
[----:B------:R-:W-:Y:S01]  /*36b0*/  BSSY.RECONVERGENT B0, `(.L_x_25) ;  /* 0x0000052000007945 */ /* 0x000fe20003800200 */
[----:B------:R-:W-:-:S05]  /*36c0*/  IMAD R19, R19, 0x8619, RZ ;  /* 0x0000861913137824 */ /* 0x000fca00078e02ff */
[----:B------:R-:W-:-:S05]  /*36d0*/  SHF.R.U32.HI R19, RZ, 0x10, R19 ;  /* 0x00000010ff137819 */ /* 0x000fca0000011613 */
[----:B------:R-:W-:-:S05]  /*36e0*/  IMAD.MOV R0, RZ, RZ, -R19 ;  /* 0x000000ffff007224 */ /* 0x000fca00078e0a13 */
[----:B------:R-:W-:-:S05]  /*36f0*/  PRMT R18, R0, 0x7710, RZ ;  /* 0x0000771000127816 */ /* 0x000fca00000000ff */
[----:B------:R-:W-:Y:S02]  /*3700*/  IMAD.IADD R18, R18, 0x1, R21 ;  /* 0x0000000112127824 */ /* 0x000fe400078e0215 */
[----:B-1----:R-:W-:Y:S01]  /*3710*/  IMAD.SHL.U32 R16, R16, 0x4, RZ ;  /* 0x0000000410107824 */ /* 0x002fe200078e00ff */
[----:B--2---:R-:W-:-:S04]  /*3720*/  LEA R3, R3, R2, 0x18 ;  /* 0x0000000203037211 */ /* 0x004fc800078ec0ff */
[----:B------:R-:W-:Y:S01]  /*3730*/  IADD3 R0, PT, PT, R16, 0x500, R3 ;  /* 0x0000050010007810 */ /* 0x000fe20007ffe003 */
[----:B------:R-:W-:Y:S06]  /*3740*/  @!P0 BRA `(.L_x_26) ;  /* 0x0000000400208947 */ /* 0x000fec0003800000 */
[----:B------:R-:W1:Y:S01]  /*3750*/  LDC.64 R26, c[0x0][0x830] ;  /* 0x00020c00ff1a7b82 */ /* 0x000e620000000a00 */
[----:B------:R-:W2:Y:S04]  /*3760*/  LDG.E R9, desc[UR50][R10.64] ;  /* 0x000000320a097981 */ /* 0x000ea8000c1e1900 */
[----:B------:R4:W5:Y:S03]  /*3770*/  LDG.E R5, desc[UR50][R10.64+0x4] ;  /* 0x000004320a057981 */ /* 0x000966000c1e1900 */
[----:B------:R-:W3:Y:S08]  /*3780*/  LDC.64 R24, c[0x0][0x840] ;  /* 0x00021000ff187b82 */ /* 0x000ef00000000a00 */
[----:B------:R-:W4:Y:S01]  /*3790*/  LDC.64 R6, c[0x0][0x828] ;  /* 0x00020a00ff067b82 */ /* 0x000f220000000a00 */
[----:B-1----:R-:W-:-:S07]  /*37a0*/  IMAD.WIDE R26, R17, 0x8, R26 ;  /* 0x00000008111a7825 */ /* 0x002fce00078e021a */
[----:B------:R-:W1:Y:S01]  /*37b0*/  LDC.64 R2, c[0x0][0x838] ;  /* 0x00020e00ff027b82 */ /* 0x000e620000000a00 */
[----:B------:R-:W2:Y:S01]  /*37c0*/  LDG.E.64 R26, desc[UR50][R26.64] ;  /* 0x000000321a1a7981 */ /* 0x000ea2000c1e1b00 */
[----:B---3--:R-:W-:-:S06]  /*37d0*/  IMAD.WIDE R24, R17, 0x8, R24 ;  /* 0x0000000811187825 */ /* 0x008fcc00078e0218 */
[----:B------:R-:W3:Y:S01]  /*37e0*/  LDG.E.64 R24, desc[UR50][R24.64] ;  /* 0x0000003218187981 */ /* 0x000ee2000c1e1b00 */
[----:B----4-:R-:W-:-:S06]  /*37f0*/  IMAD.WIDE R30, R17, 0x8, R6 ;  /* 0x00000008111e7825 */ /* 0x010fcc00078e0206 */
[----:B------:R-:W4:Y:S01]  /*3800*/  LDG.E.64 R30, desc[UR50][R30.64] ;  /* 0x000000321e1e7981 */ /* 0x000f22000c1e1b00 */
[----:B-1----:R-:W-:-:S06]  /*3810*/  IMAD.WIDE R28, R17, 0x8, R2 ;  /* 0x00000008111c7825 */ /* 0x002fcc00078e0202 */
[----:B------:R-:W4:Y:S01]  /*3820*/  LDG.E.64 R28, desc[UR50][R28.64] ;  /* 0x000000321c1c7981 */ /* 0x000f22000c1e1b00 */
[----:B------:R-:W1:Y:S01]  /*3830*/  S2UR UR5, SR_CgaCtaId ;  /* 0x00000000000579c3 */ /* 0x000e620000008800 */
[----:B------:R-:W-:Y:S02]  /*3840*/  UMOV UR6, 0x400 ;  /* 0x0000040000067882 */ /* 0x000fe40000000000 */
[----:B-1----:R-:W-:-:S09]  /*3850*/  ULEA UR5, UR5, UR6, 0x18 ;  /* 0x0000000605057291 */ /* 0x002fd2000f8ec0ff */
[----:B------:R-:W1:Y:S04]  /*3860*/  LDS R7, [UR5+0x51c] ;  /* 0x00051c05ff077984 */ /* 0x000e680008000800 */
[----:B------:R-:W1:Y:S01]  /*3870*/  LDS R4, [UR5+0x59c] ;  /* 0x00059c05ff047984 */ /* 0x000e620008000800 */
[----:B------:R-:W-:Y:S02]  /*3880*/  UIADD3 UR7, UPT, UPT, UR5, 0x500, URZ ;  /* 0x0000050005077890 */ /* 0x000fe4000fffe0ff */
[----:B------:R-:W-:-:S04]  /*3890*/  UIADD3 UR6, UPT, UPT, UR5, 0x580, URZ ;  /* 0x0000058005067890 */ /* 0x000fc8000fffe0ff */
[----:B------:R-:W-:-:S05]  /*38a0*/  IMAD.U32 R12, RZ, RZ, UR7 ;  /* 0x00000007ff0c7e24 */ /* 0x000fca000f8e00ff */
[----:B------:R-:W-:Y:S02]  /*38b0*/  SHF.R.U64 R12, R12, 0x4, RZ ;  /* 0x000000040c0c7819 */ /* 0x000fe400000012ff */
[----:B------:R-:W-:Y:S01]  /*38c0*/  CS2R R10, SRZ ;  /* 0x00000000000a7805 */ /* 0x000fe2000001ff00 */
[----:B------:R-:W-:Y:S04]  /*38d0*/  STS [UR5+0x530], RZ ;  /* 0x000530ffff007988 */ /* 0x000fe80008000805 */
[----:B------:R-:W-:Y:S04]  /*38e0*/  STS [UR5+0x510], R12 ;  /* 0x0005100cff007988 */ /* 0x000fe80008000805 */
[----:B------:R-:W-:Y:S04]  /*38f0*/  STS [UR5+0x514], R12 ;  /* 0x0005140cff007988 */ /* 0x000fe80008000805 */
[----:B------:R-:W-:Y:S01]  /*3900*/  STS [UR5+0x5b0], RZ ;  /* 0x0005b0ffff007988 */ /* 0x000fe20008000805 */
[----:B--2---:R-:W-:-:S04]  /*3910*/  LOP3.LUT R17, R27, 0x1fffffff, RZ, 0xc0, !PT ;  /* 0x1fffffff1b117812 */ /* 0x004fc800078ec0ff */
[----:B------:R-:W-:Y:S02]  /*3920*/  SHF.R.U32.HI R2, RZ, 0x4, R17 ;  /* 0x00000004ff027819 */ /* 0x000fe40000011611 */
[----:B---3--:R-:W-:-:S04]  /*3930*/  LOP3.LUT R23, R25, 0x1fffffff, RZ, 0xc0, !PT ;  /* 0x1fffffff19177812 */ /* 0x008fc800078ec0ff */
[----:B------:R-:W-:Y:S02]  /*3940*/  SHF.R.U32.HI R3, RZ, 0x4, R23 ;  /* 0x00000004ff037819 */ /* 0x000fe40000011617 */
[----:B-1----:R-:W-:Y:S02]  /*3950*/  LOP3.LUT R2, R7, 0xf, R2, 0xb8, !PT ;  /* 0x0000000f07027812 */ /* 0x002fe400078eb802 */
[----:B------:R-:W-:-:S03]  /*3960*/  LOP3.LUT R7, R4, 0xf, R3, 0xb8, !PT ;  /* 0x0000000f04077812 */ /* 0x000fc600078eb803 */
[----:B------:R-:W-:Y:S04]  /*3970*/  STS [UR5+0x51c], R2 ;  /* 0x00051c02ff007988 */ /* 0x000fe80008000805 */
[----:B------:R-:W-:Y:S04]  /*3980*/  STS [UR5+0x59c], R7 ;  /* 0x00059c07ff007988 */ /* 0x000fe80008000805 */
[----:B------:R-:W1:Y:S04]  /*3990*/  LDS R4, [UR5+0x51c] ;  /* 0x00051c05ff047984 */ /* 0x000e680008000800 */
[----:B------:R-:W2:Y:S01]  /*39a0*/  LDS R3, [UR5+0x59c] ;  /* 0x00059c05ff037984 */ /* 0x000ea20008000800 */
[----:B-1----:R-:W-:-:S02]  /*39b0*/  LOP3.LUT R4, R4, 0xf0, RZ, 0xb8, !PT ;  /* 0x000000f004047812 */ /* 0x002fc400078eb8ff */
[----:B--2---:R-:W-:-:S03]  /*39c0*/  LOP3.LUT R6, R3, 0xf0, RZ, 0xb8, !PT ;  /* 0x000000f003067812 */ /* 0x004fc600078eb8ff */
[----:B------:R-:W-:Y:S04]  /*39d0*/  STS [UR5+0x51c], R4 ;  /* 0x00051c04ff007988 */ /* 0x000fe80008000805 */
[----:B------:R-:W-:Y:S04]  /*39e0*/  STS [UR5+0x59c], R6 ;  /* 0x00059c06ff007988 */ /* 0x000fe80008000805 */
[----:B------:R-:W1:Y:S04]  /*39f0*/  LDS R13, [UR5+0x51c] ;  /* 0x00051c05ff0d7984 */ /* 0x000e680008000800 */
[----:B------:R-:W2:Y:S01]  /*3a00*/  LDS R3, [UR5+0x59c] ;  /* 0x00059c05ff037984 */ /* 0x000ea20008000800 */
[----:B------:R-:W-:-:S05]  /*3a10*/  IMAD.U32 R2, RZ, RZ, UR6 ;  /* 0x00000006ff027e24 */ /* 0x000fca000f8e00ff */
[----:B------:R-:W-:Y:S02]  /*3a20*/  SHF.R.U64 R2, R2, 0x4, RZ ;  /* 0x0000000402027819 */ /* 0x000fe400000012ff */
[----:B-1----:R-:W-:Y:S02]  /*3a30*/  LOP3.LUT R13, R13, 0xf00, RZ, 0xb8, !PT ;  /* 0x00000f000d0d7812 */ /* 0x002fe400078eb8ff */
[----:B--2---:R-:W-:-:S03]  /*3a40*/  LOP3.LUT R3, R3, 0xf00, RZ, 0xb8, !PT ;  /* 0x00000f0003037812 */ /* 0x004fc600078eb8ff */
[----:B------:R-:W-:Y:S04]  /*3a50*/  STS.64 [UR5+0x518], R12 ;  /* 0x0005180cff007988 */ /* 0x000fe80008000a05 */
[----:B------:R-:W-:Y:S04]  /*3a60*/  STS.64 [UR5+0x598], R2 ;  /* 0x00059802ff007988 */ /* 0x000fe80008000a05 */
[----:B------:R-:W1:Y:S04]  /*3a70*/  LDS R27, [UR5+0x51c] ;  /* 0x00051c05ff1b7984 */ /* 0x000e680008000800 */
[----:B------:R-:W2:Y:S01]  /*3a80*/  LDS R25, [UR5+0x59c] ;  /* 0x00059c05ff197984 */ /* 0x000ea20008000800 */
[----:B------:R-:W-:Y:S01]  /*3a90*/  UIADD3 UR6, UPT, UPT, UR4, -0x1, URZ ;  /* 0xffffffff04067890 */ /* 0x000fe2000fffe0ff */
[----:B------:R-:W-:Y:S01]  /*3aa0*/  CS2R R6, SRZ ;  /* 0x0000000000067805 */ /* 0x000fe2000001ff00 */
[----:B------:R-:W-:-:S04]  /*3ab0*/  VIADD R9, R9, 0xffffffff ;  /* 0xffffffff09097836 */ /* 0x000fc80000000000 */
[----:B------:R-:W-:Y:S01]  /*3ac0*/  IMAD.U32 R8, RZ, RZ, UR6 ;  /* 0x00000006ff087e24 */ /* 0x000fe2000f8e00ff */
[----:B------:R-:W-:Y:S01]  /*3ad0*/  SHF.R.U64 R17, R26, 0x4, R17 ;  /* 0x000000041a117819 */ /* 0x000fe20000001211 */
[----:B-----5:R-:W-:Y:S01]  /*3ae0*/  VIADD R5, R5, 0xffffffff ;  /* 0xffffffff05057836 */ /* 0x020fe20000000000 */
[----:B------:R-:W-:Y:S01]  /*3af0*/  SHF.R.U64 R23, R24, 0x4, R23 ;  /* 0x0000000418177819 */ /* 0x000fe20000001217 */
[----:B------:R-:W-:Y:S01]  /*3b00*/  IMAD.MOV.U32 R4, RZ, RZ, R8 ;  /* 0x000000ffff047224 */ /* 0x000fe200078e0008 */
[----:B------:R3:W-:Y:S04]  /*3b10*/  STS [UR5+0x590], R2 ;  /* 0x00059002ff007988 */ /* 0x0007e80008000805 */
[----:B------:R3:W-:Y:S04]  /*3b20*/  STS [UR5+0x594], R2 ;  /* 0x00059402ff007988 */ /* 0x0007e80008000805 */
[----:B------:R3:W-:Y:S04]  /*3b30*/  STS.128 [UR5+0x520], R8 ;  /* 0x00052008ff007988 */ /* 0x0007e80008000c05 */
[----:B------:R3:W-:Y:S04]  /*3b40*/  STS.128 [UR5+0x5a0], R4 ;  /* 0x0005a004ff007988 */ /* 0x0007e80008000c05 */
[----:B------:R3:W-:Y:S01]  /*3b50*/  STS [UR5+0x50c], R17 ;  /* 0x00050c11ff007988 */ /* 0x0007e20008000805 */
[----:B-1----:R-:W-:-:S02]  /*3b60*/  LOP3.LUT R27, R27, 0xf000, RZ, 0xb8, !PT ;  /* 0x0000f0001b1b7812 */ /* 0x002fc400078eb8ff */
[----:B--2---:R-:W-:Y:S01]  /*3b70*/  LOP3.LUT R25, R25, 0xf000, RZ, 0xb8, !PT ;  /* 0x0000f00019197812 */ /* 0x004fe200078eb8ff */
[----:B----4-:R3:W-:Y:S04]  /*3b80*/  STS.64 [UR5+0x500], R30 ;  /* 0x0005001eff007988 */ /* 0x0107e80008000a05 */
[----:B------:R3:W-:Y:S04]  /*3b90*/  STS.64 [UR5+0x580], R28 ;  /* 0x0005801cff007988 */ /* 0x0007e80008000a05 */
[----:B------:R3:W-:Y:S04]  /*3ba0*/  STS [UR5+0x58c], R23 ;  /* 0x00058c17ff007988 */ /* 0x0007e80008000805 */
[----:B------:R3:W-:Y:S04]  /*3bb0*/  STS [UR5+0x51c], R27 ;  /* 0x00051c1bff007988 */ /* 0x0007e80008000805 */
[----:B------:R3:W-:Y:S02]  /*3bc0*/  STS [UR5+0x59c], R25 ;  /* 0x00059c19ff007988 */ /* 0x0007e40008000805 */
.L_x_26:
[----:B---3--:R-:W-:Y:S05]  /*3bd0*/  BSYNC.RECONVERGENT B0 ;  /* 0x0000000000007941 */ /* 0x008fea0003800200 */
.L_x_25:
[----:B------:R-:W-:Y:S01]  /*3be0*/  NOP ;  /* 0x0000000000007918 */ /* 0x000fe20000000000 */
[----:B------:R1:W2:Y:S01]  /*3bf0*/  LDS R2, [R0] ;  /* 0x0000000000027984 */ /* 0x0002a20000000800 */
[----:B------:R-:W-:Y:S02]  /*3c00*/  LOP3.LUT R18, R18, 0xffff, RZ, 0xc0, !PT ;  /* 0x0000ffff12127812 */ /* 0x000fe400078ec0ff */
[----:B------:R-:W-:Y:S01]  /*3c10*/  ELECT P0, URZ, PT ;  /* 0x0000000000ff782f */ /* 0x000fe20003800000 */
[----:B------:R-:W-:Y:S01]  /*3c20*/  BSSY.RECONVERGENT B0, `(.L_x_27) ;  /* 0x000000d000007945 */ /* 0x000fe20003800200 */
[----:B------:R1:W3:Y:S01]  /*3c30*/  LDS R3, [R0+0x80] ;  /* 0x0000800000037984 */ /* 0x0002e20000000800 */
[----:B------:R-:W-:-:S04]  /*3c40*/  LEA.HI R18, R18, R19, RZ, 0x1f ;  /* 0x0000001312127211 */ /* 0x000fc800078ff8ff */
[----:B------:R-:W-:-:S04]  /*3c50*/  LOP3.LUT R18, R18, 0xffff, RZ, 0xc0, !PT ;  /* 0x0000ffff12127812 */ /* 0x000fc800078ec0ff */
[----:B------:R-:W-:-:S04]  /*3c60*/  SHF.R.U32.HI R4, RZ, 0x4, R18 ;  /* 0x00000004ff047819 */ /* 0x000fc80000011612 */
[----:B------:R-:W-:-:S05]  /*3c70*/  PRMT R4, R4, 0x9910, RZ ;  /* 0x0000991004047816 */ /* 0x000fca00000000ff */
[----:B------:R-:W-:-:S04]  /*3c80*/  IMAD R4, R4, 0x15, RZ ;  /* 0x0000001504047824 */ /* 0x000fc800078e02ff */
[----:B------:R-:W-:-:S05]  /*3c90*/  IMAD.MOV R4, RZ, RZ, -R4 ;  /* 0x000000ffff047224 */ /* 0x000fca00078e0a04 */
[----:B------:R-:W-:-:S05]  /*3ca0*/  PRMT R4, R4, 0x7710, RZ ;  /* 0x0000771004047816 */ /* 0x000fca00000000ff */
[----:B------:R-:W-:Y:S01]  /*3cb0*/  IMAD.IADD R4, R4, 0x1, R21 ;  /* 0x0000000104047824 */ /* 0x000fe200078e0215 */
[----:B-1----:R-:W-:Y:S05]  /*3cc0*/  @!P0 BRA `(.L_x_28) ;  /* 0x0000000000088947 */ /* 0x002fea0003800000 */
[----:B------:R0:W-:Y:S01]  /*3cd0*/  UTMACMDFLUSH ;  /* 0x00000000000079b7 */ /* 0x0001e20000000000 */
[----:B------:R-:W-:-:S04]  /*3ce0*/  DEPBAR.LE SB0, 0x0 ;  /* 0x000080000000791a */ /* 0x000fc80000000000 */
.L_x_28:
[----:B------:R-:W-:Y:S05]  /*3cf0*/  BSYNC.RECONVERGENT B0 ;  /* 0x0000000000007941 */ /* 0x000fea0003800200 */
.L_x_27:
[----:B------:R-:W-:-:S13]  /*3d00*/  R2UR UR5, R4 ;  /* 0x00000000040572ca */ /* 0x000fda00000e0000 */
[----:B------:R-:W-:-:S04]  /*3d10*/  ULOP3.LUT UR5, UR5, 0xffff, URZ, 0xc0, !UPT ;  /* 0x0000ffff05057892 */ /* 0x000fc8000f8ec0ff */
[----:B------:R-:W-:Y:S02]  /*3d20*/  UIMAD.WIDE.U32 UR6, UR5, 0x80, UR34 ;  /* 0x00000080050678a5 */ /* 0x000fe4000f8e0022 */
[----:B------:R-:W-:-:S04]  /*3d30*/  UIMAD.WIDE.U32 UR8, UR5, 0x80, UR32 ;  /* 0x00000080050878a5 */ /* 0x000fc8000f8e0020 */
[C---:B------:R-:W-:Y:S02]  /*3d40*/  IADD3 R4, P3, PT, R16.reuse, UR6, RZ ;  /* 0x0000000610047c10 */ /* 0x040fe4000ff7e0ff */
[----:B------:R-:W-:-:S03]  /*3d50*/  IADD3 R16, P0, PT, R16, UR8, RZ ;  /* 0x0000000810107c10 */ /* 0x000fc6000ff1e0ff */
[----:B------:R-:W-:Y:S02]  /*3d60*/  IMAD.X R5, RZ, RZ, UR7, P3 ;  /* 0x00000007ff057e24 */ /* 0x000fe400098e06ff */
[----:B------:R-:W-:-:S03]  /*3d70*/  IMAD.X R17, RZ, RZ, UR9, P0 ;  /* 0x00000009ff117e24 */ /* 0x000fc600080e06ff */
[----:B--2---:R1:W5:Y:S04]  /*3d80*/  ATOMG.E.EXCH.STRONG.GPU PT, RZ, [R4], R2 ;  /* 0x0000000204ff73a8 */ /* 0x00436800041ee100 */
[----:B---3--:R1:W5:Y:S02]  /*3d90*/  ATOMG.E.EXCH.STRONG.GPU PT, RZ, [R16], R3 ;  /* 0x0000000310ff73a8 */ /* 0x00836400041ee100 */
.L_x_24:
[----:B-1----:R-:W-:Y:S01]  /*3da0*/  LOP3.LUT R2, R21, 0xffff, RZ, 0xc0, !PT ;  /* 0x0000ffff15027812 */ /* 0x002fe200078ec0ff */
[----:B------:R-:W1:Y:S01]  /*3db0*/  S2UR UR13, SR_CgaCtaId ;  /* 0x00000000000d79c3 */ /* 0x000e620000008800 */
[----:B------:R-:W-:-:S03]  /*3dc0*/  UMOV UR12, 0x400 ;  /* 0x00000400000c7882 */ /* 0x000fc60000000000 */
[----:B------:R-:W-:-:S05]  /*3dd0*/  IMAD R2, R2, 0x8619, RZ ;  /* 0x0000861902027824 */ /* 0x000fca00078e02ff */
[----:B------:R-:W-:-:S05]  /*3de0*/  SHF.R.U32.HI R2, RZ, 0x10, R2 ;  /* 0x00000010ff027819 */ /* 0x000fca0000011602 */
[----:B------:R-:W-:-:S05]  /*3df0*/  IMAD.MOV R0, RZ, RZ, -R2 ;  /* 0x000000ffff007224 */ /* 0x000fca00078e0a02 */
[----:B------:R-:W-:-:S05]  /*3e00*/  PRMT R0, R0, 0x7710, RZ ;  /* 0x0000771000007816 */ /* 0x000fca00000000ff */
[----:B------:R-:W-:Y:S01]  /*3e10*/  IMAD.IADD R3, R0, 0x1, R21 ;  /* 0x0000000100037824 */ /* 0x000fe200078e0215 */
[----:B-1----:R-:W-:-:S04]  /*3e20*/  ULEA UR12, UR13, UR12, 0x18 ;  /* 0x0000000c0d0c7291 */ /* 0x002fc8000f8ec0ff */
[----:B------:R-:W-:Y:S01]  /*3e30*/  LOP3.LUT R3, R3, 0xffff, RZ, 0xc0, !PT ;  /* 0x0000ffff03037812 */ /* 0x000fe200078ec0ff */
[----:B---3--:R-:W-:-:S03]  /*3e40*/  ULEA UR5, UR14, UR12, 0x3 ;  /* 0x0000000c0e057291 */ /* 0x008fc6000f8e18ff */
[----:B------:R-:W-:-:S04]  /*3e50*/  LEA.HI R0, R3, R2, RZ, 0x1f ;  /* 0x0000000203007211 */ /* 0x000fc800078ff8ff */
[----:B------:R-:W-:-:S04]  /*3e60*/  LOP3.LUT R0, R0, 0xffff, RZ, 0xc0, !PT ;  /* 0x0000ffff00007812 */ /* 0x000fc800078ec0ff */
[----:B------:R-:W-:-:S04]  /*3e70*/  SHF.R.U32.HI R0, RZ, 0x4, R0 ;  /* 0x00000004ff007819 */ /* 0x000fc80000011600 */
[----:B------:R-:W-:-:S05]  /*3e80*/  PRMT R0, R0, 0x9910, RZ ;  /* 0x0000991000007816 */ /* 0x000fca00000000ff */
[----:B------:R-:W-:-:S04]  /*3e90*/  IMAD R0, R0, 0x15, RZ ;  /* 0x0000001500007824 */ /* 0x000fc800078e02ff */
[----:B------:R-:W-:-:S05]  /*3ea0*/  IMAD.MOV R0, RZ, RZ, -R0 ;  /* 0x000000ffff007224 */ /* 0x000fca00078e0a00 */
[----:B------:R-:W-:-:S05]  /*3eb0*/  PRMT R0, R0, 0x7710, RZ ;  /* 0x0000771000007816 */ /* 0x000fca00000000ff */
[----:B------:R-:W-:-:S05]  /*3ec0*/  IMAD.IADD R0, R0, 0x1, R21 ;  /* 0x0000000100007824 */ /* 0x000fca00078e0215 */
[----:B------:R-:W-:Y:S02]  /*3ed0*/  R2UR UR16, R0 ;  /* 0x00000000001072ca */ /* 0x000fe400000e0000 */
[----:B------:R-:W-:-:S11]  /*3ee0*/  SHF.L.U32 R0, R22, 0x1f, RZ ;  /* 0x0000001f16007819 */ /* 0x000fd600000006ff */
[----:B------:R-:W-:-:S04]  /*3ef0*/  ULOP3.LUT UR16, UR16, 0xffff, URZ, 0xc0, !UPT ;  /* 0x0000ffff10107892 */ /* 0x000fc8000f8ec0ff */
[----:B------:R-:W-:Y:S02]  /*3f00*/  UIMAD.WIDE.U32 UR18, UR16, 0x80, UR34 ;  /* 0x00000080101278a5 */ /* 0x000fe4000f8e0022 */
[----:B------:R-:W-:Y:S01]  /*3f10*/  UIMAD.WIDE.U32 UR16, UR16, 0x80, UR32 ;  /* 0x00000080101078a5 */ /* 0x000fe2000f8e0020 */
[----:B------:R-:W-:Y:S11]  /*3f20*/  @P4 BRA `(.L_x_29) ;  /* 0x00000000001c4947 */ /* 0x000ff60003800000 */
[----:B------:R-:W-:-:S04]  /*3f30*/  DEPBAR {5,4,3,2,1,0} ;  /* 0x0000003f0000791a */ /* 0x000fc80000000000 */
[----:B------:R-:W1:Y:S02]  /*3f40*/  CCTL.E.C.LDCU.IV.DEEP [UR18] ;  /* 0x0000000012007540 */ /* 0x000e640009c08000 */
[----:B-1----:R1:W-:Y:S01]  /*3f50*/  UTMACCTL.IV [UR18] ;  /* 0x00000000120079b9 */ /* 0x0023e20008000000 */
[----:B------:R-:W-:-:S04]  /*3f60*/  DEPBAR {5,4,3,2,1,0} ;  /* 0x0000003f0000791a */ /* 0x000fc80000000000 */
[----:B------:R-:W2:Y:S02]  /*3f70*/  CCTL.E.C.LDCU.IV.DEEP [UR16] ;  /* 0x0000000010007540 */ /* 0x000ea40009c08000 */
[----:B--2---:R1:W-:Y:S01]  /*3f80*/  UTMACCTL.IV [UR16] ;  /* 0x00000000100079b9 */ /* 0x0043e20008000000 */
[----:B------:R-:W-:Y:S01]  /*3f90*/  NOP ;  /* 0x0000000000007918 */ /* 0x000fe20000000000 */
.L_x_29:
[----:B------:R-:W-:Y:S01]  /*3fa0*/  UIADD3 UR6, UPT, UPT, UR4, 0x3f, URZ ;  /* 0x0000003f04067890 */ /* 0x000fe2000fffe0ff */
[----:B-----5:R2:W3:Y:S01]  /*3fb0*/  SYNCS.PHASECHK.TRANS64.TRYWAIT P0, [UR5+0x58], R0 ;  /* 0x00005800ff0075a7 */ /* 0x0204e20008001105 */
[----:B------:R-:W-:Y:S01]  /*3fc0*/  UIADD3 UR4, UPT, UPT, UR4, 0x7e, URZ ;  /* 0x0000007e04047890 */ /* 0x000fe2000fffe0ff */
[----:B------:R-:W-:Y:S01]  /*3fd0*/  R2UR UR11, R15 ;  /* 0x000000000f0b72ca */ /* 0x000fe200000e0000 */
[----:B------:R-:W-:Y:S01]  /*3fe0*/  USHF.R.S32.HI UR5, URZ, 0x1f, UR6 ;  /* 0x0000001fff057899 */ /* 0x000fe20008011406 */
[----:B------:R-:W-:Y:S01]  /*3ff0*/  R2UR UR7, R14 ;  /* 0x000000000e0772ca */ /* 0x000fe200000e0000 */
[----:B------:R-:W-:Y:S02]  /*4000*/  UMOV UR21, URZ ;  /* 0x000000ff00157c82 */ /* 0x000fe40008000000 */
[----:B------:R-:W-:-:S04]  /*4010*/  ULEA.HI UR5, UR5, UR6, URZ, 0x6 ;  /* 0x0000000605057291 */ /* 0x000fc8000f8f30ff */
[----:B------:R-:W-:-:S04]  /*4020*/  USHF.R.S32.HI UR22, URZ, 0x6, UR5 ;  /* 0x00000006ff167899 */ /* 0x000fc80008011405 */
[----:B------:R-:W-:Y:S02]  /*4030*/  UISETP.LT.U32.AND UP0, UPT, UR22, 0xb, UPT ;  /* 0x0000000b1600788c */ /* 0x000fe4000bf01070 */
[----:B------:R-:W-:Y:S02]  /*4040*/  USHF.L.U32 UR11, UR11, 0x7, URZ ;  /* 0x000000070b0b7899 */ /* 0x000fe400080006ff */
[----:B------:R-:W-:Y:S02]  /*4050*/  USEL UR20, UR22, 0xb, UP0 ;  /* 0x0000000b16147887 */ /* 0x000fe40008000000 */
[----:B------:R-:W-:Y:S02]  /*4060*/  UISETP.GE.U32.AND UP0, UPT, UR4, 0x7f, UPT ;  /* 0x0000007f0400788c */ /* 0x000fe4000bf06070 */
[----:B------:R-:W-:-:S07]  /*4070*/  USHF.L.U32 UR7, UR7, 0x7, URZ ;  /* 0x0000000707077899 */ /* 0x000fce00080006ff */
[----:B--2---:R-:W-:Y:S05]  /*4080*/  BRA.U !UP0, `(.L_x_30) ;  /* 0x0000000108a07547 */ /* 0x004fea000b800000 */
[----:B------:R-:W-:Y:S01]  /*4090*/  UMOV UR23, URZ ;  /* 0x000000ff00177c82 */ /* 0x000fe20008000000 */
[----:B------:R-:W-:-:S05]  /*40a0*/  UMOV UR24, UR14 ;  /* 0x0000000e00187c82 */ /* 0x000fca0008000000 */
.L_x_36:
[----:B--2---:R-:W-:Y:S01]  /*40b0*/  ULEA UR9, UR24, UR12, 0x3 ;  /* 0x0000000c18097291 */ /* 0x004fe2000f8e18ff */
[----:B---3--:R-:W-:Y:S01]  /*40c0*/  @!P2 MOV R2, 0x4000 ;  /* 0x000040000002a802 */ /* 0x008fe20000000f00 */
[----:B---34-:R-:W-:Y:S10]  /*40d0*/  @P0 BRA `(.L_x_31) ;  /* 0x00000000000c0947 */ /* 0x018ff40003800000 */
[----:B------:R-:W-:-:S04]  /*40e0*/  SHF.L.U32 R3, R22, 0x1f, RZ ;  /* 0x0000001f16037819 */ /* 0x000fc800000006ff */
[----:B------:R-:W2:Y:S02]  /*40f0*/  SYNCS.PHASECHK.TRANS64.TRYWAIT P0, [UR9+0x58], R3 ;  /* 0x00005803ff0075a7 */ /* 0x000ea40008001109 */
[----:B--2---:R-:W-:Y:S05]  /*4100*/  @!P0 BRA `(.L_x_32) ;  /* 0x000000d000c48947 */ /* 0x004fea0003800000 */
.L_x_31:
[----:B------:R3:W-:Y:S01]  /*4110*/  @!P2 SYNCS.ARRIVE.TRANS64 RZ, [UR9], R2 ;  /* 0x00000002ffffa9a7 */ /* 0x0007e20008000009 */
[----:B------:R-:W-:-:S04]  /*4120*/  ULOP3.LUT UR4, UR25, 0x2, URZ, 0xfc, !UPT ;  /* 0x0000000219047892 */ /* 0x000fc8000f8efcff */
[----:B------:R-:W-:-:S09]  /*4130*/  UISETP.NE.AND UP0, UPT, UR4, 0x2, UPT ;  /* 0x000000020400788c */ /* 0x000fd2000bf05270 */
[----:B------:R-:W-:Y:S05]  /*4140*/  BRA.U UP0, `(.L_x_33) ;  /* 0x0000000100047547 */ /* 0x000fea000b800000 */
[----:B-1----:R-:W-:Y:S05]  /*4150*/  BPT.TRAP 0x1 ;  /* 0x000000040000795c */ /* 0x002fea0000300000 */
.L_x_33:
[----:B------:R-:W-:Y:S04]  /*4160*/  BSSY.RECONVERGENT B0, `(.L_x_34) ;  /* 0x0000003000007945 */ /* 0x000fe80003800200 */
[----:B------:R-:W-:Y:S05]  /*4170*/  @P1 BRA `(.L_x_35) ;  /* 0x0000000000041947 */ /* 0x000fea0003800000 */
[----:B-1----:R-:W-:Y:S05]  /*4180*/  BPT.TRAP 0x1 ;  /* 0x000000040000795c */ /* 0x002fea0000300000 */
.L_x_35:
[----:B-1----:R-:W-:Y:S05]  /*4190*/  BSYNC.RECONVERGENT B0 ;  /* 0x0000000000007941 */ /* 0x002fea0003800200 */
.L_x_34:
[----:B------:R-:W-:Y:S02]  /*41a0*/  UIADD3 UR14, UPT, UPT, UR24, 0x1, URZ ;  /* 0x00000001180e7890 */ /* 0x000fe4000fffe0ff */
[----:B------:R-:W-:Y:S02]  /*41b0*/  USHF.L.U32 UR10, UR23, 0x6, URZ ;  /* 0x00000006170a7899 */ /* 0x000fe400080006ff */
[----:B------:R-:W-:Y:S01]  /*41c0*/  UISETP.NE.AND UP0, UPT, UR14, 0xb, UPT ;  /* 0x0000000b0e00788c */ /* 0x000fe2000bf05270 */
[----:B------:R-:W-:Y:S01]  /*41d0*/  UMOV UR26, 0x0 ;  /* 0x00000000001a7882 */ /* 0x000fe20000000000 */
[----:B------:R-:W-:Y:S02]  /*41e0*/  UMOV UR27, 0x10000000 ;  /* 0x10000000001b7882 */ /* 0x000fe40000000000 */
[----:B------:R-:W-:Y:S02]  /*41f0*/  USEL UR5, URZ, 0x1, UP0 ;  /* 0x00000001ff057887 */ /* 0x000fe40008000000 */
[----:B------:R-:W-:Y:S01]  /*4200*/  USEL UR14, UR14, URZ, UP0 ;  /* 0x000000ff0e0e7287 */ /* 0x000fe20008000000 */
[----:B------:R-:W-:Y:S01]  /*4210*/  UMOV UR6, UR10 ;  /* 0x0000000a00067c82 */ /* 0x000fe20008000000 */
[----:B------:R-:W-:-:S02]  /*4220*/  UIADD3 UR23, UPT, UPT, UR23, 0x1, URZ ;  /* 0x0000000117177890 */ /* 0x000fc4000fffe0ff */
[----:B------:R-:W-:Y:S01]  /*4230*/  LOP3.LUT R22, R22, UR5, RZ, 0x3c, !PT ;  /* 0x0000000516167c12 */ /* 0x000fe2000f8e3cff */
[----:B------:R-:W-:Y:S01]  /*4240*/  ULEA UR4, UR14, UR12, 0x3 ;  /* 0x0000000c0e047291 */ /* 0x000fe2000f8e18ff */
[----:B------:R-:W-:Y:S02]  /*4250*/  UMOV UR5, UR9 ;  /* 0x0000000900057c82 */ /* 0x000fe40008000000 */
[----:B--2---:R-:W-:Y:S01]  /*4260*/  SHF.L.U32 R0, R22, 0x1f, RZ ;  /* 0x0000001f16007819 */ /* 0x004fe200000006ff */
[----:B------:R-:W-:Y:S01]  /*4270*/  UISETP.NE.AND UP0, UPT, UR23, UR20, UPT ;  /* 0x000000141700728c */ /* 0x000fe2000bf05270 */
[----:B------:R-:W-:-:S04]  /*4280*/  UMOV UR21, UR20 ;  /* 0x0000001400157c82 */ /* 0x000fc80008000000 */
[----:B------:R2:W4:Y:S01]  /*4290*/  SYNCS.PHASECHK.TRANS64.TRYWAIT P0, [UR4+0x58], R0 ;  /* 0x00005800ff0075a7 */ /* 0x0005220008001104 */
[----:B------:R-:W-:-:S03]  /*42a0*/  ULEA UR4, UR24, UR12, 0xd ;  /* 0x0000000c18047291 */ /* 0x000fc6000f8e68ff */
[----:B------:R-:W-:Y:S01]  /*42b0*/  UMOV UR24, UR14 ;  /* 0x0000000e00187c82 */ /* 0x000fe20008000000 */
[----:B------:R-:W-:Y:S02]  /*42c0*/  UIADD3 UR8, UPT, UPT, UR4, 0x9400, URZ ;  /* 0x0000940004087890 */ /* 0x000fe4000fffe0ff */
[----:B------:R-:W-:-:S07]  /*42d0*/  UIADD3 UR4, UPT, UPT, UR4, 0x1f400, URZ ;  /* 0x0001f40004047890 */ /* 0x000fce000fffe0ff */
[----:B------:R2:W-:Y:S02]  /*42e0*/  UTMALDG.2D [UR8], [UR18], desc[UR26] ;  /* 0x00001a08120075b4 */ /* 0x0005e40008009000 */
[----:B------:R2:W-:Y:S01]  /*42f0*/  UTMALDG.2D [UR4], [UR16], desc[UR26] ;  /* 0x00001a04100075b4 */ /* 0x0005e20008009000 */
[----:B------:R-:W-:Y:S05]  /*4300*/  BRA.U UP0, `(.L_x_36) ;  /* 0xfffffffd00687547 */ /* 0x000fea000b83ffff */
.L_x_30:
[----:B--2---:R-:W-:Y:S01]  /*4310*/  ULEA UR4, UR14, UR12, 0x3 ;  /* 0x0000000c0e047291 */ /* 0x004fe2000f8e18ff */
[----:B------:R-:W-:Y:S01]  /*4320*/  SHF.L.U32 R0, R22, 0x1f, RZ ;  /* 0x0000001f16007819 */ /* 0x000fe200000006ff */
[----:B------:R-:W-:Y:S01]  /*4330*/  @!P4 SYNCS.ARRIVE.TRANS64.A1T0 RZ, [UR12+0xf8], RZ ;  /* 0x0000f8ffffffc9a7 */ /* 0x000fe2000810000c */
[----:B------:R-:W-:-:S06]  /*4340*/  UISETP.GT.AND UP0, UPT, UR22, UR20, UPT ;  /* 0x000000141600728c */ /* 0x000fcc000bf04270 */
[----:B---34-:R2:W3:Y:S03]  /*4350*/  SYNCS.PHASECHK.TRANS64.TRYWAIT P0, [UR4+0x58], R0 ;  /* 0x00005800ff0075a7 */ /* 0x0184e60008001104 */
[----:B------:R-:W-:Y:S05]  /*4360*/  BRA.U !UP0, `(.L_x_37) ;  /* 0x00000001089c7547 */ /* 0x000fea000b800000 */
[----:B------:R-:W-:Y:S01]  /*4370*/  UIADD3 UR20, UPT, UPT, -UR20, UR21, UR22 ;  /* 0x0000001514147290 */ /* 0x000fe2000fffe116 */
[----:B------:R-:W-:-:S11]  /*4380*/  UMOV UR24, UR14 ;  /* 0x0000000e00187c82 */ /* 0x000fd60008000000 */
.L_x_43:
[----:B----4-:R-:W-:Y:S01]  /*4390*/  ULEA UR9, UR24, UR12, 0x3 ;  /* 0x0000000c18097291 */ /* 0x010fe2000f8e18ff */
[----:B---3--:R-:W-:Y:S01]  /*43a0*/  @!P2 MOV R2, 0x4000 ;  /* 0x000040000002a802 */ /* 0x008fe20000000f00 */
[----:B-1-3--:R-:W-:Y:S10]  /*43b0*/  @P0 BRA `(.L_x_38) ;  /* 0x00000000000c0947 */ /* 0x00aff40003800000 */
[----:B------:R-:W-:-:S04]  /*43c0*/  SHF.L.U32 R3, R22, 0x1f, RZ ;  /* 0x0000001f16037819 */ /* 0x000fc800000006ff */
[----:B------:R-:W3:Y:S02]  /*43d0*/  SYNCS.PHASECHK.TRANS64.TRYWAIT P0, [UR9+0x58], R3 ;  /* 0x00005803ff0075a7 */ /* 0x000ee40008001109 */
[----:B---3--:R-:W-:Y:S05]  /*43e0*/  @!P0 BRA `(.L_x_39) ;  /* 0x000000d000248947 */ /* 0x008fea0003800000 */
.L_x_38:
[----:B------:R3:W-:Y:S01]  /*43f0*/  @!P2 SYNCS.ARRIVE.TRANS64 RZ, [UR9], R2 ;  /* 0x00000002ffffa9a7 */ /* 0x0007e20008000009 */
[----:B------:R-:W-:-:S04]  /*4400*/  ULOP3.LUT UR4, UR25, 0x2, URZ, 0xfc, !UPT ;  /* 0x0000000219047892 */ /* 0x000fc8000f8efcff */
[----:B------:R-:W-:-:S09]  /*4410*/  UISETP.NE.AND UP0, UPT, UR4, 0x2, UPT ;  /* 0x000000020400788c */ /* 0x000fd2000bf05270 */
[----:B------:R-:W-:Y:S05]  /*4420*/  BRA.U UP0, `(.L_x_40) ;  /* 0x0000000100047547 */ /* 0x000fea000b800000 */
[----:B-1----:R-:W-:Y:S05]  /*4430*/  BPT.TRAP 0x1 ;  /* 0x000000040000795c */ /* 0x002fea0000300000 */
.L_x_40:
[----:B------:R-:W-:Y:S04]  /*4440*/  BSSY.RECONVERGENT B0, `(.L_x_41) ;  /* 0x0000003000007945 */ /* 0x000fe80003800200 */
[----:B------:R-:W-:Y:S05]  /*4450*/  @P1 BRA `(.L_x_42) ;  /* 0x0000000000041947 */ /* 0x000fea0003800000 */
[----:B-1----:R-:W-:Y:S05]  /*4460*/  BPT.TRAP 0x1 ;  /* 0x000000040000795c */ /* 0x002fea0000300000 */
.L_x_42:
[----:B-1----:R-:W-:Y:S05]  /*4470*/  BSYNC.RECONVERGENT B0 ;  /* 0x0000000000007941 */ /* 0x002fea0003800200 */
.L_x_41:
        /* <DEDUP_REMOVED lines=13> */
[----:B------:R-:W-:-:S05]  /*4550*/  UISETP.NE.AND UP0, UPT, UR21, UR20, UPT ;  /* 0x000000141500728c */ /* 0x000fca000bf05270 */
[----:B------:R4:W1:Y:S01]  /*4560*/  SYNCS.PHASECHK.TRANS64.TRYWAIT P0, [UR4+0x58], R0 ;  /* 0x00005800ff0075a7 */ /* 0x0008620008001104 */
[----:B------:R-:W-:-:S03]  /*4570*/  ULEA UR4, UR24, UR12, 0xd ;  /* 0x0000000c18047291 */ /* 0x000fc6000f8e68ff */
[----:B------:R-:W-:Y:S01]  /*4580*/  UMOV UR24, UR14 ;  /* 0x0000000e00187c82 */ /* 0x000fe20008000000 */
[----:B------:R-:W-:Y:S02]  /*4590*/  UIADD3 UR8, UPT, UPT, UR4, 0x9400, URZ ;  /* 0x0000940004087890 */ /* 0x000fe4000fffe0ff */
[----:B------:R-:W-:-:S07]  /*45a0*/  UIADD3 UR4, UPT, UPT, UR4, 0x1f400, URZ ;  /* 0x0001f40004047890 */ /* 0x000fce000fffe0ff */
[----:B------:R4:W-:Y:S02]  /*45b0*/  UTMALDG.2D [UR8], [UR18], desc[UR22] ;  /* 0x00001608120075b4 */ /* 0x0009e40008009000 */
[----:B------:R4:W-:Y:S01]  /*45c0*/  UTMALDG.2D [UR4], [UR16], desc[UR22] ;  /* 0x00001604100075b4 */ /* 0x0009e20008009000 */
[----:B------:R-:W-:Y:S05]  /*45d0*/  BRA.U UP0, `(.L_x_43) ;  /* 0xfffffffd006c7547 */ /* 0x000fea000b83ffff */
.L_x_37:
[----:B------:R-:W-:Y:S01]  /*45e0*/  UISETP.NE.AND UP0, UPT, UR37, 0x8, UPT ;  /* 0x000000082500788c */ /* 0x000fe2000bf05270 */
[----:B------:R-:W-:-:S08]  /*45f0*/  NOP ;  /* 0x0000000000007918 */ /* 0x000fd00000000000 */
[----:B------:R-:W-:Y:S05]  /*4600*/  BRA.U UP0, `(.L_x_44) ;  /* 0x0000000100047547 */ /* 0x000fea000b800000 */
[----:B-1--4-:R-:W-:Y:S05]  /*4610*/  BPT.TRAP 0x1 ;  /* 0x000000040000795c */ /* 0x012fea0000300000 */
.L_x_44:
[----:B----4-:R-:W-:Y:S01]  /*4620*/  ULEA UR4, UR15, UR12, 0x3 ;  /* 0x0000000c0f047291 */ /* 0x010fe2000f8e18ff */
[----:B------:R-:W-:-:S08]  /*4630*/  SHF.L.U32 R3, R20, 0x1f, RZ ;  /* 0x0000001f14037819 */ /* 0x000fd000000006ff */
[----:B-1-3--:R-:W1:Y:S02]  /*4640*/  SYNCS.PHASECHK.TRANS64.TRYWAIT P0, [UR4+0x1e0], R3 ;  /* 0x0001e003ff0075a7 */ /* 0x00ae640008001104 */
[----:B-1----:R-:W-:Y:S05]  /*4650*/  @!P0 BRA `(.L_x_45) ;  /* 0x000000cc00a08947 */ /* 0x002fea0003800000 */
.L_x_237:
[----:B------:R-:W-:-:S09]  /*4660*/  UIMAD UR5, UR15, 0x14, UR36 ;  /* 0x000000140f0578a4 */ /* 0x000fd2000f8e0224 */
[----:B------:R-:W3:Y:S04]  /*4670*/  LDS.U16 R21, [UR5+0x12] ;  /* 0x00001205ff157984 */ /* 0x000ee80008000400 */
[----:B------:R-:W4:Y:S04]  /*4680*/  LDS R15, [UR5] ;  /* 0x00000005ff0f7984 */ /* 0x000f280008000800 */
[----:B------:R-:W3:Y:S04]  /*4690*/  LDS R14, [UR5+0x4] ;  /* 0x00000405ff0e7984 */ /* 0x000ee80008000800 */
[----:B------:R-:W3:Y:S04]  /*46a0*/  LDS R17, [UR5+0x8] ;  /* 0x00000805ff117984 */ /* 0x000ee80008000800 */
[----:B-12---:R-:W1:Y:S01]  /*46b0*/  LDS R0, [UR5+0xc] ;  /* 0x00000c05ff007984 */ /* 0x006e620008000800 */
[----:B------:R-:W-:Y:S01]  /*46c0*/  @!PT LDS RZ, [RZ] ;  /* 0x00000000fffff984 */ /* 0x000fe20000000800 */
[----:B------:R-:W-:Y:S01]  /*46d0*/  @!PT LDS RZ, [RZ] ;  /* 0x00000000fffff984 */ /* 0x000fe20000000800 */
[----:B------:R-:W-:Y:S01]  /*46e0*/  @!PT LDS RZ, [RZ] ;  /* 0x00000000fffff984 */ /* 0x000fe20000000800 */
[----:B------:R-:W-:Y:S01]  /*46f0*/  @!PT LDS RZ, [RZ] ;  /* 0x00000000fffff984 */ /* 0x000fe20000000800 */
[----:B------:R2:W-:Y:S06]  /*4700*/  MEMBAR.ALL.CTA ;  /* 0x0000000000007992 */ /* 0x0005ec0000008000 */
[----:B--2---:R-:W2:Y:S01]  /*4710*/  FENCE.VIEW.ASYNC.S ;  /* 0x00000000000073c6 */ /* 0x004ea20000000000 */
[----:B------:R-:W-:Y:S05]  /*4720*/  BRA.U UP0, `(.L_x_46) ;  /* 0x0000000100047547 */ /* 0x000fea000b800000 */
[----:B------:R-:W-:Y:S05]  /*4730*/  BPT.TRAP 0x1 ;  /* 0x000000040000795c */ /* 0x000fea0000300000 */
.L_x_46:
[----:B------:R-:W-:Y:S01]  /*4740*/  UIADD3 UR4, UPT, UPT, UR4, 0x220, URZ ;  /* 0x0000022004047890 */ /* 0x000fe2000fffe0ff */
[----:B-1----:R-:W-:Y:S01]  /*4750*/  ISETP.NE.AND P0, PT, R0, RZ, PT ;  /* 0x000000ff0000720c */ /* 0x002fe20003f05270 */
[----:B------:R-:W-:Y:S01]  /*4760*/  UIADD3 UR15, UPT, UPT, UR15, 0x1, URZ ;  /* 0x000000010f0f7890 */ /* 0x000fe2000fffe0ff */
[----:B------:R-:W-:Y:S01]  /*4770*/  PLOP3.LUT P4, PT, PT, PT, PT, 0x80, 0x8 ;  /* 0x000000000008781c */ /* 0x000fe20003f8f070 */
[----:B------:R-:W-:Y:S02]  /*4780*/  UPRMT UR4, UR13, 0x654, UR4 ;  /* 0x000006540d047896 */ /* 0x000fe40008000004 */
[----:B------:R-:W-:-:S04]  /*4790*/  UISETP.NE.AND UP0, UPT, UR15, 0x8, UPT ;  /* 0x000000080f00788c */ /* 0x000fc8000bf05270 */
[----:B------:R-:W-:-:S03]  /*47a0*/  USEL UR15, UR15, URZ, UP0 ;  /* 0x000000ff0f0f7287 */ /* 0x000fc60008000000 */
[----:B--2---:R-:W-:Y:S01]  /*47b0*/  SYNCS.ARRIVE.TRANS64.RED.A1T0 RZ, [UR4], RZ ;  /* 0x000000ffffff79a7 */ /* 0x004fe20008100404 */
[----:B------:R-:W-:-:S06]  /*47c0*/  USEL UR4, URZ, 0x1, UP0 ;  /* 0x00000001ff047887 */ /* 0x000fcc0008000000 */
[----:B------:R-:W-:Y:S01]  /*47d0*/  LOP3.LUT R20, R20, UR4, RZ, 0x3c, !PT ;  /* 0x0000000414147c12 */ /* 0x000fe2000f8e3cff */
[----:B------:R-:W-:Y:S06]  /*47e0*/  @P0 BRA `(.L_x_47) ;  /* 0xffffffec00880947 */ /* 0x000fec000383ffff */
[----:B------:R-:W-:Y:S01]  /*47f0*/  UIADD3 UR12, UPT, UPT, UR12, 0x58, URZ ;  /* 0x000000580c0c7890 */ /* 0x000fe2000fffe0ff */
[----:B------:R-:W-:-:S03]  /*4800*/  SHF.L.U32 R3, R22, 0x1f, RZ ;  /* 0x0000001f16037819 */ /* 0x000fc600000006ff */
[----:B------:R-:W-:-:S09]  /*4810*/  ULEA UR4, UR14, UR12, 0x3 ;  /* 0x0000000c0e047291 */ /* 0x000fd2000f8e18ff */
[----:B------:R-:W1:Y:S02]  /*4820*/  SYNCS.PHASECHK.TRANS64.TRYWAIT P0, [UR4], R3 ;  /* 0x00000003ff0075a7 */ /* 0x000e640008001104 */
[----:B-1----:R-:W-:Y:S05]  /*4830*/  @!P0 BRA `(.L_x_48) ;  /* 0x000000cc00408947 */ /* 0x002fea0003800000 */
.L_x_239:
[----:B------:R-:W-:-:S04]  /*4840*/  UIADD3 UR5, UPT, UPT, UR14, 0x1, URZ ;  /* 0x000000010e057890 */ /* 0x000fc8000fffe0ff */
[----:B------:R-:W-:-:S04]  /*4850*/  UISETP.NE.AND UP0, UPT, UR5, 0xb, UPT ;  /* 0x0000000b0500788c */ /* 0x000fc8000bf05270 */
[----:B------:R-:W-:Y:S02]  /*4860*/  USEL UR6, URZ, 0x1, UP0 ;  /* 0x00000001ff067887 */ /* 0x000fe40008000000 */
[----:B------:R-:W-:-:S04]  /*4870*/  USEL UR5, UR5, URZ, UP0 ;  /* 0x000000ff05057287 */ /* 0x000fc80008000000 */
[----:B------:R-:W-:Y:S01]  /*4880*/  ULEA UR4, UR5, UR12, 0x3 ;  /* 0x0000000c05047291 */ /* 0x000fe2000f8e18ff */
[----:B------:R-:W-:-:S04]  /*4890*/  LOP3.LUT R2, R22, UR6, RZ, 0x3c, !PT ;  /* 0x0000000616027c12 */ /* 0x000fc8000f8e3cff */
[----:B-1----:R-:W-:-:S04]  /*48a0*/  SHF.L.U32 R3, R2, 0x1f, RZ ;  /* 0x0000001f02037819 */ /* 0x002fc800000006ff */
[----:B------:R-:W1:Y:S02]  /*48b0*/  SYNCS.PHASECHK.TRANS64.TRYWAIT P0, [UR4], R3 ;  /* 0x00000003ff0075a7 */ /* 0x000e640008001104 */
[----:B-1----:R-:W-:Y:S05]  /*48c0*/  @!P0 BRA `(.L_x_49) ;  /* 0x000000cc00348947 */ /* 0x002fea0003800000 */
.L_x_241:
        /* <DEDUP_REMOVED lines=9> */
.L_x_243:
        /* <DEDUP_REMOVED lines=9> */
.L_x_245:
        /* <DEDUP_REMOVED lines=9> */
.L_x_247:
        /* <DEDUP_REMOVED lines=9> */
.L_x_249:
        /* <DEDUP_REMOVED lines=9> */
.L_x_251:
        /* <DEDUP_REMOVED lines=9> */
.L_x_253:
        /* <DEDUP_REMOVED lines=9> */
.L_x_255:
        /* <DEDUP_REMOVED lines=9> */
.L_x_257:
[----:B------:R-:W-:-:S04]  /*4d50*/  UIADD3 UR5, UPT, UPT, UR5, 0x1, URZ ;  /* 0x0000000105057890 */ /* 0x000fc8000fffe0ff */
[----:B------:R-:W-:-:S04]  /*4d60*/  UISETP.NE.AND UP0, UPT, UR5, 0xb, UPT ;  /* 0x0000000b0500788c */ /* 0x000fc8000bf05270 */
[----:B------:R-:W-:Y:S02]  /*4d70*/  USEL UR4, URZ, 0x1, UP0 ;  /* 0x00000001ff047887 */ /* 0x000fe40008000000 */
[----:B------:R-:W-:-:S04]  /*4d80*/  USEL UR5, UR5, URZ, UP0 ;  /* 0x000000ff05057287 */ /* 0x000fc80008000000 */
[----:B------:R-:W-:Y:S01]  /*4d90*/  LOP3.LUT R2, R2, UR4, RZ, 0x3c, !PT ;  /* 0x0000000402027c12 */ /* 0x000fe2000f8e3cff */
[----:B------:R-:W-:-:S12]  /*4da0*/  ULEA UR5, UR5, UR12, 0x3 ;  /* 0x0000000c05057291 */ /* 0x000fd8000f8e18ff */
.L_x_58:
[----:B-1----:R-:W-:Y:S02]  /*4db0*/  SHF.L.U32 R3, R2, 0x1f, RZ ;  /* 0x0000001f02037819 */ /* 0x002fe400000006ff */
[----:B------:R-:W-:-:S04]  /*4dc0*/  MOV R0, UR5 ;  /* 0x0000000500007c02 */ /* 0x000fc80008000f00 */
[----:B------:R1:W2:Y:S03]  /*4dd0*/  SYNCS.PHASECHK.TRANS64.TRYWAIT P0, [R0+URZ], R3 ;  /* 0x00000003000075a7 */ /* 0x0002a600080011ff */
[----:B--2---:R-:W-:Y:S05]  /*4de0*/  @!P0 NANOSLEEP.SYNCS 0x989680 ;  /* 0x009896800000895d */ /* 0x004fea0003900000 */
[----:B------:R-:W2:Y:S02]  /*4df0*/  @!P0 SYNCS.PHASECHK.TRANS64 P0, [R0+URZ], R3 ;  /* 0x00000003000085a7 */ /* 0x000ea400080010ff */
[----:B--2---:R-:W-:Y:S05]  /*4e00*/  @P0 EXIT ;  /* 0x000000000000094d */ /* 0x004fea0003800000 */
[----:B------:R-:W-:Y:S05]  /*4e10*/  BRA `(.L_x_58) ;  /* 0xfffffffc00e47947 */ /* 0x000fea000383ffff */
.L_x_23:
[----:B------:R-:W-:-:S04]  /*4e20*/  UISETP.LT.U32.AND UP0, UPT, UR37, 0x9, UPT ;  /* 0x000000092500788c */ /* 0x000fc8000bf01070 */
[----:B------:R-:W-:-:S04]  /*4e30*/  USEL UR4, UR37, 0x9, UP0 ;  /* 0x0000000925047887 */ /* 0x000fc80008000000 */
[----:B------:R-:W-:-:S12]  /*4e40*/  USHF.L.U32 UR4, UR4, 0x2, URZ ;  /* 0x0000000204047899 */ /* 0x000fd800080006ff */
[----:B------:R-:W4:Y:S02]  /*4e50*/  LDCU UR6, c[0x2][UR4] ;  /* 0x00800000040677ac */ /* 0x000f240008000800 */
[----:B----4-:R-:W-:-:S10]  /*4e60*/  USHF.R.S32.HI UR7, URZ, 0x1f, UR6 ;  /* 0x0000001fff077899 */ /* 0x010fd40008011406 */
.L_x_300:
[----:B---3--:R-:W-:Y:S05]  /*4e70*/  BRXU UR6 -0x4e80                                                                                                                                                                                                                                                                                                                                                                                                                                                                                                                                                                                                                                                                                                                                                                                                                                                                                                                                                                                                                                                                                                                                                                                                                                                                                                                                                                    (*"BRANCH_TARGETS .L_x_301,.L_x_302,.L_x_309"*) ;  /* 0xffffffb006607958 */ /* 0x008fea000b83ffff */
.L_x_302:
[----:B------:R-:W-:-:S09]  /*4e80*/  UISETP.NE.AND UP0, UPT, UR37, 0x1, UPT ;  /* 0x000000012500788c */ /* 0x000fd2000bf05270 */
[----:B------:R-:W-:Y:S05]  /*4e90*/  BRA.U UP0, `(.L_x_59) ;  /* 0x0000003900187547 */ /* 0x000fea000b800000 */
[----:B------:R-:W-:-:S08]  /*4ea0*/  NOP ;  /* 0x0000000000007918 */ /* 0x000fd00000000000 */
[----:B-12--5:R-:W1:-:S00]  /*4eb0*/  USETMAXREG.DEALLOC.CTAPOOL 0x88 ;  /* 0x00000088000079c8 */ /* 0x026e4000080e0500 */
[----:B------:R-:W2:Y:S01]  /*4ec0*/  LDCU.64 UR14, c[0x0][0xba0] ;  /* 0x00017400ff0e77ac */ /* 0x000ea20008000a00 */
[----:B-1----:R-:W-:Y:S01]  /*4ed0*/  HFMA2 R0, -RZ, RZ, 0, 5.9604644775390625e-08 ;  /* 0x00000001ff007431 */ /* 0x002fe200000001ff */
[----:B------:R-:W-:Y:S01]  /*4ee0*/  PRMT R15, RZ, 0x7610, R15 ;  /* 0x00007610ff0f7816 */ /* 0x000fe2000000000f */
[----:B------:R-:W1:Y:S01]  /*4ef0*/  LDCU.64 UR12, c[0x0][0xbb8] ;  /* 0x00017700ff0c77ac */ /* 0x000e620008000a00 */
[----:B------:R-:W3:Y:S01]  /*4f00*/  LDCU UR4, c[0x0][0xbdc] ;  /* 0x00017b80ff0477ac */ /* 0x000ee20008000800 */
[----:B------:R-:W4:Y:S01]  /*4f10*/  LDCU UR22, c[0x0][0xb80] ;  /* 0x00017000ff1677ac */ /* 0x000f220008000800 */
[----:B------:R-:W-:Y:S01]  /*4f20*/  UMOV UR5, 0xffffffff ;  /* 0xffffffff00057882 */ /* 0x000fe20000000000 */
[----:B------:R-:W-:Y:S01]  /*4f30*/  UMOV UR23, URZ ;  /* 0x000000ff00177c82 */ /* 0x000fe20008000000 */
[----:B--2---:R-:W-:-:S04]  /*4f40*/  UIADD3 UR20, UP0, UPT, UR14, -0x1, URZ ;  /* 0xffffffff0e147890 */ /* 0x004fc8000ff1e0ff */
[----:B------:R-:W-:Y:S02]  /*4f50*/  UIADD3.X UR15, UPT, UPT, UR15, -0x1, URZ, UP0, !UPT ;  /* 0xffffffff0f0f7890 */ /* 0x000fe400087fe4ff */
[----:B-1----:R-:W-:Y:S02]  /*4f60*/  UIADD3 UR14, UP0, UPT, UR12, -0x1, URZ ;  /* 0xffffffff0c0e7890 */ /* 0x002fe4000ff1e0ff */
[----:B---3--:R-:W-:Y:S02]  /*4f70*/  USHF.L.U32 UR4, UR5, UR4, URZ ;  /* 0x0000000405047299 */ /* 0x008fe400080006ff */
[----:B------:R-:W-:Y:S02]  /*4f80*/  UIADD3.X UR13, UPT, UPT, UR13, -0x1, URZ, UP0, !UPT ;  /* 0xffffffff0d0d7890 */ /* 0x000fe400087fe4ff */
[----:B----4-:R-:W-:Y:S02]  /*4f90*/  UIADD3 UR22, UPT, UPT, UR22, -0x1, URZ ;  /* 0xffffffff16167890 */ /* 0x010fe4000fffe0ff */
[----:B------:R-:W-:-:S12]  /*4fa0*/  ULOP3.LUT UR12, URZ, UR4, URZ, 0x33, !UPT ;  /* 0x00000004ff0c7292 */ /* 0x000fd8000f8e33ff */
.L_x_76:
[----:B------:R-:W1:Y:S01]  /*4fb0*/  LDC.64 R2, c[0x0][0xbd0] ;  /* 0x0002f400ff027b82 */ /* 0x000e620000000a00 */
[----:B------:R-:W-:Y:S01]  /*4fc0*/  UIADD3 UR18, UP0, UPT, UR18, UR28, URZ ;  /* 0x0000001c12127290 */ /* 0x000fe2000ff1e0ff */
[----:B------:R-:W-:Y:S01]  /*4fd0*/  ISETP.NE.AND P1, PT, RZ, UR16, PT ;  /* 0x00000010ff007c0c */ /* 0x000fe2000bf25270 */
[----:B------:R-:W-:Y:S01]  /*4fe0*/  IMAD.MOV.U32 R21, RZ, RZ, -0x1 ;  /* 0xffffffffff157424 */ /* 0x000fe200078e00ff */
[----:B------:R-:W-:Y:S01]  /*4ff0*/  PLOP3.LUT P2, PT, PT, PT, PT, 0x80, 0x8 ;  /* 0x000000000008781c */ /* 0x000fe20003f4f070 */
[----:B------:R-:W-:Y:S01]  /*5000*/  UIADD3.X UR17, UPT, UPT, UR17, UR19, URZ, UP0, !UPT ;  /* 0x0000001311117290 */ /* 0x000fe200087fe4ff */
[----:B------:R-:W-:Y:S02]  /*5010*/  IMAD.MOV.U32 R14, RZ, RZ, -0x1 ;  /* 0xffffffffff0e7424 */ /* 0x000fe400078e00ff */
[----:B------:R-:W-:Y:S02]  /*5020*/  P2R R16, PR, RZ, 0x4 ;  /* 0x00000004ff107803 */ /* 0x000fe40000000000 */
[----:B-1----:R-:W-:Y:S01]  /*5030*/  ISETP.LE.U32.AND P0, PT, R2, UR18, PT ;  /* 0x0000001202007c0c */ /* 0x002fe2000bf03070 */
[----:B------:R-:W-:-:S05]  /*5040*/  IMAD.U32 R2, RZ, RZ, UR17 ;  /* 0x00000011ff027e24 */ /* 0x000fca000f8e00ff */
[----:B------:R-:W-:Y:S01]  /*5050*/  ISETP.GE.U32.AND.EX P0, PT, R2, R3, PT, P0 ;  /* 0x000000030200720c */ /* 0x000fe20003f06100 */
[----:B------:R-:W-:Y:S02]  /*5060*/  IMAD.MOV.U32 R3, RZ, RZ, RZ ;  /* 0x000000ffff037224 */ /* 0x000fe400078e00ff */
[----:B------:R-:W-:-:S10]  /*5070*/  IMAD.MOV.U32 R2, RZ, RZ, -0x1 ;  /* 0xffffffffff027424 */ /* 0x000fd400078e00ff */
[----:B-----5:R-:W-:Y:S05]  /*5080*/  @P0 BRA P1, `(.L_x_60) ;  /* 0x0000001400f80947 */ /* 0x020fea0000800000 */
[----:B------:R-:W-:Y:S01]  /*5090*/  IADD3 R20, P1, PT, R18, R10, RZ ;  /* 0x0000000a12147210 */ /* 0x000fe20007f3e0ff */
[----:B------:R-:W-:-:S03]  /*50a0*/  IMAD.U32 R14, RZ, RZ, UR17 ;  /* 0x00000011ff0e7e24 */ /* 0x000fc6000f8e00ff */
[----:B------:R-:W-:Y:S01]  /*50b0*/  ISETP.LE.U32.AND P0, PT, R20, UR18, PT ;  /* 0x0000001214007c0c */ /* 0x000fe2000bf03070 */
[----:B------:R-:W-:-:S05]  /*50c0*/  IMAD.X R21, R19, 0x1, R9, P1 ;  /* 0x0000000113157824 */ /* 0x000fca00008e0609 */
[----:B------:R-:W-:-:S13]  /*50d0*/  ISETP.GE.U32.AND.EX P0, PT, R14, R21, PT, P0 ;  /* 0x000000150e00720c */ /* 0x000fda0003f06100 */
[----:B------:R-:W-:Y:S05]  /*50e0*/  @!P0 BRA `(.L_x_61) ;  /* 0x0000001000e48947 */ /* 0x000fea0003800000 */
[----:B------:R-:W1:Y:S01]  /*50f0*/  LDCU UR25, c[0x0][0xbe8] ;  /* 0x00017d00ff1977ac */ /* 0x000e620008000800 */
[----:B------:R-:W-:Y:S01]  /*5100*/  IMAD.IADD R11, R8, 0x1, R11 ;  /* 0x00000001080b7824 */ /* 0x000fe200078e020b */
[----:B------:R-:W-:Y:S01]  /*5110*/  MOV R18, R6 ;  /* 0x0000000600127202 */ /* 0x000fe20000000f00 */
[----:B------:R-:W-:Y:S02]  /*5120*/  IMAD.MOV.U32 R20, RZ, RZ, R7 ;  /* 0x000000ffff147224 */ /* 0x000fe400078e0007 */
[----:B------:R-:W-:-:S05]  /*5130*/  VIADD R14, R11, 0x20 ;  /* 0x000000200b0e7836 */ /* 0x000fca0000000000 */
[----:B-1----:R-:W-:-:S13]  /*5140*/  ISETP.GE.AND P0, PT, R14, UR25, PT ;  /* 0x000000190e007c0c */ /* 0x002fda000bf06270 */
[----:B------:R-:W1:Y:S01]  /*5150*/  @!P0 LDC.64 R22, c[0x0][0xbf0] ;  /* 0x0002fc00ff168b82 */ /* 0x000e620000000a00 */
[----:B------:R-:W-:Y:S01]  /*5160*/  BSSY.RECONVERGENT B0, `(.L_x_62) ;  /* 0x0000062000007945 */ /* 0x000fe20003800200 */
[----:B------:R-:W-:Y:S01]  /*5170*/  HFMA2 R14, -RZ, RZ, 0, 0 ;  /* 0x00000000ff0e7431 */ /* 0x000fe200000001ff */
[----:B------:R-:W-:Y:S01]  /*5180*/  MOV R19, 0x7fffffff ;  /* 0x7fffffff00137802 */ /* 0x000fe20000000f00 */
[----:B-1----:R-:W-:-:S05]  /*5190*/  @!P0 IMAD.WIDE R22, R11, 0xc, R22 ;  /* 0x0000000c0b168825 */ /* 0x002fca00078e0216 */
[----:B------:R1:W5:Y:S04]  /*51a0*/  @!P0 LDG.E R6, desc[UR50][R22.64+0x180] ;  /* 0x0001803216068981 */ /* 0x000368000c1e1900 */
[----:B------:R1:W5:Y:S01]  /*51b0*/  @!P0 LDG.E R7, desc[UR50][R22.64+0x184] ;  /* 0x0001843216078981 */ /* 0x000362000c1e1900 */
[----:B------:R-:W-:-:S13]  /*51c0*/  ISETP.GE.AND P0, PT, R11, UR25, PT ;  /* 0x000000190b007c0c */ /* 0x000fda000bf06270 */
[----:B------:R-:W-:Y:S05]  /*51d0*/  @P0 BRA `(.L_x_63) ;  /* 0x0000000400680947 */ /* 0x000fea0003800000 */
[----:B------:R-:W-:Y:S01]  /*51e0*/  IABS R14, R5 ;  /* 0x00000005000e7213 */ /* 0x000fe20000000000 */
[----:B------:R-:W2:Y:S01]  /*51f0*/  LDCU.64 UR8, c[0x0][0xbb0] ;  /* 0x00017600ff0877ac */ /* 0x000ea20008000a00 */
[----:B------:R-:W-:Y:S02]  /*5200*/  IABS R13, R4 ;  /* 0x00000004000d7213 */ /* 0x000fe40000000000 */
[----:B------:R-:W3:Y:S01]  /*5210*/  I2F.RP R26, R14 ;  /* 0x0000000e001a7306 */ /* 0x000ee20000209400 */
[----:B------:R-:W4:Y:S01]  /*5220*/  LDCU.128 UR4, c[0x0][0xbc0] ;  /* 0x00017800ff0477ac */ /* 0x000f220008000c00 */
[----:B------:R-:W-:Y:S02]  /*5230*/  IADD3 R19, P0, PT, R18, UR20, RZ ;  /* 0x0000001412137c10 */ /* 0x000fe4000ff1e0ff */
[----:B-1----:R-:W-:Y:S01]  /*5240*/  IADD3 R23, P2, PT, R20, UR14, RZ ;  /* 0x0000000e14177c10 */ /* 0x002fe2000ff5e0ff */
[----:B------:R-:W1:Y:S01]  /*5250*/  LDCU.64 UR10, c[0x0][0xba8] ;  /* 0x00017500ff0a77ac */ /* 0x000e620008000a00 */
[----:B------:R-:W-:-:S02]  /*5260*/  LEA.HI.X.SX32 R18, R18, UR15, 0x1, P0 ;  /* 0x0000000f12127c11 */ /* 0x000fc400080f0eff */
[----:B------:R-:W1:Y:S01]  /*5270*/  I2F.RP R12, R13 ;  /* 0x0000000d000c7306 */ /* 0x000e620000209400 */
[----:B------:R-:W-:Y:S02]  /*5280*/  LEA.HI.X.SX32 R22, R20, UR13, 0x1, P2 ;  /* 0x0000000d14167c11 */ /* 0x000fe400090f0eff */
[----:B--2---:R-:W-:-:S05]  /*5290*/  IADD3 R21, P0, PT, R19, UR9, RZ ;  /* 0x0000000913157c10 */ /* 0x004fca000ff1e0ff */
[----:B---3--:R-:W2:Y:S01]  /*52a0*/  MUFU.RCP R26, R26 ;  /* 0x0000001a001a7308 */ /* 0x008ea20000001000 */
[----:B----4-:R-:W-:Y:S01]  /*52b0*/  IADD3 R25, P1, PT, R23, UR7, RZ ;  /* 0x0000000717197c10 */ /* 0x010fe2000ff3e0ff */
[----:B------:R-:W-:Y:S02]  /*52c0*/  IMAD.X R20, RZ, RZ, R18, P0 ;  /* 0x000000ffff147224 */ /* 0x000fe400000e0612 */
[----:B-1----:R-:W-:-:S04]  /*52d0*/  IMAD.WIDE.U32 R36, R21, UR10, RZ ;  /* 0x0000000a15247c25 */ /* 0x002fc8000f8e00ff */
[----:B------:R-:W1:Y:S01]  /*52e0*/  MUFU.RCP R12, R12 ;  /* 0x0000000c000c7308 */ /* 0x000e620000001000 */
[----:B------:R-:W-:Y:S02]  /*52f0*/  IMAD.X R24, RZ, RZ, R22, P1 ;  /* 0x000000ffff187224 */ /* 0x000fe400008e0616 */
[----:B------:R-:W-:-:S04]  /*5300*/  IMAD.WIDE.U32 R30, R20, UR10, RZ ;  /* 0x0000000a141e7c25 */ /* 0x000fc8000f8e00ff */
[----:B--2---:R-:W-:Y:S02]  /*5310*/  VIADD R26, R26, 0xffffffe ;  /* 0x0ffffffe1a1a7836 */ /* 0x004fe40000000000 */
[----:B------:R-:W-:Y:S02]  /*5320*/  IMAD.WIDE.U32 R28, R24, UR4, RZ ;  /* 0x00000004181c7c25 */ /* 0x000fe4000f8e00ff */
[----:B------:R-:W2:Y:S02]  /*5330*/  F2I.FTZ.U32.TRUNC.NTZ R27, R26 ;  /* 0x0000001a001b7305 */ /* 0x000ea4000021f000 */
[----:B------:R-:W-:-:S04]  /*5340*/  IMAD.WIDE.U32 R30, P1, R21, UR11, R30 ;  /* 0x0000000b151e7c25 */ /* 0x000fc8000f82001e */
[----:B-1----:R-:W-:Y:S02]  /*5350*/  VIADD R12, R12, 0xffffffe ;  /* 0x0ffffffe0c0c7836 */ /* 0x002fe40000000000 */
[----:B------:R-:W-:-:S04]  /*5360*/  IMAD.WIDE.U32 R28, P0, R25, UR5, R28 ;  /* 0x00000005191c7c25 */ /* 0x000fc8000f80001c */
[----:B------:R-:W-:Y:S02]  /*5370*/  IMAD.WIDE.U32 R38, R25, UR4, RZ ;  /* 0x0000000419267c25 */ /* 0x000fe4000f8e00ff */
[----:B------:R-:W1:Y:S02]  /*5380*/  F2I.FTZ.U32.TRUNC.NTZ R25, R12 ;  /* 0x0000000c00197305 */ /* 0x000e64000021f000 */
[----:B------:R-:W-:Y:S01]  /*5390*/  IMAD.X R35, RZ, RZ, RZ, P1 ;  /* 0x000000ffff237224 */ /* 0x000fe200008e06ff */
[----:B------:R-:W-:Y:S01]  /*53a0*/  IADD3 RZ, P1, PT, R37, R30, RZ ;  /* 0x0000001e25ff7210 */ /* 0x000fe20007f3e0ff */
[----:B------:R-:W-:Y:S01]  /*53b0*/  IMAD.MOV.U32 R34, RZ, RZ, R31 ;  /* 0x000000ffff227224 */ /* 0x000fe200078e001f */
[----:B------:R-:W-:Y:S01]  /*53c0*/  IADD3 RZ, P2, PT, R39, R28, RZ ;  /* 0x0000001c27ff7210 */ /* 0x000fe20007f5e0ff */
[----:B------:R-:W-:Y:S01]  /*53d0*/  IMAD.X R33, RZ, RZ, RZ, P0 ;  /* 0x000000ffff217224 */ /* 0x000fe200000e06ff */
[----:B------:R-:W-:Y:S01]  /*53e0*/  ISETP.NE.U32.AND P0, PT, RZ, UR10, PT ;  /* 0x0000000aff007c0c */ /* 0x000fe2000bf05070 */
[----:B------:R-:W-:-:S02]  /*53f0*/  IMAD.MOV.U32 R32, RZ, RZ, R29 ;  /* 0x000000ffff207224 */ /* 0x000fc400078e001d */
[----:B------:R-:W-:Y:S01]  /*5400*/  IMAD.WIDE.U32.X R34, R20, UR11, R34, P1 ;  /* 0x0000000b14227c25 */ /* 0x000fe200088e0422 */
[----:B------:R-:W-:Y:S02]  /*5410*/  ISETP.NE.U32.AND P1, PT, RZ, UR4, PT ;  /* 0x00000004ff007c0c */ /* 0x000fe4000bf25070 */
[----:B------:R-:W-:Y:S01]  /*5420*/  ISETP.NE.AND.EX P0, PT, RZ, UR11, PT, P0 ;  /* 0x0000000bff007c0c */ /* 0x000fe2000bf05300 */
[----:B--2---:R-:W-:Y:S01]  /*5430*/  IMAD.MOV R21, RZ, RZ, -R27 ;  /* 0x000000ffff157224 */ /* 0x004fe200078e0a1b */
[----:B------:R-:W-:Y:S01]  /*5440*/  ISETP.NE.AND.EX P1, PT, RZ, UR5, PT, P1 ;  /* 0x00000005ff007c0c */ /* 0x000fe2000bf25310 */
[----:B------:R-:W-:Y:S01]  /*5450*/  IMAD.WIDE.U32.X R32, R24, UR5, R32, P2 ;  /* 0x0000000518207c25 */ /* 0x000fe200090e0420 */
[----:B------:R-:W-:Y:S02]  /*5460*/  SEL R19, R19, R34, !P0 ;  /* 0x0000002213137207 */ /* 0x000fe40004000000 */
[----:B------:R-:W-:Y:S01]  /*5470*/  SEL R18, R18, R35, !P0 ;  /* 0x0000002312127207 */ /* 0x000fe20004000000 */
[----:B------:R-:W-:Y:S01]  /*5480*/  IMAD R21, R21, R14, RZ ;  /* 0x0000000e15157224 */ /* 0x000fe200078e02ff */
[----:B------:R-:W-:Y:S01]  /*5490*/  SEL R23, R23, R32, !P1 ;  /* 0x0000002017177207 */ /* 0x000fe20004800000 */
[----:B------:R-:W-:Y:S01]  /*54a0*/  IMAD.MOV.U32 R26, RZ, RZ, RZ ;  /* 0x000000ffff1a7224 */ /* 0x000fe200078e00ff */
[----:B------:R-:W-:Y:S01]  /*54b0*/  SEL R22, R22, R33, !P1 ;  /* 0x0000002116167207 */ /* 0x000fe20004800000 */
[----:B-1----:R-:W-:-:S02]  /*54c0*/  IMAD.MOV R12, RZ, RZ, -R25 ;  /* 0x000000ffff0c7224 */ /* 0x002fc400078e0a19 */
[----:B------:R-:W-:Y:S01]  /*54d0*/  IMAD.HI.U32 R21, R27, R21, R26 ;  /* 0x000000151b157227 */ /* 0x000fe200078e001a */
[----:B------:R-:W-:Y:S02]  /*54e0*/  SHF.R.U64 R26, R19, UR8, R18 ;  /* 0x00000008131a7c19 */ /* 0x000fe40008001212 */
[----:B------:R-:W-:Y:S01]  /*54f0*/  SHF.R.U64 R23, R23, UR6, R22 ;  /* 0x0000000617177c19 */ /* 0x000fe20008001216 */
[----:B------:R-:W-:Y:S01]  /*5500*/  IMAD.MOV.U32 R18, RZ, RZ, R12 ;  /* 0x000000ffff127224 */ /* 0x000fe200078e000c */
[----:B------:R-:W-:Y:S01]  /*5510*/  IADD3 R26, PT, PT, R5, -0x1, R26 ;  /* 0xffffffff051a7810 */ /* 0x000fe20007ffe01a */
[----:B------:R-:W-:Y:S01]  /*5520*/  IMAD.MOV.U32 R24, RZ, RZ, RZ ;  /* 0x000000ffff187224 */ /* 0x000fe200078e00ff */
[----:B------:R-:W-:Y:S01]  /*5530*/  IADD3 R22, PT, PT, R4, -0x1, R23 ;  /* 0xffffffff04167810 */ /* 0x000fe20007ffe017 */
[----:B------:R-:W-:Y:S01]  /*5540*/  IMAD R23, R18, R13, RZ ;  /* 0x0000000d12177224 */ /* 0x000fe200078e02ff */
[----:B------:R-:W-:Y:S02]  /*5550*/  IABS R19, R5 ;  /* 0x0000000500137213 */ /* 0x000fe40000000000 */
[----:B------:R-:W-:Y:S01]  /*5560*/  IABS R20, R26 ;  /* 0x0000001a00147213 */ /* 0x000fe20000000000 */
[----:B------:R-:W-:Y:S01]  /*5570*/  IMAD.HI.U32 R23, R25, R23, R24 ;  /* 0x0000001719177227 */ /* 0x000fe200078e0018 */
[----:B------:R-:W-:-:S02]  /*5580*/  IABS R12, R4 ;  /* 0x00000004000c7213 */ /* 0x000fc40000000000 */
[----:B------:R-:W-:Y:S01]  /*5590*/  IABS R18, R22 ;  /* 0x0000001600127213 */ /* 0x000fe20000000000 */
[----:B------:R-:W-:Y:S01]  /*55a0*/  IMAD.MOV R19, RZ, RZ, -R19 ;  /* 0x000000ffff137224 */ /* 0x000fe200078e0a13 */
[----:B------:R-:W-:Y:S01]  /*55b0*/  ISETP.GE.AND P4, PT, R26, RZ, PT ;  /* 0x000000ff1a00720c */ /* 0x000fe20003f86270 */
[----:B------:R-:W-:Y:S01]  /*55c0*/  IMAD.HI.U32 R21, R21, R20, RZ ;  /* 0x0000001415157227 */ /* 0x000fe200078e00ff */
[----:B------:R-:W-:-:S03]  /*55d0*/  ISETP.GE.AND P2, PT, R22, RZ, PT ;  /* 0x000000ff1600720c */ /* 0x000fc60003f46270 */
[----:B------:R-:W-:Y:S02]  /*55e0*/  IMAD.MOV R12, RZ, RZ, -R12 ;  /* 0x000000ffff0c7224 */ /* 0x000fe400078e0a0c */
[----:B------:R-:W-:-:S04]  /*55f0*/  IMAD.HI.U32 R23, R23, R18, RZ ;  /* 0x0000001217177227 */ /* 0x000fc800078e00ff */
[----:B------:R-:W-:Y:S02]  /*5600*/  IMAD R19, R21, R19, R20 ;  /* 0x0000001315137224 */ /* 0x000fe400078e0214 */
[----:B------:R-:W-:Y:S02]  /*5610*/  IMAD R18, R23, R12, R18 ;  /* 0x0000000c17127224 */ /* 0x000fe400078e0212 */
[----:B------:R-:W1:Y:S01]  /*5620*/  LDC R12, c[0x0][0xbe0] ;  /* 0x0002f800ff0c7b82 */ /* 0x000e620000000800 */
[----:B------:R-:W-:Y:S02]  /*5630*/  ISETP.GT.U32.AND P1, PT, R14, R19, PT ;  /* 0x000000130e00720c */ /* 0x000fe40003f24070 */
[----:B------:R-:W-:-:S11]  /*5640*/  ISETP.GT.U32.AND P0, PT, R13, R18, PT ;  /* 0x000000120d00720c */ /* 0x000fd60003f04070 */
[----:B------:R-:W-:Y:S01]  /*5650*/  @!P1 IMAD.IADD R19, R19, 0x1, -R14 ;  /* 0x0000000113139824 */ /* 0x000fe200078e0a0e */
[----:B------:R-:W-:Y:S01]  /*5660*/  ISETP.NE.AND P1, PT, RZ, UR24, PT ;  /* 0x00000018ff007c0c */ /* 0x000fe2000bf25270 */
[----:B------:R-:W-:-:S03]  /*5670*/  @!P0 IMAD.IADD R18, R18, 0x1, -R13 ;  /* 0x0000000112128824 */ /* 0x000fc600078e0a0d */
[----:B------:R-:W-:Y:S02]  /*5680*/  ISETP.GT.U32.AND P0, PT, R14, R19, PT ;  /* 0x000000130e00720c */ /* 0x000fe40003f04070 */
[----:B------:R-:W-:-:S11]  /*5690*/  ISETP.GT.U32.AND P3, PT, R13, R18, PT ;  /* 0x000000120d00720c */ /* 0x000fd60003f64070 */
[----:B------:R-:W-:Y:S01]  /*56a0*/  @!P0 IMAD.IADD R19, R19, 0x1, -R14 ;  /* 0x0000000113138824 */ /* 0x000fe200078e0a0e */
[----:B------:R-:W-:Y:S01]  /*56b0*/  ISETP.NE.AND P0, PT, RZ, UR21, PT ;  /* 0x00000015ff007c0c */ /* 0x000fe2000bf05270 */
[----:B------:R-:W-:Y:S02]  /*56c0*/  @!P3 IMAD.IADD R18, R18, 0x1, -R13 ;  /* 0x000000011212b824 */ /* 0x000fe400078e0a0d */
[----:B------:R-:W-:Y:S01]  /*56d0*/  @!P4 IMAD.MOV R19, RZ, RZ, -R19 ;  /* 0x000000ffff13c224 */ /* 0x000fe200078e0a13 */
[----:B------:R-:W-:Y:S01]  /*56e0*/  @!P1 LOP3.LUT R19, RZ, UR24, RZ, 0x33, !PT ;  /* 0x00000018ff139c12 */ /* 0x000fe2000f8e33ff */
[----:B------:R-:W-:-:S04]  /*56f0*/  @!P2 IMAD.MOV R18, RZ, RZ, -R18 ;  /* 0x000000ffff12a224 */ /* 0x000fc800078e0a12 */
[----:B------:R-:W-:-:S04]  /*5700*/  IMAD.IADD R26, R26, 0x1, -R19 ;  /* 0x000000011a1a7824 */ /* 0x000fc800078e0a13 */
[----:B------:R-:W-:Y:S02]  /*5710*/  @!P0 LOP3.LUT R18, RZ, UR21, RZ, 0x33, !PT ;  /* 0x00000015ff128c12 */ /* 0x000fe4000f8e33ff */
[----:B-1----:R-:W-:-:S03]  /*5720*/  ISETP.NE.AND P0, PT, R12, 0x1, PT ;  /* 0x000000010c00780c */ /* 0x002fc60003f05270 */
[----:B------:R-:W-:-:S04]  /*5730*/  IMAD.IADD R13, R22, 0x1, -R18 ;  /* 0x00000001160d7824 */ /* 0x000fc800078e0a12 */
[----:B------:R-:W-:Y:S01]  /*5740*/  IMAD R19, R26, R13, RZ ;  /* 0x0000000d1a137224 */ /* 0x000fe200078e02ff */
[----:B------:R-:W-:-:S04]  /*5750*/  SEL R12, R13, R26, !P0 ;  /* 0x0000001a0d0c7207 */ /* 0x000fc80004000000 */
[----:B------:R-:W-:Y:S02]  /*5760*/  SHF.R.S32.HI R14, RZ, 0x1f, R19 ;  /* 0x0000001fff0e7819 */ /* 0x000fe40000011413 */
[----:B------:R-:W-:Y:S02]  /*5770*/  SHF.R.S32.HI R13, RZ, 0x1f, R12 ;  /* 0x0000001fff0d7819 */ /* 0x000fe4000001140c */
.L_x_63:
[----:B------:R-:W-:Y:S05]  /*5780*/  BSYNC.RECONVERGENT B0 ;  /* 0x0000000000007941 */ /* 0x000fea0003800200 */
.L_x_62:
        /* <DEDUP_REMOVED lines=10> */
[----:B------:R-:W-:Y:S02]  /*5830*/  IMAD.X R18, R21, 0x1, R14, P0 ;  /* 0x0000000115127824 */ /* 0x000fe400000e060e */
[----:B------:R-:W2:Y:S04]  /*5840*/  SHFL.UP PT, R21, R20, 0x2, RZ ;  /* 0x0440000014157989 */ /* 0x000ea800000e00ff */
[----:B-1----:R-:W1:Y:S01]  /*5850*/  SHFL.UP PT, R22, R18, 0x2, RZ ;  /* 0x0440000012167989 */ /* 0x002e6200000e00ff */
[----:B--2---:R-:W-:-:S04]  /*5860*/  SEL R21, R21, RZ, P4 ;  /* 0x000000ff15157207 */ /* 0x004fc80002000000 */
[----:B------:R-:W-:Y:S02]  /*5870*/  IADD3 R21, P0, PT, R21, R20, RZ ;  /* 0x0000001415157210 */ /* 0x000fe40007f1e0ff */
[----:B-1----:R-:W-:-:S03]  /*5880*/  SEL R23, R22, RZ, P4 ;  /* 0x000000ff16177207 */ /* 0x002fc60002000000 */
[----:B------:R-:W1:Y:S02]  /*5890*/  SHFL.UP PT, R24, R21, 0x4, RZ ;  /* 0x0480000015187989 */ /* 0x000e6400000e00ff */
[----:B------:R-:W-:-:S05]  /*58a0*/  IMAD.X R22, R23, 0x1, R18, P0 ;  /* 0x0000000117167824 */ /* 0x000fca00000e0612 */
[----:B------:R-:W2:Y:S01]  /*58b0*/  SHFL.UP PT, R23, R22, 0x4, RZ ;  /* 0x0480000016177989 */ /* 0x000ea200000e00ff */
[----:B-1----:R-:W-:-:S04]  /*58c0*/  SEL R24, R24, RZ, P1 ;  /* 0x000000ff18187207 */ /* 0x002fc80000800000 */
[----:B------:R-:W-:Y:S02]  /*58d0*/  IADD3 R24, P0, PT, R24, R21, RZ ;  /* 0x0000001518187210 */ /* 0x000fe40007f1e0ff */
[----:B--2---:R-:W-:-:S05]  /*58e0*/  SEL R23, R23, RZ, P1 ;  /* 0x000000ff17177207 */ /* 0x004fca0000800000 */
[----:B------:R-:W-:Y:S02]  /*58f0*/  IMAD.X R18, R23, 0x1, R22, P0 ;  /* 0x0000000117127824 */ /* 0x000fe400000e0616 */
[----:B------:R-:W1:Y:S04]  /*5900*/  SHFL.UP PT, R23, R24, 0x8, RZ ;  /* 0x0500000018177989 */ /* 0x000e6800000e00ff */
[----:B------:R-:W2:Y:S01]  /*5910*/  SHFL.UP PT, R20, R18, 0x8, RZ ;  /* 0x0500000012147989 */ /* 0x000ea200000e00ff */
[----:B-1----:R-:W-:-:S04]  /*5920*/  SEL R23, R23, RZ, P2 ;  /* 0x000000ff17177207 */ /* 0x002fc80001000000 */
[----:B------:R-:W-:Y:S02]  /*5930*/  IADD3 R25, P0, PT, R23, R24, RZ ;  /* 0x0000001817197210 */ /* 0x000fe40007f1e0ff */
[----:B--2---:R-:W-:-:S03]  /*5940*/  SEL R21, R20, RZ, P2 ;  /* 0x000000ff14157207 */ /* 0x004fc60001000000 */
[----:B------:R-:W1:Y:S02]  /*5950*/  SHFL.UP PT, R22, R25, 0x10, RZ ;  /* 0x0600000019167989 */ /* 0x000e6400000e00ff */
[----:B------:R-:W-:-:S05]  /*5960*/  IMAD.X R26, R21, 0x1, R18, P0 ;  /* 0x00000001151a7824 */ /* 0x000fca00000e0612 */
[----:B------:R-:W2:Y:S01]  /*5970*/  SHFL.UP PT, R20, R26, 0x10, RZ ;  /* 0x060000001a147989 */ /* 0x000ea200000e00ff */
[----:B-1----:R-:W-:-:S04]  /*5980*/  SEL R22, R22, RZ, P3 ;  /* 0x000000ff16167207 */ /* 0x002fc80001800000 */
[----:B------:R-:W-:Y:S02]  /*5990*/  IADD3 R21, P0, PT, R22, R25, RZ ;  /* 0x0000001916157210 */ /* 0x000fe40007f1e0ff */
[----:B--2---:R-:W-:-:S05]  /*59a0*/  SEL R23, R20, RZ, P3 ;  /* 0x000000ff14177207 */ /* 0x004fca0001800000 */
[----:B------:R-:W-:Y:S01]  /*59b0*/  IMAD.X R18, R23, 0x1, R26, P0 ;  /* 0x0000000117127824 */ /* 0x000fe200000e061a */
[----:B------:R-:W-:Y:S01]  /*59c0*/  IADD3 R22, P0, PT, R21, R10, RZ ;  /* 0x0000000a15167210 */ /* 0x000fe20007f1e0ff */
[----:B------:R-:W-:-:S04]  /*59d0*/  IMAD.U32 R23, RZ, RZ, UR17 ;  /* 0x00000011ff177e24 */ /* 0x000fc8000f8e00ff */
[----:B------:R-:W-:Y:S01]  /*59e0*/  IMAD.X R20, R18, 0x1, R9, P0 ;  /* 0x0000000112147824 */ /* 0x000fe200000e0609 */
[----:B------:R-:W-:-:S04]  /*59f0*/  ISETP.LE.U32.AND P0, PT, R22, UR18, PT ;  /* 0x0000001216007c0c */ /* 0x000fc8000bf03070 */
[----:B------:R-:W-:-:S13]  /*5a00*/  ISETP.GE.U32.AND.EX P0, PT, R23, R20, PT, P0 ;  /* 0x000000141700720c */ /* 0x000fda0003f06100 */
[----:B------:R-:W-:-:S04]  /*5a10*/  VOTE.ANY R23, PT, !P0 ;  /* 0x0000000000177806 */ /* 0x000fc800040e0100 */
[----:B------:R-:W-:-:S13]  /*5a20*/  ISETP.NE.AND P0, PT, R23, RZ, PT ;  /* 0x000000ff1700720c */ /* 0x000fda0003f05270 */
[----:B------:R-:W-:Y:S05]  /*5a30*/  @P0 BRA `(.L_x_64) ;  /* 0x0000000800440947 */ /* 0x000fea0003800000 */
[----:B------:R-:W1:Y:S01]  /*5a40*/  LDC R9, c[0x0][0xbe0] ;  /* 0x0002f800ff097b82 */ /* 0x000e620000000800 */
[----:B------:R-:W2:Y:S01]  /*5a50*/  LDCU UR25, c[0x0][0xbe8] ;  /* 0x00017d00ff1977ac */ /* 0x000ea20008000800 */
[----:B------:R-:W3:Y:S01]  /*5a60*/  LDCU.64 UR10, c[0x0][0xba8] ;  /* 0x00017500ff0a77ac */ /* 0x000ee20008000a00 */
[----:B------:R-:W4:Y:S01]  /*5a70*/  LDCU.64 UR8, c[0x0][0xbb0] ;  /* 0x00017600ff0877ac */ /* 0x000f220008000a00 */
[----:B------:R-:W1:Y:S02]  /*5a80*/  LDCU.128 UR4, c[0x0][0xbc0] ;  /* 0x00017800ff0477ac */ /* 0x000e640008000c00 */
[----:B-1234-:R-:W-:-:S13]  /*5a90*/  ISETP.NE.AND P6, PT, R9, 0x1, PT ;  /* 0x000000010900780c */ /* 0x01efda0003fc5270 */
.L_x_67:
        /* <DEDUP_REMOVED lines=10> */
[----:B-1----:R-:W-:-:S05]  /*5b40*/  @!P0 IMAD.WIDE R24, R11, 0xc, R24 ;  /* 0x0000000c0b188825 */ /* 0x002fca00078e0218 */
[----:B------:R2:W5:Y:S04]  /*5b50*/  @!P0 LDG.E R6, desc[UR50][R24.64+0x180] ;  /* 0x0001803218068981 */ /* 0x000568000c1e1900 */
[----:B------:R2:W5:Y:S01]  /*5b60*/  @!P0 LDG.E R7, desc[UR50][R24.64+0x184] ;  /* 0x0001843218078981 */ /* 0x000562000c1e1900 */
[----:B------:R-:W-:Y:S02]  /*5b70*/  ISETP.GE.AND P0, PT, R11, UR25, PT ;  /* 0x000000190b007c0c */ /* 0x000fe4000bf06270 */
[----:B------:R-:W-:-:S11]  /*5b80*/  MOV R19, 0x7fffffff ;  /* 0x7fffffff00137802 */ /* 0x000fd60000000f00 */
[----:B---34-:R-:W-:Y:S05]  /*5b90*/  @P0 BRA `(.L_x_66) ;  /* 0x0000000400500947 */ /* 0x018fea0003800000 */
[----:B------:R-:W-:-:S04]  /*5ba0*/  IADD3 R13, P0, PT, R21, UR20, RZ ;  /* 0x00000014150d7c10 */ /* 0x000fc8000ff1e0ff */
[----:B------:R-:W-:Y:S02]  /*5bb0*/  LEA.HI.X.SX32 R12, R21, UR15, 0x1, P0 ;  /* 0x0000000f150c7c11 */ /* 0x000fe400080f0eff */
[----:B--2---:R-:W-:-:S04]  /*5bc0*/  IADD3 R20, P0, PT, R18, UR14, RZ ;  /* 0x0000000e12147c10 */ /* 0x004fc8000ff1e0ff */
[----:B------:R-:W-:Y:S02]  /*5bd0*/  LEA.HI.X.SX32 R19, R18, UR13, 0x1, P0 ;  /* 0x0000000d12137c11 */ /* 0x000fe400080f0eff */
[----:B------:R-:W-:-:S05]  /*5be0*/  IADD3 R18, P0, PT, R13, UR9, RZ ;  /* 0x000000090d127c10 */ /* 0x000fca000ff1e0ff */
[----:B------:R-:W-:Y:S01]  /*5bf0*/  IMAD.X R14, RZ, RZ, R12, P0 ;  /* 0x000000ffff0e7224 */ /* 0x000fe200000e060c */
[----:B------:R-:W-:Y:S01]  /*5c00*/  IADD3 R22, P0, PT, R20, UR7, RZ ;  /* 0x0000000714167c10 */ /* 0x000fe2000ff1e0ff */
        /* <DEDUP_REMOVED lines=28> */
[----:B------:R-:W-:-:S04]  /*5dd0*/  SHF.R.U64 R13, R20, UR6, R13 ;  /* 0x00000006140d7c19 */ /* 0x000fc8000800120d */
[----:B------:R-:W-:-:S04]  /*5de0*/  IADD3 R20, PT, PT, R4, -0x1, R13 ;  /* 0xffffffff04147810 */ /* 0x000fc80007ffe00d */
[----:B------:R-:W-:Y:S01]  /*5df0*/  IABS R13, R20 ;  /* 0x00000014000d7213 */ /* 0x000fe20000000000 */
[----:B-1----:R-:W1:Y:S02]  /*5e00*/  MUFU.RCP R22, R18 ;  /* 0x0000001200167308 */ /* 0x002e640000001000 */
[----:B-1----:R-:W-:Y:S01]  /*5e10*/  VIADD R22, R22, 0xffffffe ;  /* 0x0ffffffe16167836 */ /* 0x002fe20000000000 */
[----:B------:R-:W-:-:S05]  /*5e20*/  IABS R18, R4 ;  /* 0x0000000400127213 */ /* 0x000fca0000000000 */
[----:B------:R-:W1:Y:S02]  /*5e30*/  F2I.FTZ.U32.TRUNC.NTZ R23, R22 ;  /* 0x0000001600177305 */ /* 0x000e64000021f000 */
[----:B-1----:R-:W-:Y:S02]  /*5e40*/  IMAD.MOV R12, RZ, RZ, -R23 ;  /* 0x000000ffff0c7224 */ /* 0x002fe400078e0a17 */
[----:B------:R-:W-:Y:S02]  /*5e50*/  IMAD.MOV.U32 R22, RZ, RZ, RZ ;  /* 0x000000ffff167224 */ /* 0x000fe400078e00ff */
[----:B------:R-:W-:Y:S01]  /*5e60*/  IMAD R25, R12, R19, RZ ;  /* 0x000000130c197224 */ /* 0x000fe200078e02ff */
[----:B------:R-:W-:-:S03]  /*5e70*/  IABS R12, R5 ;  /* 0x00000005000c7213 */ /* 0x000fc60000000000 */
[----:B------:R-:W-:Y:S02]  /*5e80*/  IMAD.HI.U32 R25, R23, R25, R22 ;  /* 0x0000001917197227 */ /* 0x000fe400078e0016 */
[----:B------:R-:W1:Y:S02]  /*5e90*/  I2F.RP R23, R18 ;  /* 0x0000001200177306 */ /* 0x000e640000209400 */
[----:B------:R-:W-:Y:S02]  /*5ea0*/  IMAD.MOV R12, RZ, RZ, -R12 ;  /* 0x000000ffff0c7224 */ /* 0x000fe400078e0a0c */
        /* <DEDUP_REMOVED lines=29> */
[----:B------:R-:W-:-:S05]  /*6080*/  @!P0 LOP3.LUT R13, RZ, UR21, RZ, 0x33, !PT ;  /* 0x00000015ff0d8c12 */ /* 0x000fca000f8e33ff */
[----:B------:R-:W-:-:S05]  /*6090*/  IMAD.IADD R20, R20, 0x1, -R13 ;  /* 0x0000000114147824 */ /* 0x000fca00078e0a0d */
[CC--:B------:R-:W-:Y:S01]  /*60a0*/  SEL R12, R20.reuse, R19.reuse, !P6 ;  /* 0x00000013140c7207 */ /* 0x0c0fe20007000000 */
[----:B------:R-:W-:-:S03]  /*60b0*/  IMAD R19, R20, R19, RZ ;  /* 0x0000001314137224 */ /* 0x000fc600078e02ff */
[----:B------:R-:W-:Y:S02]  /*60c0*/  SHF.R.S32.HI R13, RZ, 0x1f, R12 ;  /* 0x0000001fff0d7819 */ /* 0x000fe4000001140c */
[----:B------:R-:W-:Y:S02]  /*60d0*/  SHF.R.S32.HI R14, RZ, 0x1f, R19 ;  /* 0x0000001fff0e7819 */ /* 0x000fe40000011413 */
.L_x_66:
[----:B------:R-:W-:Y:S05]  /*60e0*/  BSYNC.RECONVERGENT B0 ;  /* 0x0000000000007941 */ /* 0x000fea0003800200 */
.L_x_65:
[----:B--2---:R-:W1:Y:S04]  /*60f0*/  SHFL.UP PT, R20, R19, 0x1, RZ ;  /* 0x0420000013147989 */ /* 0x004e6800000e00ff */
        /* <DEDUP_REMOVED lines=37> */
.L_x_64:
[----:B------:R-:W1:Y:S08]  /*6350*/  BREV R25, R23 ;  /* 0x0000001700197301 */ /* 0x000e700000000000 */
[----:B-1----:R-:W1:Y:S02]  /*6360*/  FLO.U32.SH R25, R25 ;  /* 0x0000001900197300 */ /* 0x002e6400000e0400 */
[----:B-1----:R-:W1:Y:S02]  /*6370*/  SHFL.IDX PT, R11, R11, R25, 0x1f ;  /* 0x00001f190b0b7589 */ /* 0x002e6400000e0000 */
[----:B-1----:R-:W-:-:S05]  /*6380*/  IMAD.IADD R20, R8, 0x1, R11 ;  /* 0x0000000108147824 */ /* 0x002fca00078e020b */
[----:B------:R-:W-:-:S13]  /*6390*/  ISETP.GE.AND P0, PT, R20, UR25, PT ;  /* 0x0000001914007c0c */ /* 0x000fda000bf06270 */
[----:B------:R-:W1:Y:S01]  /*63a0*/  @!P0 LDC.64 R26, c[0x0][0xbf0] ;  /* 0x0002fc00ff1a8b82 */ /* 0x000e620000000a00 */
[----:B------:R-:W-:Y:S04]  /*63b0*/  SHFL.IDX PT, R13, R13, R25, 0x1f ;  /* 0x00001f190d0d7589 */ /* 0x000fe800000e0000 */
[----:B------:R-:W-:Y:S01]  /*63c0*/  SHFL.IDX PT, R12, R12, R25, 0x1f ;  /* 0x00001f190c0c7589 */ /* 0x000fe200000e0000 */
[----:B-1----:R-:W-:-:S05]  /*63d0*/  @!P0 IMAD.WIDE R26, R20, 0xc, R26 ;  /* 0x0000000c141a8825 */ /* 0x002fca00078e021a */
[----:B-----5:R1:W5:Y:S04]  /*63e0*/  @!P0 LDG.E R6, desc[UR50][R26.64] ;  /* 0x000000321a068981 */ /* 0x020368000c1e1900 */
[----:B------:R1:W5:Y:S01]  /*63f0*/  @!P0 LDG.E R7, desc[UR50][R26.64+0x4] ;  /* 0x000004321a078981 */ /* 0x000362000c1e1900 */
[----:B------:R-:W-:-:S03]  /*6400*/  IADD3 R10, P1, P0, R10, R21, -R19 ;  /* 0x000000150a0a7210 */ /* 0x000fc6000783e813 */
[----:B------:R-:W-:Y:S01]  /*6410*/  SHFL.IDX PT, R21, R19, R25, 0x1f ;  /* 0x00001f1913157589 */ /* 0x000fe200000e0000 */
[----:B------:R-:W-:-:S03]  /*6420*/  IADD3.X R18, PT, PT, R9, R18, ~R14, P1, P0 ;  /* 0x0000001209127210 */ /* 0x000fc60000fe0c0e */
[----:B------:R-:W2:Y:S04]  /*6430*/  SHFL.IDX PT, R14, R14, R25, 0x1f ;  /* 0x00001f190e0e7589 */ /* 0x000ea800000e0000 */
[----:B------:R-:W3:Y:S04]  /*6440*/  SHFL.IDX PT, R10, R10, R25, 0x1f ;  /* 0x00001f190a0a7589 */ /* 0x000ee800000e0000 */
[----:B------:R4:W1:Y:S01]  /*6450*/  SHFL.IDX PT, R9, R18, R25, 0x1f ;  /* 0x00001f1912097589 */ /* 0x00086200000e0000 */
[----:B--2---:R-:W-:Y:S01]  /*6460*/  IMAD.MOV.U32 R19, RZ, RZ, R14 ;  /* 0x000000ffff137224 */ /* 0x004fe200078e000e */
[----:B-1-34-:R-:W-:-:S07]  /*6470*/  MOV R18, R21 ;  /* 0x0000001500127202 */ /* 0x01afce0000000f00 */
.L_x_61:
[----:B------:R-:W1:Y:S01]  /*6480*/  LDCU UR4, c[0x0][0xbe8] ;  /* 0x00017d00ff0477ac */ /* 0x000e620008000800 */
[----:B------:R-:W-:Y:S01]  /*6490*/  IMAD.MOV.U32 R21, RZ, RZ, -0x1 ;  /* 0xffffffffff157424 */ /* 0x000fe200078e00ff */
[----:B------:R-:W-:Y:S02]  /*64a0*/  MOV R14, 0xffffffff ;  /* 0xffffffff000e7802 */ /* 0x000fe40000000f00 */
[----:B-1----:R-:W-:-:S13]  /*64b0*/  ISETP.GE.AND P0, PT, R11, UR4, PT ;  /* 0x000000040b007c0c */ /* 0x002fda000bf06270 */
[----:B------:R-:W-:Y:S05]  /*64c0*/  @P0 BRA `(.L_x_60) ;  /* 0x0000000000e80947 */ /* 0x000fea0003800000 */
[----:B------:R-:W1:Y:S01]  /*64d0*/  LDC R14, c[0x0][0xb98] ;  /* 0x0002e600ff0e7b82 */ /* 0x000e620000000800 */
[----:B------:R-:W-:-:S04]  /*64e0*/  IADD3 R20, P0, PT, -R10, UR18, RZ ;  /* 0x000000120a147c10 */ /* 0x000fc8000ff1e1ff */
[----:B------:R-:W-:-:S03]  /*64f0*/  IADD3.X R27, PT, PT, ~R9, UR17, RZ, P0, !PT ;  /* 0x00000011091b7c10 */ /* 0x000fc600087fe5ff */
[----:B------:R-:W2:Y:S08]  /*6500*/  LDC R25, c[0x0][0xb88] ;  /* 0x0002e200ff197b82 */ /* 0x000eb00000000800 */
[----:B------:R-:W3:Y:S01]  /*6510*/  LDC R23, c[0x0][0xbdc] ;  /* 0x0002f700ff177b82 */ /* 0x000ee20000000800 */
[-CC-:B-1----:R-:W-:Y:S02]  /*6520*/  SHF.R.U32.HI R16, RZ, R14.reuse, R27.reuse ;  /* 0x0000000eff107219 */ /* 0x182fe4000001161b */
[----:B------:R-:W-:-:S02]  /*6530*/  SHF.R.U64 R14, R20, R14, R27 ;  /* 0x0000000e140e7219 */ /* 0x000fc4000000121b */
[-CC-:B--2---:R-:W-:Y:S02]  /*6540*/  SHF.R.U32.HI R22, RZ, R25.reuse, R16.reuse ;  /* 0x00000019ff167219 */ /* 0x184fe40000011610 */
[-CC-:B------:R-:W-:Y:S02]  /*6550*/  SHF.R.U32.HI R3, RZ, R25.reuse, R13.reuse ;  /* 0x00000019ff037219 */ /* 0x180fe4000001160d */
[-C--:B------:R-:W-:Y:S02]  /*6560*/  SHF.R.U64 R16, R14, R25.reuse, R16 ;  /* 0x000000190e107219 */ /* 0x080fe40000001210 */
[----:B------:R-:W-:Y:S02]  /*6570*/  SHF.R.U64 R20, R12, R25, R13 ;  /* 0x000000190c147219 */ /* 0x000fe4000000120d */
[-CC-:B---3--:R-:W-:Y:S02]  /*6580*/  SHF.R.U32.HI R21, RZ, R23.reuse, R22.reuse ;  /* 0x00000017ff157219 */ /* 0x188fe40000011616 */
[----:B------:R-:W-:-:S02]  /*6590*/  SHF.R.U64 R22, R16, R23, R22 ;  /* 0x0000001710167219 */ /* 0x000fc40000001216 */
[----:B------:R-:W-:-:S04]  /*65a0*/  LOP3.LUT R2, R21, R3, RZ, 0xfc, !PT ;  /* 0x0000000315027212 */ /* 0x000fc800078efcff */
[----:B------:R-:W-:-:S13]  /*65b0*/  ISETP.NE.U32.AND P0, PT, R2, RZ, PT ;  /* 0x000000ff0200720c */ /* 0x000fda0003f05070 */
        /* <DEDUP_REMOVED lines=22> */
.L_x_68:
[----:B------:R-:W-:Y:S02]  /*6720*/  MOV R2, 0x6740 ;  /* 0x0000674000027802 */ /* 0x000fe40000000f00 */
[----:B-----5:R-:W-:Y:S05]  /*6730*/  CALL.REL.NOINC `(.L_x_70) ;  /* 0x000000c000187944 */ /* 0x020fea0003c00000 */
[----:B------:R-:W-:-:S05]  /*6740*/  IADD3 R23, PT, PT, -R21, RZ, RZ ;  /* 0x000000ff15177210 */ /* 0x000fca0007ffe1ff */
[----:B------:R-:W-:-:S07]  /*6750*/  IMAD R23, R20, R23, R22 ;  /* 0x0000001714177224 */ /* 0x000fce00078e0216 */
.L_x_69:
[----:B------:R-:W1:Y:S01]  /*6760*/  LDC R20, c[0x0][0xbdc] ;  /* 0x0002f700ff147b82 */ /* 0x000e620000000800 */
[----:B------:R-:W-:Y:S02]  /*6770*/  LOP3.LUT R14, R14, UR22, RZ, 0xc0, !PT ;  /* 0x000000160e0e7c12 */ /* 0x000fe4000f8ec0ff */
[----:B------:R-:W-:-:S05]  /*6780*/  PLOP3.LUT P1, PT, PT, PT, PT, 0x8, 0x80 ;  /* 0x000000000080781c */ /* 0x000fca0003f2e170 */
[----:B------:R-:W2:Y:S08]  /*6790*/  LDC R2, c[0x0][0xb80] ;  /* 0x0002e000ff027b82 */ /* 0x000eb00000000800 */
[----:B------:R-:W3:Y:S08]  /*67a0*/  LDC R3, c[0x0][0xb90] ;  /* 0x0002e400ff037b82 */ /* 0x000ef00000000800 */
[----:B------:R-:W4:Y:S01]  /*67b0*/  LDC R22, c[0x0][0xbe0] ;  /* 0x0002f800ff167b82 */ /* 0x000f220000000800 */
[----:B-1----:R-:W-:-:S02]  /*67c0*/  SHF.L.U32 R20, R21, R20, RZ ;  /* 0x0000001415147219 */ /* 0x002fc400000006ff */
[----:B------:R-:W-:Y:S02]  /*67d0*/  LOP3.LUT R21, R16, UR12, RZ, 0xc0, !PT ;  /* 0x0000000c10157c12 */ /* 0x000fe4000f8ec0ff */
[----:B------:R-:W-:-:S03]  /*67e0*/  P2R R16, PR, RZ, 0x2 ;  /* 0x00000002ff107803 */ /* 0x000fc60000000000 */
[----:B------:R-:W-:Y:S02]  /*67f0*/  IMAD.IADD R20, R21, 0x1, R20 ;  /* 0x0000000115147824 */ /* 0x000fe400078e0214 */
[----:B--2---:R-:W-:Y:S02]  /*6800*/  IMAD R14, R23, R2, R14 ;  /* 0x00000002170e7224 */ /* 0x004fe400078e020e */
[----:B---3--:R-:W-:Y:S01]  /*6810*/  IMAD R3, R20, R3, UR30 ;  /* 0x0000001e14037e24 */ /* 0x008fe2000f8e0203 */
[----:B----4-:R-:W-:-:S04]  /*6820*/  ISETP.NE.AND P0, PT, R22, 0x1, PT ;  /* 0x000000011600780c */ /* 0x010fc80003f05270 */
[----:B------:R-:W-:Y:S02]  /*6830*/  SEL R2, R3, R14, !P0 ;  /* 0x0000000e03027207 */ /* 0x000fe40004000000 */
[----:B------:R-:W-:Y:S01]  /*6840*/  SEL R21, R14, R3, !P0 ;  /* 0x000000030e157207 */ /* 0x000fe20004000000 */
[----:B------:R-:W-:Y:S02]  /*6850*/  IMAD.MOV.U32 R3, RZ, RZ, 0x1 ;  /* 0x00000001ff037424 */ /* 0x000fe400078e00ff */
[----:B------:R-:W-:Y:S02]  /*6860*/  IMAD.MOV.U32 R14, RZ, RZ, R11 ;  /* 0x000000ffff0e7224 */ /* 0x000fe400078e000b */
.L_x_60:
[----:B------:R-:W-:-:S09]  /*6870*/  UISETP.NE.AND UP0, UPT, UR37, 0x1, UPT ;  /* 0x000000012500788c */ /* 0x000fd2000bf05270 */
[----:B------:R-:W-:Y:S05]  /*6880*/  BRA.U !UP0, `(.L_x_71) ;  /* 0x0000000108047547 */ /* 0x000fea000b800000 */
[----:B------:R-:W-:Y:S05]  /*6890*/  BPT.TRAP 0x1 ;  /* 0x000000040000795c */ /* 0x000fea0000300000 */
.L_x_71:
[----:B------:R-:W1:Y:S01]  /*68a0*/  S2UR UR4, SR_CgaCtaId ;  /* 0x00000000000479c3 */ /* 0x000e620000008800 */
[----:B------:R-:W-:Y:S01]  /*68b0*/  UMOV UR5, 0x400 ;  /* 0x0000040000057882 */ /* 0x000fe20000000000 */
[----:B------:R-:W-:Y:S01]  /*68c0*/  SHF.L.U32 R20, R0, 0x1f, RZ ;  /* 0x0000001f00147819 */ /* 0x000fe200000006ff */
[----:B------:R-:W-:Y:S01]  /*68d0*/  VIADD R22, R15, 0x1 ;  /* 0x000000010f167836 */ /* 0x000fe20000000000 */
[----:B------:R-:W-:Y:S01]  /*68e0*/  ISETP.NE.AND P1, PT, R17, R14, PT ;  /* 0x0000000e1100720c */ /* 0x000fe20003f25270 */
[----:B-1----:R-:W-:-:S04]  /*68f0*/  ULEA UR4, UR4, UR5, 0x18 ;  /* 0x0000000504047291 */ /* 0x002fc8000f8ec0ff */
[----:B------:R-:W-:-:S09]  /*6900*/  ULEA UR4, UR23, UR4, 0x3 ;  /* 0x0000000417047291 */ /* 0x000fd2000f8e18ff */
[----:B------:R-:W1:Y:S02]  /*6910*/  SYNCS.PHASECHK.TRANS64.TRYWAIT P0, [UR4+0x140], R20 ;  /* 0x00014014ff0075a7 */ /* 0x000e640008001104 */
[----:B-1----:R-:W-:Y:S05]  /*6920*/  @!P0 BRA `(.L_x_72) ;  /* 0x000000ac00f48947 */ /* 0x002fea0003800000 */
.L_x_259:
[----:B------:R-:W-:Y:S01]  /*6930*/  ELECT P0, URZ, PT ;  /* 0x0000000000ff782f */ /* 0x000fe20003800000 */
[----:B------:R-:W-:Y:S01]  /*6940*/  @!P1 IMAD.MOV R22, RZ, RZ, R15 ;  /* 0x000000ffff169224 */ /* 0x000fe200078e020f */
[----:B------:R-:W-:Y:S01]  /*6950*/  BSSY.RECONVERGENT B0, `(.L_x_73) ;  /* 0x0000017000007945 */ /* 0x000fe20003800200 */
[----:B------:R-:W-:-:S03]  /*6960*/  ISETP.NE.AND P2, PT, R16, RZ, PT ;  /* 0x000000ff1000720c */ /* 0x000fc60003f45270 */
[----:B------:R-:W-:-:S07]  /*6970*/  PRMT R15, R22, 0x7610, R15 ;  /* 0x00007610160f7816 */ /* 0x000fce000000000f */
[----:B------:R-:W-:Y:S05]  /*6980*/  @!P0 BRA `(.L_x_74) ;  /* 0x00000000004c8947 */ /* 0x000fea0003800000 */
[----:B------:R-:W-:Y:S01]  /*6990*/  PLOP3.LUT P0, PT, P1, P2, PT, 0x20, 0x2 ;  /* 0x000000000002781c */ /* 0x000fe20000f04470 */
[----:B------:R-:W-:Y:S01]  /*69a0*/  UIMAD UR5, UR23, 0x14, UR36 ;  /* 0x00000014170578a4 */ /* 0x000fe2000f8e0224 */
[----:B------:R-:W-:Y:S02]  /*69b0*/  SEL R16, R15, RZ, !P2 ;  /* 0x000000ff0f107207 */ /* 0x000fe40005000000 */
[----:B-1----:R-:W-:-:S04]  /*69c0*/  SEL R17, RZ, 0x1, !P0 ;  /* 0x00000001ff117807 */ /* 0x002fc80004000000 */
[----:B------:R-:W-:Y:S02]  /*69d0*/  PRMT R16, R17, 0x5410, R16 ;  /* 0x0000541011107816 */ /* 0x000fe40000000010 */
[----:B------:R1:W-:Y:S04]  /*69e0*/  STS [UR5], R2 ;  /* 0x00000002ff007988 */ /* 0x0003e80008000805 */
[----:B------:R1:W-:Y:S04]  /*69f0*/  STS [UR5+0x4], R21 ;  /* 0x00000415ff007988 */ /* 0x0003e80008000805 */
[----:B------:R1:W-:Y:S04]  /*6a00*/  STS [UR5+0xc], R3 ;  /* 0x00000c03ff007988 */ /* 0x0003e80008000805 */
[----:B------:R1:W-:Y:S04]  /*6a10*/  STS [UR5+0x10], R16 ;  /* 0x00001010ff007988 */ /* 0x0003e80008000805 */
[----:B------:R1:W-:Y:S01]  /*6a20*/  STS [UR5+0x8], R14 ;  /* 0x0000080eff007988 */ /* 0x0003e20008000805 */
[----:B------:R-:W-:Y:S01]  /*6a30*/  @!PT LDS RZ, [RZ] ;  /* 0x00000000fffff984 */ /* 0x000fe20000000800 */
[----:B------:R-:W-:Y:S01]  /*6a40*/  @!PT LDS RZ, [RZ] ;  /* 0x00000000fffff984 */ /* 0x000fe20000000800 */
[----:B------:R-:W-:Y:S01]  /*6a50*/  @!PT LDS RZ, [RZ] ;  /* 0x00000000fffff984 */ /* 0x000fe20000000800 */
[----:B------:R-:W-:Y:S01]  /*6a60*/  @!PT LDS RZ, [RZ] ;  /* 0x00000000fffff984 */ /* 0x000fe20000000800 */
[----:B------:R2:W-:Y:S06]  /*6a70*/  MEMBAR.ALL.CTA ;  /* 0x0000000000007992 */ /* 0x0005ec0000008000 */
[----:B--2---:R-:W2:Y:S01]  /*6a80*/  FENCE.VIEW.ASYNC.S ;  /* 0x00000000000073c6 */ /* 0x004ea20000000000 */
[----:B------:R-:W-:Y:S05]  /*6a90*/  BRA.U !UP0, `(.L_x_75) ;  /* 0x0000000108047547 */ /* 0x000fea000b800000 */
[----:B------:R-:W-:Y:S05]  /*6aa0*/  BPT.TRAP 0x1 ;  /* 0x000000040000795c */ /* 0x000fea0000300000 */
.L_x_75:
[----:B--2---:R-:W-:Y:S01]  /*6ab0*/  SYNCS.ARRIVE.TRANS64.A1T0 RZ, [UR4+0x100], RZ ;  /* 0x000100ffffff79a7 */ /* 0x004fe20008100004 */
.L_x_74:
[----:B------:R-:W-:Y:S05]  /*6ac0*/  BSYNC.RECONVERGENT B0 ;  /* 0x0000000000007941 */ /* 0x000fea0003800200 */
.L_x_73:
[----:B------:R-:W-:Y:S01]  /*6ad0*/  UIADD3 UR23, UPT, UPT, UR23, 0x1, URZ ;  /* 0x0000000117177890 */ /* 0x000fe2000fffe0ff */
[----:B-1----:R-:W-:-:S03]  /*6ae0*/  MOV R17, R14 ;  /* 0x0000000e00117202 */ /* 0x002fc60000000f00 */
[----:B------:R-:W-:-:S04]  /*6af0*/  UISETP.NE.AND UP0, UPT, UR23, 0x8, UPT ;  /* 0x000000081700788c */ /* 0x000fc8000bf05270 */
[----:B------:R-:W-:Y:S02]  /*6b00*/  USEL UR4, URZ, 0x1, UP0 ;  /* 0x00000001ff047887 */ /* 0x000fe40008000000 */
[----:B------:R-:W-:-:S04]  /*6b10*/  USEL UR23, UR23, URZ, UP0 ;  /* 0x000000ff17177287 */ /* 0x000fc80008000000 */
[----:B------:R-:W-:Y:S01]  /*6b20*/  LOP3.LUT R0, R0, UR4, RZ, 0x3c, !PT ;  /* 0x0000000400007c12 */ /* 0x000fe2000f8e3cff */
[----:B------:R-:W-:Y:S07]  /*6b30*/  @!P2 BRA `(.L_x_76) ;  /* 0xffffffe4001ca947 */ /* 0x000fee000383ffff */
[----:B------:R-:W-:Y:S01]  /*6b40*/  HFMA2 R15, -RZ, RZ, 0, 0 ;  /* 0x00000000ff0f7431 */ /* 0x000fe200000001ff */
[----:B------:R-:W-:Y:S02]  /*6b50*/  PRMT R16, RZ, 0x7610, R16 ;  /* 0x00007610ff107816 */ /* 0x000fe40000000010 */
.L_x_92:
[----:B-1-3--:R-:W1:Y:S01]  /*6b60*/  LDC.64 R2, c[0x0][0xbd0] ;  /* 0x0002f400ff027b82 */ /* 0x00ae620000000a00 */
        /* <DEDUP_REMOVED lines=12> */
[----:B--2---:R-:W-:Y:S05]  /*6c30*/  @P0 BRA P1, `(.L_x_77) ;  /* 0x0000001400ec0947 */ /* 0x004fea0000800000 */
        /* <DEDUP_REMOVED lines=8> */
[----:B-----5:R-:W-:Y:S01]  /*6cc0*/  MOV R19, R6 ;  /* 0x0000000600137202 */ /* 0x020fe20000000f00 */
        /* <DEDUP_REMOVED lines=32> */
[----:B------:R-:W-:-:S04]  /*6ed0*/  IMAD.WIDE.U32 R28, R25, UR4, RZ ;  /* 0x00000004191c7c25 */ /* 0x000fc8000f8e00ff */
[----:B------:R-:W2:Y:S01]  /*6ee0*/  F2I.FTZ.U32.TRUNC.NTZ R27, R27 ;  /* 0x0000001b001b7305 */ /* 0x000ea2000021f000 */
[----:B------:R-:W-:-:S04]  /*6ef0*/  IMAD.WIDE.U32 R30, P1, R22, UR11, R30 ;  /* 0x0000000b161e7c25 */ /* 0x000fc8000f82001e */
[----:B------:R-:W-:-:S04]  /*6f00*/  IMAD.WIDE.U32 R28, P0, R26, UR5, R28 ;  /* 0x000000051a1c7c25 */ /* 0x000fc8000f80001c */
[----:B------:R-:W-:-:S04]  /*6f10*/  IMAD.WIDE.U32 R38, R26, UR4, RZ ;  /* 0x000000041a267c25 */ /* 0x000fc8000f8e00ff */
[----:B------:R-:W-:Y:S01]  /*6f20*/  IMAD.X R35, RZ, RZ, RZ, P1 ;  /* 0x000000ffff237224 */ /* 0x000fe200008e06ff */
[----:B------:R-:W-:Y:S01]  /*6f30*/  IADD3 RZ, P1, PT, R37, R30, RZ ;  /* 0x0000001e25ff7210 */ /* 0x000fe20007f3e0ff */
[----:B-1----:R-:W-:Y:S01]  /*6f40*/  VIADD R12, R12, 0xffffffe ;  /* 0x0ffffffe0c0c7836 */ /* 0x002fe20000000000 */
[----:B------:R-:W-:Y:S01]  /*6f50*/  IADD3 RZ, P2, PT, R39, R28, RZ ;  /* 0x0000001c27ff7210 */ /* 0x000fe20007f5e0ff */
[----:B------:R-:W-:Y:S02]  /*6f60*/  IMAD.MOV.U32 R34, RZ, RZ, R31 ;  /* 0x000000ffff227224 */ /* 0x000fe400078e001f */
[----:B------:R-:W-:Y:S01]  /*6f70*/  IMAD.X R33, RZ, RZ, RZ, P0 ;  /* 0x000000ffff217224 */ /* 0x000fe200000e06ff */
[----:B------:R-:W-:Y:S01]  /*6f80*/  ISETP.NE.U32.AND P0, PT, RZ, UR10, PT ;  /* 0x0000000aff007c0c */ /* 0x000fe2000bf05070 */
[----:B------:R-:W-:Y:S02]  /*6f90*/  IMAD.MOV.U32 R32, RZ, RZ, R29 ;  /* 0x000000ffff207224 */ /* 0x000fe400078e001d */
[----:B------:R1:W3:Y:S01]  /*6fa0*/  F2I.FTZ.U32.TRUNC.NTZ R29, R12 ;  /* 0x0000000c001d7305 */ /* 0x0002e2000021f000 */
[----:B------:R-:W-:Y:S01]  /*6fb0*/  IMAD.WIDE.U32.X R34, R21, UR11, R34, P1 ;  /* 0x0000000b15227c25 */ /* 0x000fe200088e0422 */
[----:B------:R-:W-:-:S02]  /*6fc0*/  ISETP.NE.U32.AND P1, PT, RZ, UR4, PT ;  /* 0x00000004ff007c0c */ /* 0x000fc4000bf25070 */
[----:B------:R-:W-:Y:S01]  /*6fd0*/  ISETP.NE.AND.EX P0, PT, RZ, UR11, PT, P0 ;  /* 0x0000000bff007c0c */ /* 0x000fe2000bf05300 */
[----:B------:R-:W-:Y:S01]  /*6fe0*/  IMAD.WIDE.U32.X R32, R25, UR5, R32, P2 ;  /* 0x0000000519207c25 */ /* 0x000fe200090e0420 */
[----:B------:R-:W-:Y:S02]  /*6ff0*/  ISETP.NE.AND.EX P1, PT, RZ, UR5, PT, P1 ;  /* 0x00000005ff007c0c */ /* 0x000fe4000bf25310 */
[----:B------:R-:W-:Y:S01]  /*7000*/  SEL R20, R20, R34, !P0 ;  /* 0x0000002214147207 */ /* 0x000fe20004000000 */
[----:B--2---:R-:W-:Y:S01]  /*7010*/  IMAD.MOV R22, RZ, RZ, -R27 ;  /* 0x000000ffff167224 */ /* 0x004fe200078e0a1b */
[----:B------:R-:W-:Y:S01]  /*7020*/  SEL R19, R19, R35, !P0 ;  /* 0x0000002313137207 */ /* 0x000fe20004000000 */
[----:B------:R-:W-:Y:S01]  /*7030*/  IMAD.MOV.U32 R26, RZ, RZ, RZ ;  /* 0x000000ffff1a7224 */ /* 0x000fe200078e00ff */
[----:B------:R-:W-:Y:S01]  /*7040*/  SEL R24, R24, R32, !P1 ;  /* 0x0000002018187207 */ /* 0x000fe20004800000 */
[----:B------:R-:W-:Y:S01]  /*7050*/  IMAD R21, R22, R18, RZ ;  /* 0x0000001216157224 */ /* 0x000fe200078e02ff */
[----:B------:R-:W-:Y:S01]  /*7060*/  SEL R23, R23, R33, !P1 ;  /* 0x0000002117177207 */ /* 0x000fe20004800000 */
[----:B------:R-:W-:Y:S01]  /*7070*/  IMAD.MOV.U32 R28, RZ, RZ, RZ ;  /* 0x000000ffff1c7224 */ /* 0x000fe200078e00ff */
[----:B-1----:R-:W-:Y:S01]  /*7080*/  SHF.R.U64 R12, R20, UR8, R19 ;  /* 0x00000008140c7c19 */ /* 0x002fe20008001213 */
[----:B------:R-:W-:Y:S01]  /*7090*/  IMAD.HI.U32 R21, R27, R21, R26 ;  /* 0x000000151b157227 */ /* 0x000fe200078e001a */
[----:B------:R-:W-:-:S02]  /*70a0*/  SHF.R.U64 R23, R24, UR6, R23 ;  /* 0x0000000618177c19 */ /* 0x000fc40008001217 */
[----:B------:R-:W-:Y:S01]  /*70b0*/  IADD3 R25, PT, PT, R5, -0x1, R12 ;  /* 0xffffffff05197810 */ /* 0x000fe20007ffe00c */
[----:B---3--:R-:W-:Y:S01]  /*70c0*/  IMAD.MOV R26, RZ, RZ, -R29 ;  /* 0x000000ffff1a7224 */ /* 0x008fe200078e0a1d */
[----:B------:R-:W-:Y:S02]  /*70d0*/  IADD3 R24, PT, PT, R4, -0x1, R23 ;  /* 0xffffffff04187810 */ /* 0x000fe40007ffe017 */
[----:B------:R-:W-:Y:S01]  /*70e0*/  IABS R20, R5 ;  /* 0x0000000500147213 */ /* 0x000fe20000000000 */
[----:B------:R-:W-:Y:S01]  /*70f0*/  IMAD R23, R26, R13, RZ ;  /* 0x0000000d1a177224 */ /* 0x000fe200078e02ff */
[----:B------:R-:W-:Y:S02]  /*7100*/  IABS R22, R25 ;  /* 0x0000001900167213 */ /* 0x000fe40000000000 */
[----:B------:R-:W-:Y:S01]  /*7110*/  IABS R12, R4 ;  /* 0x00000004000c7213 */ /* 0x000fe20000000000 */
[----:B------:R-:W-:Y:S01]  /*7120*/  IMAD.HI.U32 R23, R29, R23, R28 ;  /* 0x000000171d177227 */ /* 0x000fe200078e001c */
[----:B------:R-:W-:-:S02]  /*7130*/  IABS R19, R24 ;  /* 0x0000001800137213 */ /* 0x000fc40000000000 */
[----:B------:R-:W-:Y:S01]  /*7140*/  ISETP.GE.AND P4, PT, R25, RZ, PT ;  /* 0x000000ff1900720c */ /* 0x000fe20003f86270 */
[----:B------:R-:W-:Y:S01]  /*7150*/  IMAD.MOV R20, RZ, RZ, -R20 ;  /* 0x000000ffff147224 */ /* 0x000fe200078e0a14 */
[----:B------:R-:W-:Y:S01]  /*7160*/  ISETP.GE.AND P2, PT, R24, RZ, PT ;  /* 0x000000ff1800720c */ /* 0x000fe20003f46270 */
[----:B------:R-:W-:-:S04]  /*7170*/  IMAD.HI.U32 R21, R21, R22, RZ ;  /* 0x0000001615157227 */ /* 0x000fc800078e00ff */
        /* <DEDUP_REMOVED lines=26> */
.L_x_80:
[----:B------:R-:W-:Y:S05]  /*7320*/  BSYNC.RECONVERGENT B0 ;  /* 0x0000000000007941 */ /* 0x000fea0003800200 */
.L_x_79:
        /* <DEDUP_REMOVED lines=26> */
[----:B------:R-:W-:Y:S01]  /*74d0*/  IADD3 R26, P0, PT, R19, R24, RZ ;  /* 0x00000018131a7210 */ /* 0x000fe20007f1e0ff */
[----:B------:R-:W-:Y:S01]  /*74e0*/  IMAD.U32 R24, RZ, RZ, UR17 ;  /* 0x00000011ff187e24 */ /* 0x000fe2000f8e00ff */
        /* <DEDUP_REMOVED lines=8> */
[----:B------:R-:W-:-:S05]  /*7570*/  IADD3 R22, P0, PT, R19, R10, RZ ;  /* 0x0000000a13167210 */ /* 0x000fca0007f1e0ff */
        /* <DEDUP_REMOVED lines=12> */
.L_x_84:
        /* <DEDUP_REMOVED lines=33> */
[----:B------:R-:W-:Y:S02]  /*7850*/  IMAD.MOV.U32 R24, RZ, RZ, R27 ;  /* 0x000000ffff187224 */ /* 0x000fe400078e001b */
[----:B------:R-:W-:-:S04]  /*7860*/  IMAD.WIDE.U32.X R18, R18, UR11, R28, P0 ;  /* 0x0000000b12127c25 */ /* 0x000fc800080e041c */
[----:B------:R-:W-:-:S05]  /*7870*/  IMAD.WIDE.U32 R28, R23, UR4, RZ ;  /* 0x00000004171c7c25 */ /* 0x000fca000f8e00ff */
[----:B------:R-:W-:-:S05]  /*7880*/  IADD3 RZ, P0, PT, R29, R26, RZ ;  /* 0x0000001a1dff7210 */ /* 0x000fca0007f1e0ff */
[----:B------:R-:W-:Y:S01]  /*7890*/  IMAD.WIDE.U32.X R22, R22, UR5, R24, P0 ;  /* 0x0000000516167c25 */ /* 0x000fe200080e0418 */
[----:B------:R-:W-:-:S04]  /*78a0*/  ISETP.NE.U32.AND P0, PT, RZ, UR10, PT ;  /* 0x0000000aff007c0c */ /* 0x000fc8000bf05070 */
[----:B------:R-:W-:-:S04]  /*78b0*/  ISETP.NE.AND.EX P0, PT, RZ, UR11, PT, P0 ;  /* 0x0000000bff007c0c */ /* 0x000fc8000bf05300 */
[----:B------:R-:W-:Y:S02]  /*78c0*/  SEL R13, R13, R18, !P0 ;  /* 0x000000120d0d7207 */ /* 0x000fe40004000000 */
[----:B------:R-:W-:Y:S02]  /*78d0*/  SEL R12, R12, R19, !P0 ;  /* 0x000000130c0c7207 */ /* 0x000fe40004000000 */
[----:B------:R-:W-:Y:S02]  /*78e0*/  ISETP.NE.U32.AND P0, PT, RZ, UR4, PT ;  /* 0x00000004ff007c0c */ /* 0x000fe4000bf05070 */
[----:B------:R-:W-:Y:S02]  /*78f0*/  SHF.R.U64 R12, R13, UR8, R12 ;  /* 0x000000080d0c7c19 */ /* 0x000fe4000800120c */
[----:B------:R-:W-:-:S04]  /*7900*/  ISETP.NE.AND.EX P0, PT, RZ, UR5, PT, P0 ;  /* 0x00000005ff007c0c */ /* 0x000fc8000bf05300 */
[----:B------:R-:W-:Y:S02]  /*7910*/  SEL R18, R20, R23, !P0 ;  /* 0x0000001714127207 */ /* 0x000fe40004000000 */
[-C--:B------:R-:W-:Y:S02]  /*7920*/  IABS R20, R5.reuse ;  /* 0x0000000500147213 */ /* 0x080fe40000000000 */
[----:B------:R-:W-:Y:S02]  /*7930*/  SEL R21, R21, R22, !P0 ;  /* 0x0000001615157207 */ /* 0x000fe40004000000 */
[----:B------:R-:W1:Y:S01]  /*7940*/  I2F.RP R23, R20 ;  /* 0x0000001400177306 */ /* 0x000e620000209400 */
[----:B------:R-:W-:Y:S02]  /*7950*/  IADD3 R22, PT, PT, R5, -0x1, R12 ;  /* 0xffffffff05167810 */ /* 0x000fe40007ffe00c */
[----:B------:R-:W-:Y:S02]  /*7960*/  IABS R12, R5 ;  /* 0x00000005000c7213 */ /* 0x000fe40000000000 */
[----:B------:R-:W-:-:S02]  /*7970*/  IABS R13, R22 ;  /* 0x00000016000d7213 */ /* 0x000fc40000000000 */
[----:B------:R-:W-:Y:S01]  /*7980*/  SHF.R.U64 R21, R21, UR6, R18 ;  /* 0x0000000615157c19 */ /* 0x000fe20008001212 */
[----:B------:R-:W-:-:S03]  /*7990*/  IMAD.MOV R12, RZ, RZ, -R12 ;  /* 0x000000ffff0c7224 */ /* 0x000fc600078e0a0c */
[----:B------:R-:W-:Y:S01]  /*79a0*/  IADD3 R21, PT, PT, R4, -0x1, R21 ;  /* 0xffffffff04157810 */ /* 0x000fe20007ffe015 */
[----:B-1----:R-:W1:Y:S02]  /*79b0*/  MUFU.RCP R24, R23 ;  /* 0x0000001700187308 */ /* 0x002e640000001000 */
[----:B-1----:R-:W-:-:S06]  /*79c0*/  VIADD R24, R24, 0xffffffe ;  /* 0x0ffffffe18187836 */ /* 0x002fcc0000000000 */
[----:B------:R-:W1:Y:S02]  /*79d0*/  F2I.FTZ.U32.TRUNC.NTZ R25, R24 ;  /* 0x0000001800197305 */ /* 0x000e64000021f000 */
[----:B-1----:R-:W-:Y:S02]  /*79e0*/  IMAD.MOV R19, RZ, RZ, -R25 ;  /* 0x000000ffff137224 */ /* 0x002fe400078e0a19 */
[----:B------:R-:W-:Y:S02]  /*79f0*/  IMAD.MOV.U32 R24, RZ, RZ, RZ ;  /* 0x000000ffff187224 */ /* 0x000fe400078e00ff */
[----:B------:R-:W-:-:S04]  /*7a00*/  IMAD R19, R19, R20, RZ ;  /* 0x0000001413137224 */ /* 0x000fc800078e02ff */
[----:B------:R-:W-:-:S06]  /*7a10*/  IMAD.HI.U32 R19, R25, R19, R24 ;  /* 0x0000001319137227 */ /* 0x000fcc00078e0018 */
[----:B------:R-:W-:-:S04]  /*7a20*/  IMAD.HI.U32 R19, R19, R13, RZ ;  /* 0x0000000d13137227 */ /* 0x000fc800078e00ff */
[----:B------:R-:W-:Y:S01]  /*7a30*/  IMAD R23, R19, R12, R13 ;  /* 0x0000000c13177224 */ /* 0x000fe200078e020d */
[----:B------:R-:W-:Y:S02]  /*7a40*/  IABS R19, R4 ;  /* 0x0000000400137213 */ /* 0x000fe40000000000 */
[----:B------:R-:W-:Y:S02]  /*7a50*/  IABS R13, R21 ;  /* 0x00000015000d7213 */ /* 0x000fe40000000000 */
[----:B------:R-:W1:Y:S01]  /*7a60*/  I2F.RP R26, R19 ;  /* 0x00000013001a7306 */ /* 0x000e620000209400 */
[----:B------:R-:W-:-:S13]  /*7a70*/  ISETP.GT.U32.AND P0, PT, R20, R23, PT ;  /* 0x000000171400720c */ /* 0x000fda0003f04070 */
[----:B------:R-:W-:Y:S01]  /*7a80*/  @!P0 IMAD.IADD R23, R23, 0x1, -R20 ;  /* 0x0000000117178824 */ /* 0x000fe200078e0a14 */
[----:B-1----:R-:W1:Y:S02]  /*7a90*/  MUFU.RCP R24, R26 ;  /* 0x0000001a00187308 */ /* 0x002e640000001000 */
[----:B-1----:R-:W-:-:S06]  /*7aa0*/  VIADD R24, R24, 0xffffffe ;  /* 0x0ffffffe18187836 */ /* 0x002fcc0000000000 */
        /* <DEDUP_REMOVED lines=29> */
.L_x_83:
[----:B------:R-:W-:Y:S05]  /*7c80*/  BSYNC.RECONVERGENT B0 ;  /* 0x0000000000007941 */ /* 0x000fea0003800200 */
.L_x_82:
[----:B------:R-:W1:Y:S04]  /*7c90*/  SHFL.UP PT, R20, R23, 0x1, RZ ;  /* 0x0420000017147989 */ /* 0x000e6800000e00ff */
[----:B------:R-:W3:Y:S01]  /*7ca0*/  SHFL.UP PT, R19, R18, 0x1, RZ ;  /* 0x0420000012137989 */ /* 0x000ee200000e00ff */
[----:B-1----:R-:W-:Y:S02]  /*7cb0*/  SEL R20, R20, RZ, P5 ;  /* 0x000000ff14147207 */ /* 0x002fe40002800000 */
[----:B---3--:R-:W-:Y:S02]  /*7cc0*/  SEL R19, R19, RZ, P5 ;  /* 0x000000ff13137207 */ /* 0x008fe40002800000 */
[----:B------:R-:W-:-:S05]  /*7cd0*/  IADD3 R20, P0, PT, R20, R23, RZ ;  /* 0x0000001714147210 */ /* 0x000fca0007f1e0ff */
[----:B------:R-:W-:Y:S01]  /*7ce0*/  IMAD.X R19, R19, 0x1, R18, P0 ;  /* 0x0000000113137824 */ /* 0x000fe200000e0612 */
        /* <DEDUP_REMOVED lines=32> */
.L_x_81:
        /* <DEDUP_REMOVED lines=17> */
.L_x_78:
[----:B------:R-:W3:Y:S01]  /*8000*/  LDCU UR4, c[0x0][0xbe8] ;  /* 0x00017d00ff0477ac */ /* 0x000ee20008000800 */
[----:B------:R-:W-:Y:S01]  /*8010*/  IMAD.MOV.U32 R22, RZ, RZ, -0x1 ;  /* 0xffffffffff167424 */ /* 0x000fe200078e00ff */
[----:B--2---:R-:W-:Y:S02]  /*8020*/  MOV R21, 0xffffffff ;  /* 0xffffffff00157802 */ /* 0x004fe40000000f00 */
[----:B---3--:R-:W-:-:S13]  /*8030*/  ISETP.GE.AND P0, PT, R11, UR4, PT ;  /* 0x000000040b007c0c */ /* 0x008fda000bf06270 */
[----:B------:R-:W-:Y:S05]  /*8040*/  @P0 BRA `(.L_x_77) ;  /* 0x0000000000e80947 */ /* 0x000fea0003800000 */
[----:B------:R-:W2:Y:S01]  /*8050*/  LDC R17, c[0x0][0xb98] ;  /* 0x0002e600ff117b82 */ /* 0x000ea20000000800 */
[----:B-1----:R-:W-:-:S04]  /*8060*/  IADD3 R24, P0, PT, -R10, UR18, RZ ;  /* 0x000000120a187c10 */ /* 0x002fc8000ff1e1ff */
[----:B------:R-:W-:-:S03]  /*8070*/  IADD3.X R20, PT, PT, ~R9, UR17, RZ, P0, !PT ;  /* 0x0000001109147c10 */ /* 0x000fc600087fe5ff */
[----:B------:R-:W1:Y:S08]  /*8080*/  LDC R25, c[0x0][0xb88] ;  /* 0x0002e200ff197b82 */ /* 0x000e700000000800 */
[----:B------:R-:W3:Y:S01]  /*8090*/  LDC R23, c[0x0][0xbdc] ;  /* 0x0002f700ff177b82 */ /* 0x000ee20000000800 */
[-CC-:B--2---:R-:W-:Y:S02]  /*80a0*/  SHF.R.U32.HI R26, RZ, R17.reuse, R20.reuse ;  /* 0x00000011ff1a7219 */ /* 0x184fe40000011614 */
[----:B------:R-:W-:-:S02]  /*80b0*/  SHF.R.U64 R17, R24, R17, R20 ;  /* 0x0000001118117219 */ /* 0x000fc40000001214 */
[-CC-:B-1----:R-:W-:Y:S02]  /*80c0*/  SHF.R.U32.HI R22, RZ, R25.reuse, R26.reuse ;  /* 0x00000019ff167219 */ /* 0x182fe4000001161a */
        /* <DEDUP_REMOVED lines=29> */
.L_x_85:
[----:B------:R-:W-:Y:S02]  /*82a0*/  MOV R2, 0x82c0 ;  /* 0x000082c000027802 */ /* 0x000fe40000000f00 */
[----:B-----5:R-:W-:Y:S05]  /*82b0*/  CALL.REL.NOINC `(.L_x_70) ;  /* 0x000000a400387944 */ /* 0x020fea0003c00000 */
[----:B------:R-:W-:-:S05]  /*82c0*/  IADD3 R23, PT, PT, -R21, RZ, RZ ;  /* 0x000000ff15177210 */ /* 0x000fca0007ffe1ff */
[----:B------:R-:W-:-:S07]  /*82d0*/  IMAD R23, R20, R23, R22 ;  /* 0x0000001714177224 */ /* 0x000fce00078e0216 */
.L_x_86:
[----:B------:R-:W1:Y:S01]  /*82e0*/  LDC R20, c[0x0][0xbdc] ;  /* 0x0002f700ff147b82 */ /* 0x000e620000000800 */
[----:B------:R-:W-:Y:S02]  /*82f0*/  LOP3.LUT R17, R17, UR22, RZ, 0xc0, !PT ;  /* 0x0000001611117c12 */ /* 0x000fe4000f8ec0ff */
[----:B------:R-:W-:-:S05]  /*8300*/  PLOP3.LUT P1, PT, PT, PT, PT, 0x8, 0x80 ;  /* 0x000000000080781c */ /* 0x000fca0003f2e170 */
[----:B------:R-:W2:Y:S08]  /*8310*/  LDC R2, c[0x0][0xb80] ;  /* 0x0002e000ff027b82 */ /* 0x000eb00000000800 */
[----:B------:R-:W3:Y:S08]  /*8320*/  LDC R3, c[0x0][0xb90] ;  /* 0x0002e400ff037b82 */ /* 0x000ef00000000800 */
[----:B------:R-:W4:Y:S01]  /*8330*/  LDC R22, c[0x0][0xbe0] ;  /* 0x0002f800ff167b82 */ /* 0x000f220000000800 */
[----:B-1----:R-:W-:-:S02]  /*8340*/  SHF.L.U32 R20, R21, R20, RZ ;  /* 0x0000001415147219 */ /* 0x002fc400000006ff */
[----:B------:R-:W-:-:S05]  /*8350*/  LOP3.LUT R21, R26, UR12, RZ, 0xc0, !PT ;  /* 0x0000000c1a157c12 */ /* 0x000fca000f8ec0ff */
[----:B------:R-:W-:Y:S02]  /*8360*/  IMAD.IADD R20, R21, 0x1, R20 ;  /* 0x0000000115147824 */ /* 0x000fe400078e0214 */
[----:B--2---:R-:W-:Y:S02]  /*8370*/  IMAD R17, R23, R2, R17 ;  /* 0x0000000217117224 */ /* 0x004fe400078e0211 */
[----:B------:R-:W-:Y:S02]  /*8380*/  IMAD.MOV.U32 R21, RZ, RZ, R11 ;  /* 0x000000ffff157224 */ /* 0x000fe400078e000b */
[----:B---3--:R-:W-:Y:S02]  /*8390*/  IMAD R20, R20, R3, UR30 ;  /* 0x0000001e14147e24 */ /* 0x008fe4000f8e0203 */
[----:B------:R-:W-:Y:S01]  /*83a0*/  IMAD.MOV.U32 R3, RZ, RZ, 0x1 ;  /* 0x00000001ff037424 */ /* 0x000fe200078e00ff */
[----:B----4-:R-:W-:-:S04]  /*83b0*/  ISETP.NE.AND P0, PT, R22, 0x1, PT ;  /* 0x000000011600780c */ /* 0x010fc80003f05270 */
[----:B------:R-:W-:Y:S02]  /*83c0*/  SEL R2, R20, R17, !P0 ;  /* 0x0000001114027207 */ /* 0x000fe40004000000 */
[----:B------:R-:W-:Y:S02]  /*83d0*/  SEL R22, R17, R20, !P0 ;  /* 0x0000001411167207 */ /* 0x000fe40004000000 */
[----:B------:R-:W-:Y:S02]  /*83e0*/  P2R R17, PR, RZ, 0x2 ;  /* 0x00000002ff117803 */ /* 0x000fe40000000000 */
.L_x_77:
[----:B------:R-:W-:-:S09]  /*83f0*/  UISETP.NE.AND UP0, UPT, UR37, 0x1, UPT ;  /* 0x000000012500788c */ /* 0x000fd2000bf05270 */
[----:B------:R-:W-:Y:S05]  /*8400*/  BRA.U !UP0, `(.L_x_87) ;  /* 0x0000000108047547 */ /* 0x000fea000b800000 */
[----:B------:R-:W-:Y:S05]  /*8410*/  BPT.TRAP 0x1 ;  /* 0x000000040000795c */ /* 0x000fea0000300000 */
.L_x_87:
[----:B------:R-:W2:Y:S01]  /*8420*/  S2UR UR4, SR_CgaCtaId ;  /* 0x00000000000479c3 */ /* 0x000ea20000008800 */
[----:B------:R-:W-:Y:S01]  /*8430*/  UMOV UR5, 0x400 ;  /* 0x0000040000057882 */ /* 0x000fe20000000000 */
[----:B------:R-:W-:Y:S02]  /*8440*/  SHF.L.U32 R20, R0, 0x1f, RZ ;  /* 0x0000001f00147819 */ /* 0x000fe400000006ff */
[----:B------:R-:W-:Y:S02]  /*8450*/  ISETP.NE.AND P1, PT, R14, R21, PT ;  /* 0x000000150e00720c */ /* 0x000fe40003f25270 */
[----:B------:R-:W-:-:S04]  /*8460*/  ISETP.NE.AND P2, PT, R17, RZ, PT ;  /* 0x000000ff1100720c */ /* 0x000fc80003f45270 */
[----:B------:R-:W-:Y:S01]  /*8470*/  ISETP.NE.AND P2, PT, R14, R21, !P2 ;  /* 0x000000150e00720c */ /* 0x000fe20005745270 */
[----:B------:R-:W-:-:S06]  /*8480*/  VIADD R14, R16, 0x1 ;  /* 0x00000001100e7836 */ /* 0x000fcc0000000000 */
[----:B------:R-:W-:Y:S01]  /*8490*/  @!P1 IMAD.MOV R14, RZ, RZ, R16 ;  /* 0x000000ffff0e9224 */ /* 0x000fe200078e0210 */
[----:B--2---:R-:W-:-:S04]  /*84a0*/  ULEA UR4, UR4, UR5, 0x18 ;  /* 0x0000000504047291 */ /* 0x004fc8000f8ec0ff */
[----:B------:R-:W-:-:S09]  /*84b0*/  ULEA UR4, UR23, UR4, 0x3 ;  /* 0x0000000417047291 */ /* 0x000fd2000f8e18ff */
[----:B------:R-:W2:Y:S02]  /*84c0*/  SYNCS.PHASECHK.TRANS64.TRYWAIT P0, [UR4+0x140], R20 ;  /* 0x00014014ff0075a7 */ /* 0x000ea40008001104 */
[----:B--2---:R-:W-:Y:S05]  /*84d0*/  @!P0 BRA `(.L_x_88) ;  /* 0x0000009400208947 */ /* 0x004fea0003800000 */
.L_x_261:
[----:B------:R-:W-:Y:S02]  /*84e0*/  ELECT P0, URZ, PT ;  /* 0x0000000000ff782f */ /* 0x000fe40003800000 */
[----:B------:R-:W-:Y:S01]  /*84f0*/  ISETP.NE.AND P1, PT, R17, RZ, PT ;  /* 0x000000ff1100720c */ /* 0x000fe20003f25270 */
[----:B------:R-:W-:Y:S03]  /*8500*/  BSSY.RECONVERGENT B0, `(.L_x_89) ;  /* 0x0000015000007945 */ /* 0x000fe60003800200 */
[----:B------:R-:W-:-:S04]  /*8510*/  SEL R14, R14, RZ, !P1 ;  /* 0x000000ff0e0e7207 */ /* 0x000fc80004800000 */
[----:B------:R-:W-:-:S03]  /*8520*/  PRMT R16, R14, 0x7610, R16 ;  /* 0x000076100e107816 */ /* 0x000fc60000000010 */
[----:B------:R-:W-:Y:S05]  /*8530*/  @!P0 BRA `(.L_x_90) ;  /* 0x0000000000448947 */ /* 0x000fea0003800000 */
[----:B------:R-:W-:Y:S01]  /*8540*/  UIMAD UR5, UR23, 0x14, UR36 ;  /* 0x00000014170578a4 */ /* 0x000fe2000f8e0224 */
[----:B------:R-:W-:-:S04]  /*8550*/  SEL R17, RZ, 0x1, !P2 ;  /* 0x00000001ff117807 */ /* 0x000fc80005000000 */
[----:B------:R-:W-:-:S04]  /*8560*/  PRMT R17, R17, 0x5410, R16 ;  /* 0x0000541011117816 */ /* 0x000fc80000000010 */
        /* <DEDUP_REMOVED lines=10> */
[----:B----4-:R-:W4:Y:S01]  /*8610*/  FENCE.VIEW.ASYNC.S ;  /* 0x00000000000073c6 */ /* 0x010f220000000000 */
[----:B------:R-:W-:Y:S05]  /*8620*/  BRA.U !UP0, `(.L_x_91) ;  /* 0x0000000108047547 */ /* 0x000fea000b800000 */
[----:B------:R-:W-:Y:S05]  /*8630*/  BPT.TRAP 0x1 ;  /* 0x000000040000795c */ /* 0x000fea0000300000 */
.L_x_91:
[----:B----4-:R-:W-:Y:S01]  /*8640*/  SYNCS.ARRIVE.TRANS64.A1T0 RZ, [UR4+0x100], RZ ;  /* 0x000100ffffff79a7 */ /* 0x010fe20008100004 */
.L_x_90:
[----:B------:R-:W-:Y:S05]  /*8650*/  BSYNC.RECONVERGENT B0 ;  /* 0x0000000000007941 */ /* 0x000fea0003800200 */
.L_x_89:
[----:B------:R-:W-:Y:S01]  /*8660*/  UIADD3 UR23, UPT, UPT, UR23, 0x1, URZ ;  /* 0x0000000117177890 */ /* 0x000fe2000fffe0ff */
[----:B------:R-:W-:Y:S02]  /*8670*/  VIADD R15, R15, 0x1 ;  /* 0x000000010f0f7836 */ /* 0x000fe40000000000 */
[----:B------:R-:W-:Y:S01]  /*8680*/  IMAD.MOV.U32 R14, RZ, RZ, R21 ;  /* 0x000000ffff0e7224 */ /* 0x000fe200078e0015 */
[----:B------:R-:W-:Y:S02]  /*8690*/  UISETP.NE.AND UP0, UPT, UR23, 0x8, UPT ;  /* 0x000000081700788c */ /* 0x000fe4000bf05270 */
[----:B------:R-:W-:Y:S02]  /*86a0*/  ISETP.NE.AND P0, PT, R15, 0x4, PT ;  /* 0x000000040f00780c */ /* 0x000fe40003f05270 */
[----:B------:R-:W-:Y:S02]  /*86b0*/  USEL UR4, URZ, 0x1, UP0 ;  /* 0x00000001ff047887 */ /* 0x000fe40008000000 */
[----:B------:R-:W-:-:S04]  /*86c0*/  USEL UR23, UR23, URZ, UP0 ;  /* 0x000000ff17177287 */ /* 0x000fc80008000000 */
[----:B------:R-:W-:-:S05]  /*86d0*/  LOP3.LUT R0, R0, UR4, RZ, 0x3c, !PT ;  /* 0x0000000400007c12 */ /* 0x000fca000f8e3cff */
[----:B------:R-:W-:Y:S05]  /*86e0*/  @!P0 EXIT ;  /* 0x000000000000894d */ /* 0x000fea0003800000 */
[----:B------:R-:W-:Y:S05]  /*86f0*/  BRA `(.L_x_92) ;  /* 0xffffffe400187947 */ /* 0x000fea000383ffff */
.L_x_59:
[----:B------:R-:W-:-:S09]  /*8700*/  UISETP.NE.AND UP0, UPT, UR37, 0x3, UPT ;  /* 0x000000032500788c */ /* 0x000fd2000bf05270 */
[----:B------:R-:W-:Y:S05]  /*8710*/  BRA.U UP0, `(.L_x_93) ;  /* 0x0000001100cc7547 */ /* 0x000fea000b800000 */
[----:B------:R-:W-:-:S08]  /*8720*/  NOP ;  /* 0x0000000000007918 */ /* 0x000fd00000000000 */
[----:B-12--5:R-:W1:-:S00]  /*8730*/  USETMAXREG.DEALLOC.CTAPOOL 0x88 ;  /* 0x00000088000079c8 */ /* 0x026e4000080e0500 */
[----:B-1----:R-:W1:Y:S01]  /*8740*/  LDC.64 R22, c[0x0][0x390] ;  /* 0x0000e400ff167b82 */ /* 0x002e620000000a00 */
[----:B------:R-:W-:Y:S02]  /*8750*/  HFMA2 R20, -RZ, RZ, 0, 0 ;  /* 0x00000000ff147431 */ /* 0x000fe400000001ff */
[----:B------:R-:W-:Y:S01]  /*8760*/  IMAD.MOV.U32 R21, RZ, RZ, 0x1 ;  /* 0x00000001ff157424 */ /* 0x000fe200078e00ff */
[----:B------:R-:W-:Y:S01]  /*8770*/  PRMT R4, RZ, 0x7610, R4 ;  /* 0x00007610ff047816 */ /* 0x000fe20000000004 */
[----:B------:R-:W2:Y:S03]  /*8780*/  LDCU UR26, c[0x0][0x880] ;  /* 0x00011000ff1a77ac */ /* 0x000ea60008000800 */
[----:B------:R-:W3:Y:S01]  /*8790*/  LDC.64 R10, c[0x0][0xb08] ;  /* 0x0002c200ff0a7b82 */ /* 0x000ee20000000a00 */
[----:B------:R-:W4:Y:S01]  /*87a0*/  LDCU.64 UR6, c[0x0][0x888] ;  /* 0x00011100ff0677ac */ /* 0x000f220008000a00 */
[----:B------:R-:W-:-:S02]  /*87b0*/  USEL UR25, URZ, 0x1, UP4 ;  /* 0x00000001ff197887 */ /* 0x000fc4000a000000 */
[----:B------:R-:W-:-:S04]  /*87c0*/  UPLOP3.LUT UP1, UPT, UPT, UPT, UPT, 0x40, 0x4 ;  /* 0x000000000004789c */ /* 0x000fc80003f2e870 */
[----:B------:R-:W1:Y:S01]  /*87d0*/  LDC.64 R8, c[0x0][0xb10] ;  /* 0x0002c400ff087b82 */ /* 0x000e620000000a00 */
[----:B------:R-:W-:-:S07]  /*87e0*/  UMOV UR5, URZ ;  /* 0x000000ff00057c82 */ /* 0x000fce0008000000 */
[----:B--2---:R-:W1:Y:S02]  /*87f0*/  LDC.64 R2, c[0x0][0x890] ;  /* 0x00022400ff027b82 */ /* 0x004e640000000a00 */
.L_x_127:
[----:B--2---:R-:W-:Y:S04]  /*8800*/  LOP3.LUT R0, R4, 0xffff, RZ, 0xc0, !PT ;  /* 0x0000ffff04007812 */ /* 0x004fe800078ec0ff */
[----:B------:R-:W-:Y:S04]  /*8810*/  SHF.R.U32.HI R0, RZ, 0x1, R0 ;  /* 0x00000001ff007819 */ /* 0x000fe80000011600 */
[----:B------:R-:W-:Y:S05]  /*8820*/  LOP3.LUT R0, R0, 0xffff, RZ, 0xc0, !PT ;  /* 0x0000ffff00007812 */ /* 0x000fea00078ec0ff */
[----:B------:R-:W-:Y:S05]  /*8830*/  IMAD R0, R0, 0x4925, RZ ;  /* 0x0000492500007824 */ /* 0x000fea00078e02ff */
[----:B------:R-:W-:Y:S04]  /*8840*/  SHF.R.U32.HI R0, RZ, 0x11, R0 ;  /* 0x00000011ff007819 */ /* 0x000fe80000011600 */
[----:B------:R-:W-:Y:S05]  /*8850*/  PRMT R0, R0, 0x9910, RZ ;  /* 0x0000991000007816 */ /* 0x000fea00000000ff */
[----:B------:R-:W-:Y:S04]  /*8860*/  IMAD R0, R0, 0xe, RZ ;  /* 0x0000000e00007824 */ /* 0x000fe800078e02ff */
[----:B------:R-:W-:Y:S05]  /*8870*/  IMAD.MOV R0, RZ, RZ, -R0 ;  /* 0x000000ffff007224 */ /* 0x000fea00078e0a00 */
[----:B------:R-:W-:Y:S05]  /*8880*/  PRMT R5, R0, 0x7710, RZ ;  /* 0x0000771000057816 */ /* 0x000fea00000000ff */
[----:B------:R-:W-:Y:S05]  /*8890*/  IMAD.IADD R5, R5, 0x1, R4 ;  /* 0x0000000105057824 */ /* 0x000fea00078e0204 */
[----:B------:R-:W-:Y:S11]  /*88a0*/  R2UR UR4, R5 ;  /* 0x00000000050472ca */ /* 0x000ff600000e0000 */
[----:B------:R-:W-:Y:S02]  /*88b0*/  @!UPT UIADD3 URZ, UPT, UPT, URZ, URZ, URZ ;  /* 0x000000fffffff290 */ /* 0x000fe4000fffe0ff */
[----:B------:R-:W-:Y:S06]  /*88c0*/  ULOP3.LUT UR4, UR4, 0xffff, URZ, 0xc0, !UPT ;  /* 0x0000ffff04047892 */ /* 0x000fec000f8ec0ff */
[----:B------:R-:W-:Y:S02]  /*88d0*/  IMAD.U32 R4, RZ, RZ, UR4 ;  /* 0x00000004ff047e24 */ /* 0x000fe4000f8e00ff */
[----:B------:R-:W-:Y:S03]  /*88e0*/  IMAD.U32 R0, RZ, RZ, UR4 ;  /* 0x00000004ff007e24 */ /* 0x000fe6000f8e00ff */
[----:B------:R-:W-:Y:S04]  /*88f0*/  LEA R4, P0, R4, UR22, 0x7 ;  /* 0x0000001604047c11 */ /* 0x000fe8000f8038ff */
[----:B------:R-:W-:Y:S02]  /*8900*/  LEA.HI.X R5, R0, UR23, RZ, 0x7, P0 ;  /* 0x0000001700057c11 */ /* 0x000fe400080f3cff */
[----:B------:R-:W-:Y:S02]  /*8910*/  R2UR UR28, R4 ;  /* 0x00000000041c72ca */ /* 0x000fe400000e0000 */
[----:B------:R-:W-:Y:S01]  /*8920*/  R2UR UR29, R5 ;  /* 0x00000000051d72ca */ /* 0x000fe200000e0000 */
[----:B------:R-:W-:Y:S03]  /*8930*/  @!UPT UIADD3 URZ, UPT, UPT, URZ, URZ, URZ ;  /* 0x000000fffffff290 */ /* 0x000fe6000fffe0ff */
[----:B------:R-:W-:Y:S11]  /*8940*/  BRA.U UP1, `(.L_x_94) ;  /* 0x0000000501107547 */ /* 0x000ff6000b800000 */
[----:B------:R-:W2:Y:S01]  /*8950*/  S2R R0, SR_LANEID ;  /* 0x0000000000007919 */ /* 0x000ea20000000000 */
[----:B------:R-:W-:Y:S02]  /*8960*/  MOV R4, 0x400 ;  /* 0x0000040000047802 */ /* 0x000fe40000000f00 */
[----:B------:R-:W-:Y:S01]  /*8970*/  ELECT P0, URZ, PT ;  /* 0x0000000000ff782f */ /* 0x000fe20003800000 */
[----:B------:R-:W-:Y:S01]  /*8980*/  BSSY.RECONVERGENT B0, `(.L_x_95) ;  /* 0x0000037000007945 */ /* 0x000fe20003800200 */
[----:B------:R-:W5:Y:S02]  /*8990*/  S2R R19, SR_CgaCtaId ;  /* 0x0000000000137919 */ /* 0x000f640000008800 */
[----:B-----5:R-:W-:Y:S01]  /*89a0*/  LEA R19, R19, R4, 0x18 ;  /* 0x0000000413137211 */ /* 0x020fe200078ec0ff */
[----:B--2---:R-:W-:Y:S05]  /*89b0*/  IMAD.SHL.U32 R0, R0, 0x4, RZ ;  /* 0x0000000400007824 */ /* 0x004fea00078e00ff */
[----:B------:R-:W-:Y:S03]  /*89c0*/  IADD3 R18, PT, PT, R0, 0x400, R19 ;  /* 0x0000040000127810 */ /* 0x000fe60007ffe013 */
[----:B------:R-:W-:Y:S05]  /*89d0*/  @!P0 BRA `(.L_x_96) ;  /* 0x0000000000c48947 */ /* 0x000fea0003800000 */
[----:B-1----:R-:W-:Y:S01]  /*89e0*/  ISETP.NE.U32.AND P0, PT, R8, RZ, PT ;  /* 0x000000ff0800720c */ /* 0x002fe20003f05070 */
[----:B------:R-:W-:Y:S01]  /*89f0*/  IMAD.WIDE R12, R17, 0xc, R22 ;  /* 0x0000000c110c7825 */ /* 0x000fe200078e0216 */
[----:B---3--:R-:W-:Y:S01]  /*8a00*/  ISETP.NE.U32.AND P1, PT, R10, RZ, PT ;  /* 0x000000ff0a00720c */ /* 0x008fe20003f25070 */
[----:B------:R-:W1:Y:S01]  /*8a10*/  S2UR UR4, SR_CgaCtaId ;  /* 0x00000000000479c3 */ /* 0x000e620000008800 */
[----:B------:R-:W-:Y:S01]  /*8a20*/  ISETP.NE.AND.EX P0, PT, R9, RZ, PT, P0 ;  /* 0x000000ff0900720c */ /* 0x000fe20003f05300 */
[----:B------:R-:W-:Y:S01]  /*8a30*/  UMOV UR8, 0x400 ;  /* 0x0000040000087882 */ /* 0x000fe20000000000 */
[----:B------:R-:W2:Y:S01]  /*8a40*/  LDG.E R28, desc[UR50][R12.64] ;  /* 0x000000320c1c7981 */ /* 0x000ea2000c1e1900 */
[----:B------:R-:W-:Y:S10]  /*8a50*/  ISETP.NE.AND.EX P1, PT, R11, RZ, PT, P1 ;  /* 0x000000ff0b00720c */ /* 0x000ff40003f25310 */
[----:B------:R-:W3:Y:S08]  /*8a60*/  @P0 LDC.64 R4, c[0x0][0xb10] ;  /* 0x0002c400ff040b82 */ /* 0x000ef00000000a00 */
[----:B------:R-:W5:Y:S01]  /*8a70*/  @P1 LDC.64 R6, c[0x0][0xb08] ;  /* 0x0002c200ff061b82 */ /* 0x000f620000000a00 */
[----:B--2---:R-:W-:Y:S01]  /*8a80*/  SHF.R.S32.HI R29, RZ, 0x1f, R28 ;  /* 0x0000001fff1d7819 */ /* 0x004fe2000001141c */
[C---:B---3--:R-:W-:Y:S01]  /*8a90*/  @P0 IMAD.WIDE R4, R17.reuse, 0x8, R4 ;  /* 0x0000000811040825 */ /* 0x048fe200078e0204 */
[----:B-1----:R-:W-:Y:S03]  /*8aa0*/  ULEA UR4, UR4, UR8, 0x18 ;  /* 0x0000000804047291 */ /* 0x002fe6000f8ec0ff */
[----:B-----5:R-:W-:Y:S01]  /*8ab0*/  @P1 IMAD.WIDE R6, R17, 0x8, R6 ;  /* 0x0000000811061825 */ /* 0x020fe200078e0206 */
[----:B------:R-:W2:Y:S01]  /*8ac0*/  @P0 LDG.E.64 R30, desc[UR50][R4.64] ;  /* 0x00000032041e0981 */ /* 0x000ea2000c1e1b00 */
[----:B------:R-:W-:Y:S03]  /*8ad0*/  UIADD3 UR8, UPT, UPT, UR4, 0x400, URZ ;  /* 0x0000040004087890 */ /* 0x000fe6000fffe0ff */
[----:B------:R1:W3:Y:S04]  /*8ae0*/  @P1 LDG.E.64 R26, desc[UR50][R6.64] ;  /* 0x00000032061a1981 */ /* 0x0002e8000c1e1b00 */
[----:B------:R-:W-:Y:S04]  /*8af0*/  STS [UR4+0x430], RZ ;  /* 0x000430ffff007988 */ /* 0x000fe80008000804 */
[----:B------:R5:W4:Y:S04]  /*8b00*/  LDG.E R5, desc[UR50][R12.64+0x4] ;  /* 0x000004320c057981 */ /* 0x000b28000c1e1900 */
[----:B-1----:R-:W1:Y:S01]  /*8b10*/  LDS R7, [UR4+0x41c] ;  /* 0x00041c04ff077984 */ /* 0x002e620008000800 */
[----:B------:R-:W-:Y:S05]  /*8b20*/  IMAD.U32 R6, RZ, RZ, UR8 ;  /* 0x00000008ff067e24 */ /* 0x000fea000f8e00ff */
[----:B-----5:R-:W-:Y:S05]  /*8b30*/  SHF.R.U64 R12, R6, 0x4, RZ ;  /* 0x00000004060c7819 */ /* 0x020fea00000012ff */
[----:B------:R-:W-:Y:S04]  /*8b40*/  STS [UR4+0x410], R12 ;  /* 0x0004100cff007988 */ /* 0x000fe80008000804 */
[----:B------:R-:W-:Y:S01]  /*8b50*/  STS [UR4+0x414], R12 ;  /* 0x0004140cff007988 */ /* 0x000fe20008000804 */
[----:B------:R-:W-:Y:S02]  /*8b60*/  @!P0 IMAD.MOV.U32 R30, RZ, RZ, R28 ;  /* 0x000000ffff1e8224 */ /* 0x000fe400078e001c */
[----:B------:R-:W-:Y:S01]  /*8b70*/  @!P0 IMAD.MOV.U32 R31, RZ, RZ, R29 ;  /* 0x000000ffff1f8224 */ /* 0x000fe200078e001d */
[----:B---3--:R-:W-:Y:S04]  /*8b80*/  @P1 STS.64 [UR4+0x400], R26 ;  /* 0x0004001aff001988 */ /* 0x008fe80008000a04 */
[----:B--2---:R-:W-:Y:S04]  /*8b90*/  SHF.L.U64.HI R16, R30, 0x1, R31 ;  /* 0x000000011e107819 */ /* 0x004fe8000001021f */
[----:B------:R-:W-:Y:S04]  /*8ba0*/  LOP3.LUT R16, R16, 0x1fffffff, RZ, 0xc0, !PT ;  /* 0x1fffffff10107812 */ /* 0x000fe800078ec0ff */
[----:B------:R-:W-:Y:S04]  /*8bb0*/  SHF.R.U32.HI R4, RZ, 0x4, R16 ;  /* 0x00000004ff047819 */ /* 0x000fe80000011610 */
[----:B-1----:R-:W-:Y:S02]  /*8bc0*/  LOP3.LUT R25, R7, 0xf, R4, 0xb8, !PT ;  /* 0x0000000f07197812 */ /* 0x002fe400078eb804 */
[----:B------:R-:W-:Y:S03]  /*8bd0*/  CS2R R6, SRZ ;  /* 0x0000000000067805 */ /* 0x000fe6000001ff00 */
[----:B------:R1:W-:Y:S01]  /*8be0*/  STS [UR4+0x41c], R25 ;  /* 0x00041c19ff007988 */ /* 0x0003e20008000804 */
[----:B----4-:R-:W-:Y:S03]  /*8bf0*/  VIADD R5, R5, 0xffffffff ;  /* 0xffffffff05057836 */ /* 0x010fe60000000000 */
[----:B------:R-:W2:Y:S01]  /*8c00*/  LDS R4, [UR4+0x41c] ;  /* 0x00041c04ff047984 */ /* 0x000ea20008000800 */
[----:B-1----:R-:W-:Y:S05]  /*8c10*/  IMAD.SHL.U32 R25, R30, 0x2, RZ ;  /* 0x000000021e197824 */ /* 0x002fea00078e00ff */
[----:B------:R-:W-:Y:S04]  /*8c20*/  LOP3.LUT R25, R25, 0xfffffffe, RZ, 0xc0, !PT ;  /* 0xfffffffe19197812 */ /* 0x000fe800078ec0ff */
[----:B------:R-:W-:Y:S05]  /*8c30*/  SHF.R.U64 R16, R25, 0x4, R16 ;  /* 0x0000000419107819 */ /* 0x000fea0000001210 */
[----:B------:R-:W-:Y:S01]  /*8c40*/  STS [UR4+0x40c], R16 ;  /* 0x00040c10ff007988 */ /* 0x000fe20008000804 */
[----:B--2---:R-:W-:Y:S05]  /*8c50*/  LOP3.LUT R32, R4, 0xf0, RZ, 0xb8, !PT ;  /* 0x000000f004207812 */ /* 0x004fea00078eb8ff */
[----:B------:R-:W-:Y:S04]  /*8c60*/  STS [UR4+0x41c], R32 ;  /* 0x00041c20ff007988 */ /* 0x000fe80008000804 */
[----:B------:R-:W1:Y:S02]  /*8c70*/  LDS R4, [UR4+0x41c] ;  /* 0x00041c04ff047984 */ /* 0x000e640008000800 */
[----:B-1----:R-:W-:Y:S01]  /*8c80*/  LOP3.LUT R13, R4, 0xf00, RZ, 0xb8, !PT ;  /* 0x00000f00040d7812 */ /* 0x002fe200078eb8ff */
[----:B------:R-:W-:Y:S04]  /*8c90*/  VIADD R4, R28, 0xffffffff ;  /* 0xffffffff1c047836 */ /* 0x000fe80000000000 */
[----:B------:R-:W-:Y:S04]  /*8ca0*/  STS.64 [UR4+0x418], R12 ;  /* 0x0004180cff007988 */ /* 0x000fe80008000a04 */
[----:B------:R-:W1:Y:S04]  /*8cb0*/  LDS R24, [UR4+0x41c] ;  /* 0x00041c04ff187984 */ /* 0x000e680008000800 */
[----:B------:R2:W-:Y:S01]  /*8cc0*/  STS.128 [UR4+0x420], R4 ;  /* 0x00042004ff007988 */ /* 0x0005e20008000c04 */
[----:B-1----:R-:W-:Y:S05]  /*8cd0*/  LOP3.LUT R24, R24, 0xf000, RZ, 0xb8, !PT ;  /* 0x0000f00018187812 */ /* 0x002fea00078eb8ff */
[----:B------:R2:W-:Y:S02]  /*8ce0*/  STS [UR4+0x41c], R24 ;  /* 0x00041c18ff007988 */ /* 0x0005e40008000804 */
.L_x_96:
[----:B----4-:R-:W-:Y:S05]  /*8cf0*/  BSYNC.RECONVERGENT B0 ;  /* 0x0000000000007941 */ /* 0x010fea0003800200 */
.L_x_95:
[----:B------:R-:W-:Y:S01]  /*8d00*/  NOP ;  /* 0x0000000000007918 */ /* 0x000fe20000000000 */
[----:B------:R-:W4:Y:S01]  /*8d10*/  LDS R18, [R18] ;  /* 0x0000000012127984 */ /* 0x000f220000000800 */
[----:B--2---:R-:W-:Y:S01]  /*8d20*/  IADD3 R4, P0, PT, R0, UR28, RZ ;  /* 0x0000001c00047c10 */ /* 0x004fe2000ff1e0ff */
[----:B------:R-:W-:Y:S04]  /*8d30*/  IMAD.U32 R0, RZ, RZ, UR25 ;  /* 0x00000019ff007e24 */ /* 0x000fe8000f8e00ff */
[----:B------:R-:W-:Y:S01]  /*8d40*/  IMAD.X R5, RZ, RZ, UR29, P0 ;  /* 0x0000001dff057e24 */ /* 0x000fe200080e06ff */
[----:B------:R-:W-:Y:S04]  /*8d50*/  SHF.L.U32 R6, R0, 0x1f, RZ ;  /* 0x0000001f00067819 */ /* 0x000fe800000006ff */
[----:B----4-:R2:W4:Y:S02]  /*8d60*/  ATOMG.E.EXCH.STRONG.GPU PT, RZ, [R4], R18 ;  /* 0x0000001204ff73a8 */ /* 0x01052400041ee100 */
[----:B----4-:R-:W4:Y:S02]  /*8d70*/  SYNCS.PHASECHK.TRANS64.TRYWAIT P0, [R19+URZ+0xf8], R6 ;  /* 0x0000f806130075a7 */ /* 0x010f2400080011ff */
[----:B--2-4-:R-:W-:Y:S05]  /*8d80*/  @!P0 BRA `(.L_x_97) ;  /* 0x0000008c000c8947 */ /* 0x014fea0003800000 */
.L_x_94:
[----:B-1----:R-:W-:Y:S04]  /*8d90*/  ISETP.NE.U32.AND P0, PT, R2, RZ, PT ;  /* 0x000000ff0200720c */ /* 0x002fe80003f05070 */
[----:B------:R-:W-:Y:S11]  /*8da0*/  ISETP.NE.AND.EX P0, PT, R3, RZ, PT, P0 ;  /* 0x000000ff0300720c */ /* 0x000ff60003f05300 */
[----:B------:R-:W-:Y:S02]  /*8db0*/  @!UPT UIADD3 URZ, UPT, UPT, URZ, URZ, URZ ;  /* 0x000000fffffff290 */ /* 0x000fe4000fffe0ff */
[----:B------:R-:W1:Y:S02]  /*8dc0*/  @P0 LDC.64 R4, c[0x0][0x890] ;  /* 0x00022400ff040b82 */ /* 0x000e640000000a00 */
[----:B-1----:R-:W-:Y:S01]  /*8dd0*/  @P0 IMAD.WIDE R4, R17, 0x8, R4 ;  /* 0x0000000811040825 */ /* 0x002fe200078e0204 */
[----:B------:R-:W-:Y:S06]  /*8de0*/  BRA.U UP1, `(.L_x_98) ;  /* 0x0000000101107547 */ /* 0x000fec000b800000 */
[----:B------:R-:W-:Y:S04]  /*8df0*/  DEPBAR {5,4,3,2,1,0} ;  /* 0x0000003f0000791a */ /* 0x000fe80000000000 */
[----:B------:R-:W1:Y:S02]  /*8e00*/  CCTL.E.C.LDCU.IV.DEEP [UR28] ;  /* 0x000000001c007540 */ /* 0x000e640009c08000 */
[----:B-1----:R1:W-:Y:S01]  /*8e10*/  UTMACCTL.IV [UR28] ;  /* 0x000000001c0079b9 */ /* 0x0023e20008000000 */
[----:B------:R-:W-:Y:S01]  /*8e20*/  NOP ;  /* 0x0000000000007918 */ /* 0x000fe20000000000 */
.L_x_98:
[----:B------:R-:W5:Y:S01]  /*8e30*/  @P0 LDG.E.64 R4, desc[UR50][R4.64] ;  /* 0x0000003204040981 */ /* 0x000f62000c1e1b00 */
[----:B------:R-:W-:Y:S02]  /*8e40*/  R2UR UR18, R15 ;  /* 0x000000000f1272ca */ /* 0x000fe400000e0000 */
[----:B------:R-:W-:Y:S01]  /*8e50*/  R2UR UR19, R14 ;  /* 0x000000000e1372ca */ /* 0x000fe200000e0000 */
[----:B-----5:R-:W5:Y:S02]  /*8e60*/  @P0 LD.E R0, desc[UR50][R4.64] ;  /* 0x0000003204000980 */ /* 0x020f64000c101900 */
[----:B-----5:R-:W-:Y:S01]  /*8e70*/  @P0 FSETP.NEU.AND P1, PT, R0, RZ, PT ;  /* 0x000000ff0000020b */ /* 0x020fe20003f2d000 */
[----:B------:R-:W-:Y:S01]  /*8e80*/  @!UPT UIADD3 URZ, UPT, UPT, URZ, URZ, URZ ;  /* 0x000000fffffff290 */ /* 0x000fe2000fffe0ff */
[----:B------:R-:W-:Y:S11]  /*8e90*/  @P0 BRA `(.L_x_99) ;  /* 0x00000000002c0947 */ /* 0x000ff60003800000 */
[----:B----4-:R-:W-:Y:S02]  /*8ea0*/  ISETP.NE.U32.AND P0, PT, RZ, UR6, PT ;  /* 0x00000006ff007c0c */ /* 0x010fe4000bf05070 */
[----:B------:R-:W-:Y:S02]  /*8eb0*/  FSETP.NEU.AND P1, PT, RZ, UR26, PT ;  /* 0x0000001aff007c0b */ /* 0x000fe4000bf2d000 */
[----:B------:R-:W-:Y:S11]  /*8ec0*/  ISETP.NE.AND.EX P0, PT, RZ, UR7, PT, P0 ;  /* 0x00000007ff007c0c */ /* 0x000ff6000bf05300 */
[----:B------:R-:W-:Y:S02]  /*8ed0*/  @!UPT UIADD3 URZ, UPT, UPT, URZ, URZ, URZ ;  /* 0x000000fffffff290 */ /* 0x000fe4000fffe0ff */
[----:B------:R-:W4:Y:S08]  /*8ee0*/  @P0 LDC R0, c[0x0][0x898] ;  /* 0x00022600ff000b82 */ /* 0x000f300000000800 */
[----:B------:R-:W5:Y:S01]  /*8ef0*/  @P0 LDC.64 R4, c[0x0][0x888] ;  /* 0x00022200ff040b82 */ /* 0x000f620000000a00 */
[----:B----4-:R-:W-:Y:S04]  /*8f00*/  @P0 IMAD R17, R17, R0, RZ ;  /* 0x0000000011110224 */ /* 0x010fe800078e02ff */
[----:B-----5:R-:W-:Y:S06]  /*8f10*/  @P0 IMAD.WIDE R4, R17, 0x4, R4 ;  /* 0x0000000411040825 */ /* 0x020fec00078e0204 */
[----:B------:R-:W4:Y:S02]  /*8f20*/  @P0 LDG.E R4, desc[UR50][R4.64] ;  /* 0x0000003204040981 */ /* 0x000f24000c1e1900 */
[----:B----4-:R-:W-:Y:S11]  /*8f30*/  @P0 FSETP.NEU.AND P1, PT, R4, RZ, PT ;  /* 0x000000ff0400020b */ /* 0x010ff60003f2d000 */
[----:B------:R-:W-:Y:S02]  /*8f40*/  @!UPT UIADD3 URZ, UPT, UPT, URZ, URZ, URZ ;  /* 0x000000fffffff290 */ /* 0x000fe4000fffe0ff */
.L_x_99:
[----:B------:R-:W-:Y:S01]  /*8f50*/  UISETP.NE.AND UP0, UPT, UR20, 0x4, UPT ;  /* 0x000000041400788c */ /* 0x000fe2000bf05270 */
[----:B------:R-:W-:Y:S01]  /*8f60*/  ELECT P0, URZ, PT ;  /* 0x0000000000ff782f */ /* 0x000fe20003800000 */
[----:B------:R-:W-:Y:S02]  /*8f70*/  USHF.L.U32 UR18, UR18, 0x7, URZ ;  /* 0x0000000712127899 */ /* 0x000fe400080006ff */
[----:B------:R-:W-:Y:S01]  /*8f80*/  USHF.L.U32 UR19, UR19, 0x7, URZ ;  /* 0x0000000713137899 */ /* 0x000fe200080006ff */
[----:B------:R-:W-:Y:S04]  /*8f90*/  PLOP3.LUT P1, PT, P1, P0, PT, 0x80, 0x8 ;  /* 0x000000000008781c */ /* 0x000fe80000f21070 */
[----:B------:R-:W-:Y:S09]  /*8fa0*/  BRA.U UP0, `(.L_x_100) ;  /* 0x0000000100047547 */ /* 0x000ff2000b800000 */
[----:B-1--4-:R-:W-:Y:S05]  /*8fb0*/  BPT.TRAP 0x1 ;  /* 0x000000040000795c */ /* 0x012fea0000300000 */
.L_x_100:
[----:B------:R-:W5:Y:S01]  /*8fc0*/  S2UR UR24, SR_CgaCtaId ;  /* 0x00000000001879c3 */ /* 0x000f620000008800 */
[----:B------:R-:W-:Y:S01]  /*8fd0*/  UMOV UR21, 0x400 ;  /* 0x0000040000157882 */ /* 0x000fe20000000000 */
[----:B------:R-:W-:Y:S01]  /*8fe0*/  SHF.L.U32 R5, R21, 0x1f, RZ ;  /* 0x0000001f15057819 */ /* 0x000fe200000006ff */
[----:B-----5:R-:W-:Y:S09]  /*8ff0*/  ULEA UR21, UR24, UR21, 0x18 ;  /* 0x0000001518157291 */ /* 0x020ff2000f8ec0ff */
[----:B------:R-:W5:Y:S02]  /*9000*/  SYNCS.PHASECHK.TRANS64.TRYWAIT P0, [UR21+0xd0], R5 ;  /* 0x0000d005ff0075a7 */ /* 0x000f640008001115 */
[----:B-----5:R-:W-:Y:S05]  /*9010*/  @!P0 BRA `(.L_x_101) ;  /* 0x00000088007c8947 */ /* 0x020fea0003800000 */
.L_x_263:
[----:B------:R-:W-:Y:S04]  /*9020*/  BSSY.RECONVERGENT B0, `(.L_x_102) ;  /* 0x0000011000007945 */ /* 0x000fe80003800200 */
[----:B------:R-:W-:Y:S05]  /*9030*/  @!P1 BRA `(.L_x_103) ;  /* 0x00000000003c9947 */ /* 0x000fea0003800000 */
[----:B------:R-:W-:Y:S02]  /*9040*/  UIADD3 UR17, UPT, UPT, UR21, 0xb0, URZ ;  /* 0x000000b015117890 */ /* 0x000fe4000fffe0ff */
[----:B------:R-:W-:Y:S01]  /*9050*/  UIADD3 UR16, UPT, UPT, UR21, 0x1000, URZ ;  /* 0x0000100015107890 */ /* 0x000fe2000fffe0ff */
[----:B------:R-:W-:Y:S01]  /*9060*/  UMOV UR12, 0x0 ;  /* 0x00000000000c7882 */ /* 0x000fe20000000000 */
[----:B------:R-:W-:Y:S01]  /*9070*/  UMOV UR13, 0x10000000 ;  /* 0x10000000000d7882 */ /* 0x000fe20000000000 */
[----:B------:R-:W-:Y:S02]  /*9080*/  UIADD3 UR10, UPT, UPT, UR18, 0x40, URZ ;  /* 0x00000040120a7890 */ /* 0x000fe4000fffe0ff */
[----:B------:R-:W-:Y:S01]  /*9090*/  UIADD3 UR8, UPT, UPT, UR21, 0x2000, URZ ;  /* 0x0000200015087890 */ /* 0x000fe2000fffe0ff */
[----:B------:R-:W-:Y:S03]  /*90a0*/  UMOV UR11, UR19 ;  /* 0x00000013000b7c82 */ /* 0x000fe60008000000 */
[----:B------:R1:W-:Y:S01]  /*90b0*/  UTMALDG.2D [UR16], [UR28], desc[UR12] ;  /* 0x00000c101c0075b4 */ /* 0x0003e20008009000 */
[----:B------:R-:W-:Y:S01]  /*90c0*/  UMOV UR9, UR17 ;  /* 0x0000001100097c82 */ /* 0x000fe20008000000 */
[----:B------:R-:W-:Y:S03]  /*90d0*/  UISETP.NE.AND UP0, UPT, UR20, 0x4, UPT ;  /* 0x000000041400788c */ /* 0x000fe6000bf05270 */
[----:B------:R1:W-:Y:S06]  /*90e0*/  UTMALDG.2D [UR8], [UR28], desc[UR12] ;  /* 0x00000c081c0075b4 */ /* 0x0003ec0008009000 */
[----:B-1----:R-:W-:Y:S05]  /*90f0*/  BRA.U UP0, `(.L_x_104) ;  /* 0x0000000100047547 */ /* 0x002fea000b800000 */
[----:B----4-:R-:W-:Y:S05]  /*9100*/  BPT.TRAP 0x1 ;  /* 0x000000040000795c */ /* 0x010fea0000300000 */
.L_x_104:
[----:B------:R-:W-:Y:S04]  /*9110*/  HFMA2 R0, -RZ, RZ, 0, 0.0078125 ;  /* 0x00002000ff007431 */ /* 0x000fe800000001ff */
[----:B------:R1:W-:Y:S03]  /*9120*/  SYNCS.ARRIVE.TRANS64.RED.A0TR RZ, [UR21+0xb0], R0 ;  /* 0x0000b000ffff79a7 */ /* 0x0003e60008300415 */
.L_x_103:
[----:B-1--4-:R-:W-:Y:S05]  /*9130*/  BSYNC.RECONVERGENT B0 ;  /* 0x0000000000007941 */ /* 0x012fea0003800200 */
.L_x_102:
[----:B------:R-:W-:Y:S09]  /*9140*/  UISETP.NE.AND UP0, UPT, UR20, 0x4, UPT ;  /* 0x000000041400788c */ /* 0x000ff2000bf05270 */
[----:B------:R-:W-:Y:S05]  /*9150*/  BRA.U UP0, `(.L_x_105) ;  /* 0x0000000100047547 */ /* 0x000fea000b800000 */
[----:B------:R-:W-:Y:S05]  /*9160*/  BPT.TRAP 0x1 ;  /* 0x000000040000795c */ /* 0x000fea0000300000 */
.L_x_105:
[----:B------:R-:W-:Y:S04]  /*9170*/  UIADD3 UR4, UPT, UPT, UR21, 0xb0, URZ ;  /* 0x000000b015047890 */ /* 0x000fe8000fffe0ff */
[----:B------:R-:W-:Y:S09]  /*9180*/  UPRMT UR4, UR24, 0x654, UR4 ;  /* 0x0000065418047896 */ /* 0x000ff20008000004 */
[----:B------:R-:W-:Y:S01]  /*9190*/  SYNCS.ARRIVE.TRANS64.RED.A1T0 RZ, [UR4], RZ ;  /* 0x000000ffffff79a7 */ /* 0x000fe20008100404 */
[----:B------:R-:W-:Y:S05]  /*91a0*/  BRA.U UP0, `(.L_x_106) ;  /* 0x0000000100047547 */ /* 0x000fea000b800000 */
[----:B------:R-:W-:Y:S05]  /*91b0*/  BPT.TRAP 0x1 ;  /* 0x000000040000795c */ /* 0x000fea0000300000 */
.L_x_106:
[----:B------:R-:W1:Y:S02]  /*91c0*/  SYNCS.PHASECHK.TRANS64.TRYWAIT P0, [UR21+0xd8], R5 ;  /* 0x0000d805ff0075a7 */ /* 0x000e640008001115 */
[----:B-1----:R-:W-:Y:S05]  /*91d0*/  @!P0 BRA `(.L_x_107) ;  /* 0x0000008800248947 */ /* 0x002fea0003800000 */
.L_x_265:
[----:B------:R-:W-:Y:S04]  /*91e0*/  BSSY.RECONVERGENT B0, `(.L_x_108) ;  /* 0x0000012000007945 */ /* 0x000fe80003800200 */
[----:B------:R-:W-:Y:S05]  /*91f0*/  @!P1 BRA `(.L_x_109) ;  /* 0x0000000000409947 */ /* 0x000fea0003800000 */
[----:B------:R-:W-:Y:S02]  /*9200*/  UIADD3 UR13, UPT, UPT, UR21, 0xb8, URZ ;  /* 0x000000b8150d7890 */ /* 0x000fe4000fffe0ff */
[----:B------:R-:W-:Y:S02]  /*9210*/  UIADD3 UR15, UPT, UPT, UR19, 0x20, URZ ;  /* 0x00000020130f7890 */ /* 0x000fe4000fffe0ff */
[----:B------:R-:W-:Y:S01]  /*9220*/  UIADD3 UR12, UPT, UPT, UR21, 0x3000, URZ ;  /* 0x00003000150c7890 */ /* 0x000fe2000fffe0ff */
[----:B------:R-:W-:Y:S01]  /*9230*/  UMOV UR16, 0x0 ;  /* 0x0000000000107882 */ /* 0x000fe20000000000 */
[----:B------:R-:W-:Y:S01]  /*9240*/  UMOV UR17, 0x10000000 ;  /* 0x1000000000117882 */ /* 0x000fe20000000000 */
[----:B------:R-:W-:Y:S01]  /*9250*/  UMOV UR14, UR18 ;  /* 0x00000012000e7c82 */ /* 0x000fe20008000000 */
[----:B------:R-:W-:Y:S02]  /*9260*/  UIADD3 UR10, UPT, UPT, UR18, 0x40, URZ ;  /* 0x00000040120a7890 */ /* 0x000fe4000fffe0ff */
[----:B------:R-:W-:Y:S03]  /*9270*/  UIADD3 UR8, UPT, UPT, UR21, 0x4000, URZ ;  /* 0x0000400015087890 */ /* 0x000fe6000fffe0ff */
[----:B------:R4:W-:Y:S01]  /*9280*/  UTMALDG.2D [UR12], [UR28], desc[UR16] ;  /* 0x0000100c1c0075b4 */ /* 0x0009e20008009000 */
[----:B------:R-:W-:Y:S01]  /*9290*/  UMOV UR9, UR13 ;  /* 0x0000000d00097c82 */ /* 0x000fe20008000000 */
[----:B------:R-:W-:Y:S04]  /*92a0*/  UMOV UR11, UR15 ;  /* 0x0000000f000b7c82 */ /* 0x000fe80008000000 */
[----:B------:R4:W-:Y:S02]  /*92b0*/  UTMALDG.2D [UR8], [UR28], desc[UR16] ;  /* 0x000010081c0075b4 */ /* 0x0009e40008009000 */
[----:B----4-:R-:W-:Y:S05]  /*92c0*/  BRA.U UP0, `(.L_x_110) ;  /* 0x0000000100047547 */ /* 0x010fea000b800000 */
[----:B------:R-:W-:Y:S05]  /*92d0*/  BPT.TRAP 0x1 ;  /* 0x000000040000795c */ /* 0x000fea0000300000 */
.L_x_110:
[----:B-1----:R-:W-:Y:S04]  /*92e0*/  HFMA2 R0, -RZ, RZ, 0, 0.0078125 ;  /* 0x00002000ff007431 */ /* 0x002fe800000001ff */
[----:B------:R4:W-:Y:S03]  /*92f0*/  SYNCS.ARRIVE.TRANS64.RED.A0TR RZ, [UR21+0xb8], R0 ;  /* 0x0000b800ffff79a7 */ /* 0x0009e60008300415 */
.L_x_109:
[----:B------:R-:W-:Y:S05]  /*9300*/  BSYNC.RECONVERGENT B0 ;  /* 0x0000000000007941 */ /* 0x000fea0003800200 */
.L_x_108:
[----:B------:R-:W-:Y:S05]  /*9310*/  BRA.U UP0, `(.L_x_111) ;  /* 0x0000000100047547 */ /* 0x000fea000b800000 */
[----:B------:R-:W-:Y:S05]  /*9320*/  BPT.TRAP 0x1 ;  /* 0x000000040000795c */ /* 0x000fea0000300000 */
.L_x_111:
[----:B------:R-:W-:Y:S04]  /*9330*/  UIADD3 UR4, UPT, UPT, UR21, 0xb8, URZ ;  /* 0x000000b815047890 */ /* 0x000fe8000fffe0ff */
[----:B------:R-:W-:Y:S09]  /*9340*/  UPRMT UR4, UR24, 0x654, UR4 ;  /* 0x0000065418047896 */ /* 0x000ff20008000004 */
[----:B------:R-:W-:Y:S01]  /*9350*/  SYNCS.ARRIVE.TRANS64.RED.A1T0 RZ, [UR4], RZ ;  /* 0x000000ffffff79a7 */ /* 0x000fe20008100404 */
[----:B------:R-:W-:Y:S05]  /*9360*/  BRA.U UP0, `(.L_x_112) ;  /* 0x0000000100047547 */ /* 0x000fea000b800000 */
[----:B------:R-:W-:Y:S05]  /*9370*/  BPT.TRAP 0x1 ;  /* 0x000000040000795c */ /* 0x000fea0000300000 */
.L_x_112:
[----:B------:R-:W5:Y:S02]  /*9380*/  SYNCS.PHASECHK.TRANS64.TRYWAIT P0, [UR21+0xe0], R5 ;  /* 0x0000e005ff0075a7 */ /* 0x000f640008001115 */
[----:B-----5:R-:W-:Y:S05]  /*9390*/  @!P0 BRA `(.L_x_113) ;  /* 0x0000008400cc8947 */ /* 0x020fea0003800000 */
.L_x_267:
        /* <DEDUP_REMOVED lines=14> */
[----:B-1----:R-:W-:Y:S05]  /*9480*/  BRA.U UP0, `(.L_x_116) ;  /* 0x0000000100047547 */ /* 0x002fea000b800000 */
[----:B------:R-:W-:Y:S05]  /*9490*/  BPT.TRAP 0x1 ;  /* 0x000000040000795c */ /* 0x000fea0000300000 */
.L_x_116:
[----:B----4-:R-:W-:Y:S04]  /*94a0*/  HFMA2 R0, -RZ, RZ, 0, 0.0078125 ;  /* 0x00002000ff007431 */ /* 0x010fe800000001ff */
[----:B------:R1:W-:Y:S03]  /*94b0*/  SYNCS.ARRIVE.TRANS64.RED.A0TR RZ, [UR21+0xc0], R0 ;  /* 0x0000c000ffff79a7 */ /* 0x0003e60008300415 */
.L_x_115:
[----:B------:R-:W-:Y:S05]  /*94c0*/  BSYNC.RECONVERGENT B0 ;  /* 0x0000000000007941 */ /* 0x000fea0003800200 */
.L_x_114:
[----:B------:R-:W-:Y:S05]  /*94d0*/  BRA.U UP0, `(.L_x_117) ;  /* 0x0000000100047547 */ /* 0x000fea000b800000 */
[----:B------:R-:W-:Y:S05]  /*94e0*/  BPT.TRAP 0x1 ;  /* 0x000000040000795c */ /* 0x000fea0000300000 */
.L_x_117:
[----:B------:R-:W-:Y:S04]  /*94f0*/  UIADD3 UR4, UPT, UPT, UR21, 0xc0, URZ ;  /* 0x000000c015047890 */ /* 0x000fe8000fffe0ff */
[----:B------:R-:W-:Y:S09]  /*9500*/  UPRMT UR4, UR24, 0x654, UR4 ;  /* 0x0000065418047896 */ /* 0x000ff20008000004 */
[----:B------:R-:W-:Y:S01]  /*9510*/  SYNCS.ARRIVE.TRANS64.RED.A1T0 RZ, [UR4], RZ ;  /* 0x000000ffffff79a7 */ /* 0x000fe20008100404 */
[----:B------:R-:W-:Y:S05]  /*9520*/  BRA.U UP0, `(.L_x_118) ;  /* 0x0000000100047547 */ /* 0x000fea000b800000 */
[----:B------:R-:W-:Y:S05]  /*9530*/  BPT.TRAP 0x1 ;  /* 0x000000040000795c */ /* 0x000fea0000300000 */
.L_x_118:
[----:B------:R-:W5:Y:S02]  /*9540*/  SYNCS.PHASECHK.TRANS64.TRYWAIT P0, [UR21+0xe8], R5 ;  /* 0x0000e805ff0075a7 */ /* 0x000f640008001115 */
[----:B-----5:R-:W-:Y:S05]  /*9550*/  @!P0 BRA `(.L_x_119) ;  /* 0x0000008400748947 */ /* 0x020fea0003800000 */
.L_x_269:
        /* <DEDUP_REMOVED lines=16> */
.L_x_122:
[----:B----4-:R-:W-:Y:S04]  /*9660*/  HFMA2 R0, -RZ, RZ, 0, 0.0078125 ;  /* 0x00002000ff007431 */ /* 0x010fe800000001ff */
[----:B------:R1:W-:Y:S03]  /*9670*/  SYNCS.ARRIVE.TRANS64.RED.A0TR RZ, [UR21+0xc8], R0 ;  /* 0x0000c800ffff79a7 */ /* 0x0003e60008300415 */
.L_x_121:
[----:B------:R-:W-:Y:S05]  /*9680*/  BSYNC.RECONVERGENT B0 ;  /* 0x0000000000007941 */ /* 0x000fea0003800200 */
.L_x_120:
[----:B------:R-:W-:Y:S05]  /*9690*/  BRA.U UP0, `(.L_x_123) ;  /* 0x0000000100047547 */ /* 0x000fea000b800000 */
[----:B------:R-:W-:Y:S05]  /*96a0*/  BPT.TRAP 0x1 ;  /* 0x000000040000795c */ /* 0x000fea0000300000 */
.L_x_123:
[----:B------:R-:W-:Y:S01]  /*96b0*/  UIADD3 UR4, UPT, UPT, UR21, 0xc8, URZ ;  /* 0x000000c815047890 */ /* 0x000fe2000fffe0ff */
[----:B------:R-:W-:Y:S01]  /*96c0*/  LOP3.LUT R21, R21, 0x1, RZ, 0x3c, !PT ;  /* 0x0000000115157812 */ /* 0x000fe200078e3cff */
[----:B------:R-:W-:Y:S02]  /*96d0*/  UISETP.NE.AND UP1, UPT, UR37, 0x8, UPT ;  /* 0x000000082500788c */ /* 0x000fe4000bf25270 */
[----:B------:R-:W-:Y:S09]  /*96e0*/  UPRMT UR4, UR24, 0x654, UR4 ;  /* 0x0000065418047896 */ /* 0x000ff20008000004 */
[----:B------:R-:W-:Y:S01]  /*96f0*/  SYNCS.ARRIVE.TRANS64.RED.A1T0 RZ, [UR4], RZ ;  /* 0x000000ffffff79a7 */ /* 0x000fe20008100404 */
[----:B------:R-:W-:Y:S05]  /*9700*/  BRA.U UP1, `(.L_x_124) ;  /* 0x0000000101047547 */ /* 0x000fea000b800000 */
[----:B------:R-:W-:Y:S05]  /*9710*/  BPT.TRAP 0x1 ;  /* 0x000000040000795c */ /* 0x000fea0000300000 */
.L_x_124:
[----:B------:R-:W-:Y:S01]  /*9720*/  ULEA UR8, UR5, UR21, 0x3 ;  /* 0x0000001505087291 */ /* 0x000fe2000f8e18ff */
[----:B-1----:R-:W-:Y:S08]  /*9730*/  SHF.L.U32 R5, R20, 0x1f, RZ ;  /* 0x0000001f14057819 */ /* 0x002ff000000006ff */
[----:B------:R-:W1:Y:S02]  /*9740*/  SYNCS.PHASECHK.TRANS64.TRYWAIT P0, [UR8+0x1e0], R5 ;  /* 0x0001e005ff0075a7 */ /* 0x000e640008001108 */
[----:B-1----:R-:W-:Y:S05]  /*9750*/  @!P0 BRA `(.L_x_125) ;  /* 0x00000084000c8947 */ /* 0x002fea0003800000 */
.L_x_271:
[----:B------:R-:W-:Y:S09]  /*9760*/  UIMAD UR4, UR5, 0x14, UR36 ;  /* 0x00000014050478a4 */ /* 0x000ff2000f8e0224 */
[----:B------:R-:W2:Y:S04]  /*9770*/  LDS.U16 R4, [UR4+0x12] ;  /* 0x00001204ff047984 */ /* 0x000ea80008000400 */
[----:B------:R-:W2:Y:S04]  /*9780*/  LDS R15, [UR4] ;  /* 0x00000004ff0f7984 */ /* 0x000ea80008000800 */
[----:B------:R-:W2:Y:S04]  /*9790*/  LDS R14, [UR4+0x4] ;  /* 0x00000404ff0e7984 */ /* 0x000ea80008000800 */
[----:B------:R-:W2:Y:S04]  /*97a0*/  LDS R17, [UR4+0x8] ;  /* 0x00000804ff117984 */ /* 0x000ea80008000800 */
[----:B-1--4-:R-:W1:Y:S01]  /*97b0*/  LDS R0, [UR4+0xc] ;  /* 0x00000c04ff007984 */ /* 0x012e620008000800 */
[----:B------:R-:W-:Y:S01]  /*97c0*/  @!PT LDS RZ, [RZ] ;  /* 0x00000000fffff984 */ /* 0x000fe20000000800 */
[----:B------:R-:W-:Y:S01]  /*97d0*/  @!PT LDS RZ, [RZ] ;  /* 0x00000000fffff984 */ /* 0x000fe20000000800 */
[----:B------:R-:W-:Y:S01]  /*97e0*/  @!PT LDS RZ, [RZ] ;  /* 0x00000000fffff984 */ /* 0x000fe20000000800 */
[----:B------:R-:W-:Y:S01]  /*97f0*/  @!PT LDS RZ, [RZ] ;  /* 0x00000000fffff984 */ /* 0x000fe20000000800 */
[----:B------:R4:W-:Y:S06]  /*9800*/  MEMBAR.ALL.CTA ;  /* 0x0000000000007992 */ /* 0x0009ec0000008000 */
[----:B----4-:R-:W4:Y:S01]  /*9810*/  FENCE.VIEW.ASYNC.S ;  /* 0x00000000000073c6 */ /* 0x010f220000000000 */
[----:B------:R-:W-:Y:S05]  /*9820*/  BRA.U UP1, `(.L_x_126) ;  /* 0x0000000101047547 */ /* 0x000fea000b800000 */
[----:B------:R-:W-:Y:S05]  /*9830*/  BPT.TRAP 0x1 ;  /* 0x000000040000795c */ /* 0x000fea0000300000 */
.L_x_126:
[----:B------:R-:W-:Y:S01]  /*9840*/  UIADD3 UR8, UPT, UPT, UR8, 0x220, URZ ;  /* 0x0000022008087890 */ /* 0x000fe2000fffe0ff */
[----:B-1----:R-:W-:Y:S03]  /*9850*/  ISETP.NE.AND P0, PT, R0, RZ, PT ;  /* 0x000000ff0000720c */ /* 0x002fe60003f05270 */
[----:B------:R-:W-:Y:S09]  /*9860*/  UPRMT UR8, UR24, 0x654, UR8 ;  /* 0x0000065418087896 */ /* 0x000ff20008000008 */
[----:B----4-:R-:W-:Y:S01]  /*9870*/  SYNCS.ARRIVE.TRANS64.RED.A1T0 RZ, [UR8], RZ ;  /* 0x000000ffffff79a7 */ /* 0x010fe20008100408 */
[----:B------:R-:W-:Y:S04]  /*9880*/  UIADD3 UR8, UPT, UPT, UR5, 0x1, URZ ;  /* 0x0000000105087890 */ /* 0x000fe8000fffe0ff */
[----:B------:R-:W-:Y:S04]  /*9890*/  UISETP.NE.AND UP1, UPT, UR8, 0x8, UPT ;  /* 0x000000080800788c */ /* 0x000fe8000bf25270 */
[----:B------:R-:W-:Y:S02]  /*98a0*/  USEL UR4, URZ, 0x1, UP1 ;  /* 0x00000001ff047887 */ /* 0x000fe40008800000 */
[----:B------:R-:W-:Y:S02]  /*98b0*/  USEL UR5, UR8, URZ, UP1 ;  /* 0x000000ff08057287 */ /* 0x000fe40008800000 */
[----:B------:R-:W-:Y:S02]  /*98c0*/  UPLOP3.LUT UP1, UPT, UPT, UPT, UPT, 0x80, 0x8 ;  /* 0x000000000008789c */ /* 0x000fe40003f2f070 */
[----:B------:R-:W-:Y:S01]  /*98d0*/  LOP3.LUT R20, R20, UR4, RZ, 0x3c, !PT ;  /* 0x0000000414147c12 */ /* 0x000fe2000f8e3cff */
[----:B------:R-:W-:Y:S08]  /*98e0*/  @P0 BRA `(.L_x_127) ;  /* 0xffffffec00c40947 */ /* 0x000ff0000383ffff */
[----:B------:R-:W-:Y:S05]  /*98f0*/  BRA.U UP0, `(.L_x_128) ;  /* 0x0000000100047547 */ /* 0x000fea000b800000 */
[----:B------:R-:W-:Y:S05]  /*9900*/  BPT.TRAP 0x1 ;  /* 0x000000040000795c */ /* 0x000fea0000300000 */
.L_x_128:
[----:B------:R-:W-:-:S04]  /*9910*/  SHF.L.U32 R3, R21, 0x1f, RZ ;  /* 0x0000001f15037819 */ /* 0x000fc800000006ff */
[----:B------:R-:W1:Y:S02]  /*9920*/  SYNCS.PHASECHK.TRANS64.TRYWAIT P0, [UR21+0xd0], R3 ;  /* 0x0000d003ff0075a7 */ /* 0x000e640008001115 */
[----:B-1----:R-:W-:Y:S05]  /*9930*/  @!P0 BRA `(.L_x_129) ;  /* 0x0000008000ac8947 */ /* 0x002fea0003800000 */
.L_x_273:
[----:B------:R-:W-:Y:S05]  /*9940*/  BRA.U UP0, `(.L_x_130) ;  /* 0x0000000100047547 */ /* 0x000fea000b800000 */
[----:B------:R-:W-:Y:S05]  /*9950*/  BPT.TRAP 0x1 ;  /* 0x000000040000795c */ /* 0x000fea0000300000 */
.L_x_130:
[----:B------:R-:W4:Y:S02]  /*9960*/  SYNCS.PHASECHK.TRANS64.TRYWAIT P0, [UR21+0xd8], R3 ;  /* 0x0000d803ff0075a7 */ /* 0x000f240008001115 */
[----:B----4-:R-:W-:Y:S05]  /*9970*/  @!P0 BRA `(.L_x_131) ;  /* 0x0000008000b48947 */ /* 0x010fea0003800000 */
.L_x_275:
[----:B------:R-:W-:Y:S05]  /*9980*/  BRA.U UP0, `(.L_x_132) ;  /* 0x0000000100047547 */ /* 0x000fea000b800000 */
[----:B------:R-:W-:Y:S05]  /*9990*/  BPT.TRAP 0x1 ;  /* 0x000000040000795c */ /* 0x000fea0000300000 */
.L_x_132:
[----:B------:R-:W4:Y:S02]  /*99a0*/  SYNCS.PHASECHK.TRANS64.TRYWAIT P0, [UR21+0xe0], R3 ;  /* 0x0000e003ff0075a7 */ /* 0x000f240008001115 */
[----:B----4-:R-:W-:Y:S05]  /*99b0*/  @!P0 BRA `(.L_x_133) ;  /* 0x0000008000bc8947 */ /* 0x010fea0003800000 */
.L_x_277:
[----:B------:R-:W-:Y:S05]  /*99c0*/  BRA.U UP0, `(.L_x_134) ;  /* 0x0000000100047547 */ /* 0x000fea000b800000 */
[----:B------:R-:W-:Y:S05]  /*99d0*/  BPT.TRAP 0x1 ;  /* 0x000000040000795c */ /* 0x000fea0000300000 */
.L_x_134:
[----:B-1----:R-:W-:Y:S02]  /*99e0*/  SHF.L.U32 R3, R21, 0x1f, RZ ;  /* 0x0000001f15037819 */ /* 0x002fe400000006ff */
[----:B------:R-:W-:-:S04]  /*99f0*/  MOV R0, UR21 ;  /* 0x0000001500007c02 */ /* 0x000fc80008000f00 */
[----:B------:R1:W4:Y:S03]  /*9a00*/  SYNCS.PHASECHK.TRANS64.TRYWAIT P0, [R0+URZ+0xe8], R3 ;  /* 0x0000e803000075a7 */ /* 0x00032600080011ff */
[----:B----4-:R-:W-:Y:S05]  /*9a10*/  @!P0 NANOSLEEP.SYNCS 0x989680 ;  /* 0x009896800000895d */ /* 0x010fea0003900000 */
[----:B------:R-:W4:Y:S02]  /*9a20*/  @!P0 SYNCS.PHASECHK.TRANS64 P0, [R0+URZ+0xe8], R3 ;  /* 0x0000e803000085a7 */ /* 0x000f2400080010ff */
[----:B----4-:R-:W-:Y:S05]  /*9a30*/  @P0 EXIT ;  /* 0x000000000000094d */ /* 0x010fea0003800000 */
[----:B------:R-:W-:Y:S05]  /*9a40*/  BRA `(.L_x_134) ;  /* 0xfffffffc00e47947 */ /* 0x000fea000383ffff */
.L_x_93:
[----:B------:R-:W-:-:S09]  /*9a50*/  UISETP.NE.AND UP0, UPT, UR20, 0x4, UPT ;  /* 0x000000041400788c */ /* 0x000fd2000bf05270 */
[----:B------:R-:W-:Y:S05]  /*9a60*/  BRA.U UP0, `(.L_x_135) ;  /* 0x0000004d00587547 */ /* 0x000fea000b800000 */
.L_x_136:
[----:B------:R-:W-:-:S08]  /*9a70*/  NOP ;  /* 0x0000000000007918 */ /* 0x000fd00000000000 */
[----:B------:R-:W3:Y:S02]  /*9a80*/  USETMAXREG.TRY_ALLOC.CTAPOOL UP0, 0xe8 ;  /* 0x000000e8000079c8 */ /* 0x000ee40008000600 */
[----:B---3--:R-:W-:Y:S05]  /*9a90*/  BRA.U !UP0, `(.L_x_136) ;  /* 0xfffffffd08f47547 */ /* 0x008fea000b83ffff */
[----:B------:R-:W3:Y:S08]  /*9aa0*/  S2UR UR52, SR_CgaCtaId ;  /* 0x00000000003479c3 */ /* 0x000ef00000008800 */
[----:B------:R-:W-:Y:S01]  /*9ab0*/  BAR.SYNC.DEFER_BLOCKING 0x6, 0xa0 ;  /* 0x0182800000007b1d */ /* 0x000fe20000010000 */
[C---:B------:R-:W-:Y:S01]  /*9ac0*/  IMAD.SHL.U32 R3, R0.reuse, 0x40, RZ ;  /* 0x0000004000037824 */ /* 0x040fe200078e00ff */
[C---:B------:R-:W-:Y:S01]  /*9ad0*/  LOP3.LUT P1, RZ, R0.reuse, 0x2, RZ, 0xc0, !PT ;  /* 0x0000000200ff7812 */ /* 0x040fe2000782c0ff */
[C---:B------:R-:W-:Y:S01]  /*9ae0*/  IMAD.SHL.U32 R92, R0.reuse, 0x8, RZ ;  /* 0x00000008005c7824 */ /* 0x040fe200078e00ff */
[C---:B------:R-:W-:Y:S01]  /*9af0*/  LOP3.LUT R94, R0.reuse, 0x60, RZ, 0xc0, !PT ;  /* 0x00000060005e7812 */ /* 0x040fe200078ec0ff */
[----:B------:R-:W-:Y:S01]  /*9b00*/  IMAD.U32 R93, R0, 0x10000, RZ ;  /* 0x00010000005d7824 */ /* 0x000fe200078e00ff */
[----:B------:R-:W-:-:S02]  /*9b10*/  UMOV UR43, 0x400 ;  /* 0x00000400002b7882 */ /* 0x000fc40000000000 */
[----:B------:R-:W4:Y:S01]  /*9b20*/  LDC.64 R98, c[0x0][0x390] ;  /* 0x0000e400ff627b82 */ /* 0x000f220000000a00 */
[----:B------:R-:W1:Y:S01]  /*9b30*/  SHFL.IDX PT, R96, R80, RZ, 0x1f ;  /* 0x00001fff50607589 */ /* 0x000e6200000e0000 */
[----:B------:R-:W-:Y:S01]  /*9b40*/  LOP3.LUT R3, R3, 0x1c0, RZ, 0xc0, !PT ;  /* 0x000001c003037812 */ /* 0x000fe200078ec0ff */
[----:B------:R-:W-:Y:S01]  /*9b50*/  IMAD.MOV.U32 R95, RZ, RZ, 0x10 ;  /* 0x00000010ff5f7424 */ /* 0x000fe200078e00ff */
[----:B------:R-:W-:Y:S01]  /*9b60*/  LOP3.LUT R93, R93, 0x600000, RZ, 0xc0, !PT ;  /* 0x006000005d5d7812 */ /* 0x000fe200078ec0ff */
[----:B------:R-:W-:Y:S01]  /*9b70*/  UMOV UR58, URZ ;  /* 0x000000ff003a7c82 */ /* 0x000fe20008000000 */
[----:B------:R-:W-:Y:S01]  /*9b80*/  LOP3.LUT R3, R3, 0x28, R0, 0xf8, !PT ;  /* 0x0000002803037812 */ /* 0x000fe200078ef800 */
[----:B------:R-:W-:Y:S01]  /*9b90*/  UMOV UR59, URZ ;  /* 0x000000ff003b7c82 */ /* 0x000fe20008000000 */
[----:B------:R-:W4:Y:S01]  /*9ba0*/  LDC.64 R76, c[0x0][0x890] ;  /* 0x00022400ff4c7b82 */ /* 0x000f220000000a00 */
[----:B------:R-:W4:Y:S01]  /*9bb0*/  LDCU.64 UR38, c[0x0][0x888] ;  /* 0x00011100ff2677ac */ /* 0x000f220008000a00 */
[----:B------:R-:W-:Y:S01]  /*9bc0*/  LOP3.LUT R92, R3, 0x38, R92, 0x78, !PT ;  /* 0x00000038035c7812 */ /* 0x000fe200078e785c */
[----:B------:R-:W-:Y:S01]  /*9bd0*/  IMAD.SHL.U32 R3, R0, 0x20, RZ ;  /* 0x0000002000037824 */ /* 0x000fe200078e00ff */
[----:B------:R-:W-:Y:S01]  /*9be0*/  PLOP3.LUT P2, PT, PT, PT, PT, 0x80, 0x8 ;  /* 0x000000000008781c */ /* 0x000fe20003f4f070 */
[----:B------:R-:W4:Y:S01]  /*9bf0*/  LDCU.64 UR48, c[0x0][0xb18] ;  /* 0x00016300ff3077ac */ /* 0x000f220008000a00 */
[----:B------:R-:W-:Y:S01]  /*9c00*/  IMAD.MOV.U32 R91, RZ, RZ, 0x1 ;  /* 0x00000001ff5b7424 */ /* 0x000fe200078e00ff */
[----:B------:R-:W-:Y:S01]  /*9c10*/  PRMT R89, RZ, 0x7610, R89 ;  /* 0x00007610ff597816 */ /* 0x000fe20000000059 */
[----:B------:R-:W4:Y:S01]  /*9c20*/  LDC.64 R78, c[0x0][0x8b8] ;  /* 0x00022e00ff4e7b82 */ /* 0x000f220000000a00 */
[----:B---3--:R-:W-:Y:S01]  /*9c30*/  ULEA UR43, UR52, UR43, 0x18 ;  /* 0x0000002b342b7291 */ /* 0x008fe2000f8ec0ff */
[----:B------:R-:W-:Y:S01]  /*9c40*/  LOP3.LUT R92, R92, 0xa00, R3, 0xf8, !PT ;  /* 0x00000a005c5c7812 */ /* 0x000fe200078ef803 */
[----:B------:R-:W3:Y:S01]  /*9c50*/  LDCU.64 UR46, c[0x0][0xb20] ;  /* 0x00016400ff2e77ac */ /* 0x000ee20008000a00 */
[----:B------:R-:W-:Y:S01]  /*9c60*/  IMAD.MOV.U32 R90, RZ, RZ, RZ ;  /* 0x000000ffff5a7224 */ /* 0x000fe200078e00ff */
[----:B------:R-:W-:Y:S01]  /*9c70*/  SEL R95, R95, 0xfffffff0, !P1 ;  /* 0xfffffff05f5f7807 */ /* 0x000fe20004800000 */
[----:B------:R-:W-:Y:S01]  /*9c80*/  IMAD.MOV.U32 R88, RZ, RZ, RZ ;  /* 0x000000ffff587224 */ /* 0x000fe200078e00ff */
[----:B------:R-:W3:Y:S01]  /*9c90*/  LDCU.64 UR44, c[0x0][0x8b0] ;  /* 0x00011600ff2c77ac */ /* 0x000ee20008000a00 */
[----:B------:R-:W-:Y:S01]  /*9ca0*/  IMAD.MOV.U32 R87, RZ, RZ, RZ ;  /* 0x000000ffff577224 */ /* 0x000fe200078e00ff */
[----:B-1----:R-:W-:Y:S01]  /*9cb0*/  ISETP.NE.AND P0, PT, R96, 0x4, PT ;  /* 0x000000046000780c */ /* 0x002fe20003f05270 */
[----:B--2---:R-:W1:Y:S01]  /*9cc0*/  LDS R2, [UR43+0x3a0] ;  /* 0x0003a02bff027984 */ /* 0x004e620008000800 */
[----:B------:R-:W-:Y:S01]  /*9cd0*/  UIADD3 UR4, UPT, UPT, UR43, 0x1000, URZ ;  /* 0x000010002b047890 */ /* 0x000fe2000fffe0ff */
[----:B------:R-:W-:Y:S01]  /*9ce0*/  UMOV UR5, URZ ;  /* 0x000000ff00057c82 */ /* 0x000fe20008000000 */
[----:B-1----:R-:W-:-:S09]  /*9cf0*/  IMAD.IADD R93, R2, 0x1, R93 ;  /* 0x00000001025d7824 */ /* 0x002fd200078e025d */
[----:B---34-:R-:W-:Y:S05]  /*9d00*/  @P0 BRA `(.L_x_137) ;  /* 0x00000000007c0947 */ /* 0x018fea0003800000 */
[----:B------:R-:W1:Y:S01]  /*9d10*/  LDC.64 R40, c[0x0][0xa00] ;  /* 0x00028000ff287b82 */ /* 0x000e620000000a00 */
[----:B------:R-:W2:Y:S01]  /*9d20*/  LDCU UR6, c[0x0][0xc1c] ;  /* 0x00018380ff0677ac */ /* 0x000ea20008000800 */
[----:B------:R-:W3:Y:S06]  /*9d30*/  LDCU.64 UR58, c[0x0][0xb00] ;  /* 0x00016000ff3a77ac */ /* 0x000eec0008000a00 */
[----:B------:R-:W1:Y:S01]  /*9d40*/  LDC.64 R42, c[0x0][0xa08] ;  /* 0x00028200ff2a7b82 */ /* 0x000e620000000a00 */
[----:B------:R-:W-:-:S07]  /*9d50*/  ELECT P0, URZ, PT ;  /* 0x0000000000ff782f */ /* 0x000fce0003800000 */
[----:B------:R-:W4:Y:S01]  /*9d60*/  LDC.64 R36, c[0x0][0xa10] ;  /* 0x00028400ff247b82 */ /* 0x000f220000000a00 */
[----:B--2---:R-:W-:-:S04]  /*9d70*/  UIADD3 UR6, UPT, UPT, UR26, UR6, URZ ;  /* 0x000000061a067290 */ /* 0x004fc8000fffe0ff */
[----:B------:R-:W-:-:S03]  /*9d80*/  UIMAD UR6, UR6, 0xe, URZ ;  /* 0x0000000e060678a4 */ /* 0x000fc6000f8e02ff */
[----:B------:R-:W4:Y:S01]  /*9d90*/  LDC.64 R38, c[0x0][0xa18] ;  /* 0x00028600ff267b82 */ /* 0x000f220000000a00 */
[----:B---3--:R-:W-:-:S07]  /*9da0*/  UIMAD.WIDE.U32 UR58, UR6, 0x80, UR58 ;  /* 0x00000080063a78a5 */ /* 0x008fce000f8e003a */
[----:B------:R-:W2:Y:S01]  /*9db0*/  LDC.64 R32, c[0x0][0xa20] ;  /* 0x00028800ff207b82 */ /* 0x000ea20000000a00 */
[----:B-1----:R1:W-:Y:S07]  /*9dc0*/  @P0 STS.128 [UR43+0x480], R40 ;  /* 0x00048028ff000988 */ /* 0x0023ee0008000c2b */
[----:B------:R-:W2:Y:S08]  /*9dd0*/  LDC.64 R34, c[0x0][0xa28] ;  /* 0x00028a00ff227b82 */ /* 0x000eb00000000a00 */
[----:B------:R-:W3:Y:S01]  /*9de0*/  LDC.64 R28, c[0x0][0xa30] ;  /* 0x00028c00ff1c7b82 */ /* 0x000ee20000000a00 */
[----:B----4-:R1:W-:Y:S07]  /*9df0*/  @P0 STS.128 [UR43+0x490], R36 ;  /* 0x00049024ff000988 */ /* 0x0103ee0008000c2b */
[----:B------:R-:W3:Y:S08]  /*9e00*/  LDC.64 R30, c[0x0][0xa38] ;  /* 0x00028e00ff1e7b82 */ /* 0x000ef00000000a00 */
[----:B------:R-:W4:Y:S01]  /*9e10*/  LDC.64 R24, c[0x0][0xa40] ;  /* 0x00029000ff187b82 */ /* 0x000f220000000a00 */
[----:B--2---:R1:W-:Y:S07]  /*9e20*/  @P0 STS.128 [UR43+0x4a0], R32 ;  /* 0x0004a020ff000988 */ /* 0x0043ee0008000c2b */
[----:B------:R-:W4:Y:S08]  /*9e30*/  LDC.64 R26, c[0x0][0xa48] ;  /* 0x00029200ff1a7b82 */ /* 0x000f300000000a00 */
[----:B------:R-:W2:Y:S01]  /*9e40*/  LDC.64 R20, c[0x0][0xa50] ;  /* 0x00029400ff147b82 */ /* 0x000ea20000000a00 */
[----:B---3--:R1:W-:Y:S07]  /*9e50*/  @P0 STS.128 [UR43+0x4b0], R28 ;  /* 0x0004b01cff000988 */ /* 0x0083ee0008000c2b */
[----:B------:R-:W2:Y:S08]  /*9e60*/  LDC.64 R22, c[0x0][0xa58] ;  /* 0x00029600ff167b82 */ /* 0x000eb00000000a00 */
[----:B------:R-:W3:Y:S01]  /*9e70*/  LDC.64 R8, c[0x0][0xa60] ;  /* 0x00029800ff087b82 */ /* 0x000ee20000000a00 */
[----:B----4-:R1:W-:Y:S07]  /*9e80*/  @P0 STS.128 [UR43+0x4c0], R24 ;  /* 0x0004c018ff000988 */ /* 0x0103ee0008000c2b */
[----:B------:R-:W3:Y:S08]  /*9e90*/  LDC.64 R10, c[0x0][0xa68] ;  /* 0x00029a00ff0a7b82 */ /* 0x000ef00000000a00 */
[----:B------:R-:W4:Y:S01]  /*9ea0*/  LDC.64 R4, c[0x0][0xa70] ;  /* 0x00029c00ff047b82 */ /* 0x000f220000000a00 */
[----:B--2---:R1:W-:Y:S07]  /*9eb0*/  @P0 STS.128 [UR43+0x4d0], R20 ;  /* 0x0004d014ff000988 */ /* 0x0043ee0008000c2b */
[----:B-----5:R-:W4:Y:S01]  /*9ec0*/  LDC.64 R6, c[0x0][0xa78] ;  /* 0x00029e00ff067b82 */ /* 0x020f220000000a00 */
[----:B---3--:R1:W-:Y:S04]  /*9ed0*/  @P0 STS.128 [UR43+0x4e0], R8 ;  /* 0x0004e008ff000988 */ /* 0x0083e80008000c2b */
[----:B----4-:R1:W-:Y:S01]  /*9ee0*/  @P0 STS.128 [UR43+0x4f0], R4 ;  /* 0x0004f004ff000988 */ /* 0x0103e20008000c2b */
[----:B------:R-:W-:Y:S01]  /*9ef0*/  NOP ;  /* 0x0000000000007918 */ /* 0x000fe20000000000 */
.L_x_137:
[----:B------:R-:W-:Y:S01]  /*9f00*/  MOV R81, UR4 ;  /* 0x0000000400517c02 */ /* 0x000fe20008000f00 */
[----:B------:R-:W-:Y:S01]  /*9f10*/  UMOV UR54, URZ ;  /* 0x000000ff00367c82 */ /* 0x000fe20008000000 */
[----:B------:R-:W-:Y:S01]  /*9f20*/  SHF.L.U32 R92, R92, 0x1, RZ ;  /* 0x000000015c5c7819 */ /* 0x000fe200000006ff */
[----:B------:R-:W-:-:S06]  /*9f30*/  UMOV UR53, URZ ;  /* 0x000000ff00357c82 */ /* 0x000fcc0008000000 */
.L_x_191:
[----:B----4-:R-:W-:Y:S04]  /*9f40*/  LOP3.LUT R0, R89, 0xffff, RZ, 0xc0, !PT ;  /* 0x0000ffff59007812 */ /* 0x010fe800078ec0ff */
        /* <DEDUP_REMOVED lines=16> */
[----:B------:R-:W-:Y:S02]  /*a050*/  ISETP.NE.OR P0, PT, R96, 0x4, !P2 ;  /* 0x000000046000780c */ /* 0x000fe40005705670 */
[----:B------:R-:W-:Y:S02]  /*a060*/  R2UR UR56, R2 ;  /* 0x00000000023872ca */ /* 0x000fe400000e0000 */
[----:B------:R-:W-:Y:S09]  /*a070*/  R2UR UR57, R3 ;  /* 0x00000000033972ca */ /* 0x000ff200000e0000 */
[----:B-123--:R-:W-:Y:S06]  /*a080*/  @P0 BRA `(.L_x_138) ;  /* 0x0000000000ec0947 */ /* 0x00efec0003800000 */
[----:B-1----:R-:W-:Y:S01]  /*a090*/  IMAD.U32 R9, RZ, RZ, UR43 ;  /* 0x0000002bff097e24 */ /* 0x002fe2000f8e00ff */
[----:B------:R-:W1:Y:S01]  /*a0a0*/  S2R R0, SR_LANEID ;  /* 0x0000000000007919 */ /* 0x000e620000000000 */
[----:B------:R-:W-:Y:S01]  /*a0b0*/  ELECT P0, URZ, PT ;  /* 0x0000000000ff782f */ /* 0x000fe20003800000 */
[----:B------:R-:W-:Y:S01]  /*a0c0*/  BSSY.RECONVERGENT B0, `(.L_x_139) ;  /* 0x0000032000007945 */ /* 0x000fe20003800200 */
[----:B-1----:R-:W-:Y:S05]  /*a0d0*/  IMAD.SHL.U32 R0, R0, 0x4, RZ ;  /* 0x0000000400007824 */ /* 0x002fea00078e00ff */
[----:B------:R-:W-:Y:S06]  /*a0e0*/  IADD3 R9, PT, PT, R0, 0x480, R9 ;  /* 0x0000048000097810 */ /* 0x000fec0007ffe009 */
[----:B------:R-:W-:Y:S05]  /*a0f0*/  @!P0 BRA `(.L_x_140) ;  /* 0x0000000000b88947 */ /* 0x000fea0003800000 */
[----:B------:R-:W-:Y:S01]  /*a100*/  STS [UR43+0x4b0], RZ ;  /* 0x0004b0ffff007988 */ /* 0x000fe2000800082b */
[----:B------:R-:W-:Y:S01]  /*a110*/  ISETP.NE.U32.AND P0, PT, RZ, UR46, PT ;  /* 0x0000002eff007c0c */ /* 0x000fe2000bf05070 */
[C---:B-----5:R-:W-:Y:S01]  /*a120*/  IMAD.WIDE R6, R17.reuse, 0xc, R98 ;  /* 0x0000000c11067825 */ /* 0x060fe200078e0262 */
[----:B------:R-:W-:Y:S02]  /*a130*/  UIADD3 UR4, UPT, UPT, UR43, 0x480, URZ ;  /* 0x000004802b047890 */ /* 0x000fe4000fffe0ff */
[----:B------:R-:W-:Y:S02]  /*a140*/  ISETP.NE.AND.EX P1, PT, RZ, UR47, PT, P0 ;  /* 0x0000002fff007c0c */ /* 0x000fe4000bf25300 */
[----:B------:R-:W2:Y:S01]  /*a150*/  LDG.E R18, desc[UR50][R6.64] ;  /* 0x0000003206127981 */ /* 0x000ea2000c1e1900 */
[C---:B------:R-:W-:Y:S03]  /*a160*/  LEA R2, P0, R17.reuse, RZ, 0x3 ;  /* 0x000000ff11027211 */ /* 0x040fe600078018ff */
[----:B------:R1:W3:Y:S01]  /*a170*/  LDG.E R5, desc[UR50][R6.64+0x4] ;  /* 0x0000043206057981 */ /* 0x0002e2000c1e1900 */
[----:B------:R-:W-:Y:S06]  /*a180*/  LEA.HI.X.SX32 R3, R17, RZ, 0x3, P0 ;  /* 0x000000ff11037211 */ /* 0x000fec00000f1eff */
[C---:B------:R-:W-:Y:S04]  /*a190*/  @P1 IADD3 R10, P0, PT, R2.reuse, UR46, RZ ;  /* 0x0000002e020a1c10 */ /* 0x040fe8000ff1e0ff */
[C---:B------:R-:W-:Y:S02]  /*a1a0*/  @P1 IADD3.X R11, PT, PT, R3.reuse, UR47, RZ, P0, !PT ;  /* 0x0000002f030b1c10 */ /* 0x040fe400087fe4ff */
[----:B------:R-:W-:Y:S03]  /*a1b0*/  IADD3 R12, P0, PT, R2, UR48, RZ ;  /* 0x00000030020c7c10 */ /* 0x000fe6000ff1e0ff */
[----:B------:R-:W4:Y:S01]  /*a1c0*/  @P1 LDG.E.64 R20, desc[UR50][R10.64] ;  /* 0x000000320a141981 */ /* 0x000f22000c1e1b00 */
[----:B------:R-:W-:Y:S03]  /*a1d0*/  IADD3.X R13, PT, PT, R3, UR49, RZ, P0, !PT ;  /* 0x00000031030d7c10 */ /* 0x000fe600087fe4ff */
[----:B------:R-:W4:Y:S04]  /*a1e0*/  LDS R3, [UR43+0x49c] ;  /* 0x00049c2bff037984 */ /* 0x000f280008000800 */
[----:B------:R-:W2:Y:S01]  /*a1f0*/  LDG.E.64 R12, desc[UR50][R12.64] ;  /* 0x000000320c0c7981 */ /* 0x000ea2000c1e1b00 */
[----:B-1----:R-:W-:Y:S03]  /*a200*/  IMAD.U32 R6, RZ, RZ, UR4 ;  /* 0x00000004ff067e24 */ /* 0x002fe6000f8e00ff */
[----:B--2---:R-:W-:Y:S01]  /*a210*/  STS.64 [UR43+0x480], R12 ;  /* 0x0004800cff007988 */ /* 0x004fe20008000a2b */
[--C-:B------:R-:W-:Y:S01]  /*a220*/  SHF.R.S32.HI R19, RZ, 0x1f, R18.reuse ;  /* 0x0000001fff137819 */ /* 0x100fe20000011412 */
[----:B------:R-:W-:Y:S02]  /*a230*/  @!P1 IMAD.MOV.U32 R20, RZ, RZ, R18 ;  /* 0x000000ffff149224 */ /* 0x000fe400078e0012 */
[----:B---3--:R-:W-:Y:S02]  /*a240*/  VIADD R5, R5, 0xffffffff ;  /* 0xffffffff05057836 */ /* 0x008fe40000000000 */
[----:B------:R-:W-:Y:S05]  /*a250*/  @!P1 IMAD.MOV.U32 R21, RZ, RZ, R19 ;  /* 0x000000ffff159224 */ /* 0x000fea00078e0013 */
[----:B----4-:R-:W-:Y:S04]  /*a260*/  SHF.L.U64.HI R8, R20, 0x1, R21 ;  /* 0x0000000114087819 */ /* 0x010fe80000010215 */
[----:B------:R-:W-:Y:S04]  /*a270*/  LOP3.LUT R8, R8, 0x1fffffff, RZ, 0xc0, !PT ;  /* 0x1fffffff08087812 */ /* 0x000fe800078ec0ff */
[----:B------:R-:W-:Y:S04]  /*a280*/  SHF.R.U32.HI R2, RZ, 0x4, R8 ;  /* 0x00000004ff027819 */ /* 0x000fe80000011608 */
[----:B------:R-:W-:Y:S02]  /*a290*/  LOP3.LUT R11, R3, 0xf, R2, 0xb8, !PT ;  /* 0x0000000f030b7812 */ /* 0x000fe400078eb802 */
[----:B------:R-:W-:Y:S03]  /*a2a0*/  SHF.R.U64 R2, R6, 0x4, RZ ;  /* 0x0000000406027819 */ /* 0x000fe600000012ff */
[----:B------:R1:W-:Y:S04]  /*a2b0*/  STS [UR43+0x49c], R11 ;  /* 0x00049c0bff007988 */ /* 0x0003e8000800082b */
[----:B------:R-:W2:Y:S04]  /*a2c0*/  LDS R4, [UR43+0x49c] ;  /* 0x00049c2bff047984 */ /* 0x000ea80008000800 */
[----:B------:R-:W-:Y:S04]  /*a2d0*/  STS [UR43+0x490], R2 ;  /* 0x00049002ff007988 */ /* 0x000fe8000800082b */
[----:B------:R-:W-:Y:S01]  /*a2e0*/  STS [UR43+0x494], R2 ;  /* 0x00049402ff007988 */ /* 0x000fe2000800082b */
[----:B-1----:R-:W-:Y:S05]  /*a2f0*/  IMAD.SHL.U32 R11, R20, 0x2, RZ ;  /* 0x00000002140b7824 */ /* 0x002fea00078e00ff */
[----:B------:R-:W-:Y:S04]  /*a300*/  LOP3.LUT R11, R11, 0xfffffffe, RZ, 0xc0, !PT ;  /* 0xfffffffe0b0b7812 */ /* 0x000fe800078ec0ff */
[----:B------:R-:W-:Y:S05]  /*a310*/  SHF.R.U64 R8, R11, 0x4, R8 ;  /* 0x000000040b087819 */ /* 0x000fea0000001208 */
[----:B------:R-:W-:Y:S01]  /*a320*/  STS [UR43+0x48c], R8 ;  /* 0x00048c08ff007988 */ /* 0x000fe2000800082b */
[----:B--2---:R-:W-:Y:S05]  /*a330*/  LOP3.LUT R7, R4, 0xf0, RZ, 0xb8, !PT ;  /* 0x000000f004077812 */ /* 0x004fea00078eb8ff */
[----:B------:R1:W-:Y:S04]  /*a340*/  STS [UR43+0x49c], R7 ;  /* 0x00049c07ff007988 */ /* 0x0003e8000800082b */
[----:B------:R-:W2:Y:S01]  /*a350*/  LDS R4, [UR43+0x49c] ;  /* 0x00049c2bff047984 */ /* 0x000ea20008000800 */
[----:B-1----:R-:W-:Y:S02]  /*a360*/  CS2R R6, SRZ ;  /* 0x0000000000067805 */ /* 0x002fe4000001ff00 */
[----:B--2---:R-:W-:Y:S01]  /*a370*/  LOP3.LUT R3, R4, 0xf00, RZ, 0xb8, !PT ;  /* 0x00000f0004037812 */ /* 0x004fe200078eb8ff */
[----:B------:R-:W-:Y:S04]  /*a380*/  VIADD R4, R18, 0xffffffff ;  /* 0xffffffff12047836 */ /* 0x000fe80000000000 */
[----:B------:R-:W-:Y:S04]  /*a390*/  STS.64 [UR43+0x498], R2 ;  /* 0x00049802ff007988 */ /* 0x000fe80008000a2b */
[----:B------:R-:W1:Y:S04]  /*a3a0*/  LDS R10, [UR43+0x49c] ;  /* 0x00049c2bff0a7984 */ /* 0x000e680008000800 */
[----:B------:R2:W-:Y:S01]  /*a3b0*/  STS.128 [UR43+0x4a0], R4 ;  /* 0x0004a004ff007988 */ /* 0x0005e20008000c2b */
[----:B-1----:R-:W-:Y:S05]  /*a3c0*/  LOP3.LUT R10, R10, 0xf000, RZ, 0xb8, !PT ;  /* 0x0000f0000a0a7812 */ /* 0x002fea00078eb8ff */
[----:B------:R2:W-:Y:S02]  /*a3d0*/  STS [UR43+0x49c], R10 ;  /* 0x00049c0aff007988 */ /* 0x0005e4000800082b */
.L_x_140:
[----:B------:R-:W-:Y:S05]  /*a3e0*/  BSYNC.RECONVERGENT B0 ;  /* 0x0000000000007941 */ /* 0x000fea0003800200 */
.L_x_139:
[----:B------:R-:W-:Y:S01]  /*a3f0*/  NOP ;  /* 0x0000000000007918 */ /* 0x000fe20000000000 */
[----:B------:R-:W1:Y:S01]  /*a400*/  LDS R9, [R9] ;  /* 0x0000000009097984 */ /* 0x000e620000000800 */
[----:B------:R-:W-:Y:S04]  /*a410*/  IADD3 R2, P0, PT, R0, UR56, RZ ;  /* 0x0000003800027c10 */ /* 0x000fe8000ff1e0ff */
[----:B------:R-:W-:Y:S05]  /*a420*/  IADD3.X R3, PT, PT, RZ, UR57, RZ, P0, !PT ;  /* 0x00000039ff037c10 */ /* 0x000fea00087fe4ff */
[----:B-1----:R3:W5:Y:S04]  /*a430*/  ATOMG.E.EXCH.STRONG.GPU PT, RZ, [R2], R9 ;  /* 0x0000000902ff73a8 */ /* 0x00276800041ee100 */
.L_x_138:
[----:B------:R-:W-:Y:S09]  /*a440*/  UISETP.NE.AND UP0, UPT, UR37, 0x8, UPT ;  /* 0x000000082500788c */ /* 0x000ff2000bf05270 */
[----:B------:R-:W-:Y:S05]  /*a450*/  BRA.U UP0, `(.L_x_141) ;  /* 0x0000000100047547 */ /* 0x000fea000b800000 */
[----:B------:R-:W-:Y:S05]  /*a460*/  BPT.TRAP 0x1 ;  /* 0x000000040000795c */ /* 0x000fea0000300000 */
.L_x_141:
[----:B------:R-:W-:Y:S01]  /*a470*/  ULEA UR6, UR5, UR43, 0x3 ;  /* 0x0000002b05067291 */ /* 0x000fe2000f8e18ff */
[----:B---3--:R-:W-:Y:S08]  /*a480*/  SHF.L.U32 R3, R87, 0x1f, RZ ;  /* 0x0000001f57037819 */ /* 0x008ff000000006ff */
[----:B-----5:R-:W3:Y:S02]  /*a490*/  SYNCS.PHASECHK.TRANS64.TRYWAIT P0, [UR6+0x1e0], R3 ;  /* 0x0001e003ff0075a7 */ /* 0x020ee40008001106 */
[----:B---3--:R-:W-:Y:S05]  /*a4a0*/  @!P0 BRA `(.L_x_142) ;  /* 0x0000007800188947 */ /* 0x008fea0003800000 */
.L_x_279:
[----:B------:R-:W-:Y:S09]  /*a4b0*/  UIMAD UR4, UR5, 0x14, UR36 ;  /* 0x00000014050478a4 */ /* 0x000ff2000f8e0224 */
[----:B------:R-:W4:Y:S04]  /*a4c0*/  LDS.U16 R89, [UR4+0x12] ;  /* 0x00001204ff597984 */ /* 0x000f280008000400 */
[----:B------:R-:W1:Y:S04]  /*a4d0*/  LDS R85, [UR4] ;  /* 0x00000004ff557984 */ /* 0x000e680008000800 */
[----:B------:R-:W1:Y:S04]  /*a4e0*/  LDS R84, [UR4+0x4] ;  /* 0x00000404ff547984 */ /* 0x000e680008000800 */
[----:B------:R-:W1:Y:S04]  /*a4f0*/  LDS R83, [UR4+0x8] ;  /* 0x00000804ff537984 */ /* 0x000e680008000800 */
[----:B------:R-:W1:Y:S01]  /*a500*/  LDS R82, [UR4+0xc] ;  /* 0x00000c04ff527984 */ /* 0x000e620008000800 */
[----:B------:R-:W-:Y:S01]  /*a510*/  @!PT LDS RZ, [RZ] ;  /* 0x00000000fffff984 */ /* 0x000fe20000000800 */
[----:B------:R-:W-:Y:S01]  /*a520*/  @!PT LDS RZ, [RZ] ;  /* 0x00000000fffff984 */ /* 0x000fe20000000800 */
[----:B------:R-:W-:Y:S01]  /*a530*/  @!PT LDS RZ, [RZ] ;  /* 0x00000000fffff984 */ /* 0x000fe20000000800 */
[----:B------:R-:W-:Y:S01]  /*a540*/  @!PT LDS RZ, [RZ] ;  /* 0x00000000fffff984 */ /* 0x000fe20000000800 */
[----:B------:R5:W-:Y:S06]  /*a550*/  MEMBAR.ALL.CTA ;  /* 0x0000000000007992 */ /* 0x000bec0000008000 */
[----:B-----5:R-:W1:Y:S01]  /*a560*/  FENCE.VIEW.ASYNC.S ;  /* 0x00000000000073c6 */ /* 0x020e620000000000 */
[----:B------:R-:W-:Y:S05]  /*a570*/  BRA.U UP0, `(.L_x_143) ;  /* 0x0000000100047547 */ /* 0x000fea000b800000 */
[----:B------:R-:W-:Y:S05]  /*a580*/  BPT.TRAP 0x1 ;  /* 0x000000040000795c */ /* 0x000fea0000300000 */
.L_x_143:
[----:B------:R-:W-:Y:S01]  /*a590*/  UIADD3 UR4, UPT, UPT, UR6, 0x220, URZ ;  /* 0x0000022006047890 */ /* 0x000fe2000fffe0ff */
[----:B------:R-:W-:Y:S01]  /*a5a0*/  IMAD.WIDE R100, R17, 0xc, R98 ;  /* 0x0000000c11647825 */ /* 0x000fe200078e0262 */
[----:B------:R-:W-:Y:S01]  /*a5b0*/  ISETP.NE.OR P0, PT, R94, RZ, !P2 ;  /* 0x000000ff5e00720c */ /* 0x000fe20005705670 */
[----:B------:R-:W-:Y:S01]  /*a5c0*/  UIADD3 UR55, UPT, UPT, UR5, 0x1, URZ ;  /* 0x0000000105377890 */ /* 0x000fe2000fffe0ff */
[----:B------:R-:W-:Y:S01]  /*a5d0*/  BSSY.RECONVERGENT B0, `(.L_x_144) ;  /* 0x0000009000007945 */ /* 0x000fe20003800200 */
[----:B------:R-:W-:Y:S09]  /*a5e0*/  UPRMT UR4, UR52, 0x654, UR4 ;  /* 0x0000065434047896 */ /* 0x000ff20008000004 */
[----:B-1----:R-:W-:Y:S01]  /*a5f0*/  SYNCS.ARRIVE.TRANS64.RED.A1T0 RZ, [UR4], RZ ;  /* 0x000000ffffff79a7 */ /* 0x002fe20008100404 */
[----:B------:R1:W5:Y:S01]  /*a600*/  LDG.E R100, desc[UR50][R100.64+0x8] ;  /* 0x0000083264647981 */ /* 0x000362000c1e1900 */
[----:B------:R-:W-:Y:S05]  /*a610*/  @P0 BRA `(.L_x_145) ;  /* 0x0000000000100947 */ /* 0x000fea0003800000 */
[----:B------:R-:W-:Y:S04]  /*a620*/  DEPBAR {5,4,3,2,1,0} ;  /* 0x0000003f0000791a */ /* 0x000fe80000000000 */
[----:B------:R-:W2:Y:S02]  /*a630*/  CCTL.E.C.LDCU.IV.DEEP [UR56] ;  /* 0x0000000038007540 */ /* 0x000ea40009c08000 */
[----:B--2---:R2:W-:Y:S01]  /*a640*/  UTMACCTL.IV [UR56] ;  /* 0x00000000380079b9 */ /* 0x0045e20008000000 */
[----:B------:R-:W-:Y:S01]  /*a650*/  NOP ;  /* 0x0000000000007918 */ /* 0x000fe20000000000 */
.L_x_145:
[----:B--2---:R-:W-:Y:S05]  /*a660*/  BSYNC.RECONVERGENT B0 ;  /* 0x0000000000007941 */ /* 0x004fea0003800200 */
.L_x_144:
[----:B------:R-:W-:Y:S01]  /*a670*/  R2UR UR41, R15 ;  /* 0x000000000f2972ca */ /* 0x000fe200000e0000 */
[----:B------:R-:W-:Y:S01]  /*a680*/  BSSY.RECONVERGENT B6, `(.L_x_146) ;  /* 0x0000025000067945 */ /* 0x000fe20003800200 */
[----:B------:R-:W-:Y:S02]  /*a690*/  R2UR UR42, R14 ;  /* 0x000000000e2a72ca */ /* 0x000fe400000e0000 */
[----:B------:R-:W-:Y:S09]  /*a6a0*/  LOP3.LUT P0, RZ, R81, 0x3f0, RZ, 0xc0, !PT ;  /* 0x000003f051ff7812 */ /* 0x000ff2000780c0ff */
[----:B------:R-:W-:Y:S02]  /*a6b0*/  USHF.L.U32 UR41, UR41, 0x7, URZ ;  /* 0x0000000729297899 */ /* 0x000fe400080006ff */
[----:B------:R-:W-:Y:S02]  /*a6c0*/  USHF.L.U32 UR42, UR42, 0x7, URZ ;  /* 0x000000072a2a7899 */ /* 0x000fe400080006ff */
[----:B------:R-:W-:Y:S10]  /*a6d0*/  @!P0 BRA `(.L_x_147) ;  /* 0x00000000007c8947 */ /* 0x000ff40003800000 */
[----:B------:R-:W2:Y:S01]  /*a6e0*/  LDCU.64 UR8, c[0x4][0x80] ;  /* 0x01001000ff0877ac */ /* 0x000ea20008000a00 */
[----:B------:R-:W-:Y:S01]  /*a6f0*/  MOV R2, 0x0 ;  /* 0x0000000000027802 */ /* 0x000fe20000000f00 */
[----:B------:R-:W-:Y:S02]  /*a700*/  HFMA2 R12, -RZ, RZ, 0, 5.9604644775390625e-08 ;  /* 0x00000001ff0c7431 */ /* 0x000fe400000001ff */
[----:B------:R-:W-:Y:S01]  /*a710*/  IMAD.MOV.U32 R8, RZ, RZ, 0x70 ;  /* 0x00000070ff087424 */ /* 0x000fe200078e00ff */
[----:B------:R1:W1:Y:S01]  /*a720*/  LDC.64 R14, c[0x4][R2] ;  /* 0x01000000020e7b82 */ /* 0x0002620000000a00 */
[----:B------:R-:W3:Y:S01]  /*a730*/  LDCU.64 UR6, c[0x4][0x88] ;  /* 0x01001100ff0677ac */ /* 0x000ee20008000a00 */
[----:B------:R-:W-:Y:S01]  /*a740*/  IMAD.MOV.U32 R13, RZ, RZ, RZ ;  /* 0x000000ffff0d7224 */ /* 0x000fe200078e00ff */
[----:B------:R-:W4:Y:S01]  /*a750*/  LDCU.64 UR4, c[0x4][0x8] ;  /* 0x01000100ff0477ac */ /* 0x000f220008000a00 */
[----:B--2---:R-:W-:Y:S01]  /*a760*/  MOV R5, UR9 ;  /* 0x0000000900057c02 */ /* 0x004fe20008000f00 */
[----:B------:R-:W-:Y:S01]  /*a770*/  IMAD.U32 R4, RZ, RZ, UR8 ;  /* 0x00000008ff047e24 */ /* 0x000fe2000f8e00ff */
[----:B---3--:R-:W-:Y:S01]  /*a780*/  MOV R7, UR7 ;  /* 0x0000000700077c02 */ /* 0x008fe20008000f00 */
[----:B------:R-:W-:Y:S01]  /*a790*/  IMAD.U32 R6, RZ, RZ, UR6 ;  /* 0x00000006ff067e24 */ /* 0x000fe2000f8e00ff */
[----:B----4-:R-:W-:Y:S01]  /*a7a0*/  MOV R11, UR5 ;  /* 0x00000005000b7c02 */ /* 0x010fe20008000f00 */
[----:B------:R-:W-:Y:S02]  /*a7b0*/  IMAD.U32 R10, RZ, RZ, UR4 ;  /* 0x00000004ff0a7e24 */ /* 0x000fe4000f8e00ff */
[----:B------:R-:W-:Y:S07]  /*a7c0*/  LEPC R20, `(.L_x_148) ;  /* 0x000000001014794e */ /* 0x000fee0000000000 */
[----:B-1---5:R-:W-:Y:S05]  /*a7d0*/  CALL.ABS.NOINC R14 ;  /* 0x000000000e007343 */ /* 0x022fea0003c00000 */
.L_x_148:
[----:B------:R-:W1:Y:S01]  /*a7e0*/  LDCU.64 UR8, c[0x4][0x80] ;  /* 0x01001000ff0877ac */ /* 0x000e620008000a00 */
[----:B------:R-:W2:Y:S01]  /*a7f0*/  LDC.64 R2, c[0x4][R2] ;  /* 0x0100000002027b82 */ /* 0x000ea20000000a00 */
[----:B------:R-:W-:Y:S02]  /*a800*/  HFMA2 R12, -RZ, RZ, 0, 5.9604644775390625e-08 ;  /* 0x00000001ff0c7431 */ /* 0x000fe400000001ff */
[----:B------:R-:W-:Y:S02]  /*a810*/  IMAD.MOV.U32 R8, RZ, RZ, 0x70 ;  /* 0x00000070ff087424 */ /* 0x000fe400078e00ff */
[----:B------:R-:W-:Y:S01]  /*a820*/  IMAD.MOV.U32 R13, RZ, RZ, RZ ;  /* 0x000000ffff0d7224 */ /* 0x000fe200078e00ff */
[----:B------:R-:W3:Y:S01]  /*a830*/  LDCU.64 UR6, c[0x4][0x88] ;  /* 0x01001100ff0677ac */ /* 0x000ee20008000a00 */
[----:B------:R-:W4:Y:S01]  /*a840*/  LDCU.64 UR4, c[0x4][0x8] ;  /* 0x01000100ff0477ac */ /* 0x000f220008000a00 */
[----:B-1----:R-:W-:Y:S02]  /*a850*/  MOV R4, UR8 ;  /* 0x0000000800047c02 */ /* 0x002fe40008000f00 */
[----:B------:R-:W-:Y:S02]  /*a860*/  MOV R5, UR9 ;  /* 0x0000000900057c02 */ /* 0x000fe40008000f00 */
[----:B---3--:R-:W-:Y:S01]  /*a870*/  MOV R7, UR7 ;  /* 0x0000000700077c02 */ /* 0x008fe20008000f00 */
[----:B------:R-:W-:Y:S01]  /*a880*/  IMAD.U32 R6, RZ, RZ, UR6 ;  /* 0x00000006ff067e24 */ /* 0x000fe2000f8e00ff */
[----:B----4-:R-:W-:Y:S01]  /*a890*/  MOV R11, UR5 ;  /* 0x00000005000b7c02 */ /* 0x010fe20008000f00 */
[----:B------:R-:W-:Y:S02]  /*a8a0*/  IMAD.U32 R10, RZ, RZ, UR4 ;  /* 0x00000004ff0a7e24 */ /* 0x000fe4000f8e00ff */
[----:B------:R-:W-:Y:S07]  /*a8b0*/  LEPC R20, `(.L_x_147) ;  /* 0x000000001014794e */ /* 0x000fee0000000000 */
[----:B--2---:R-:W-:Y:S05]  /*a8c0*/  CALL.ABS.NOINC R2 ;  /* 0x0000000002007343 */ /* 0x004fea0003c00000 */
.L_x_147:
[----:B------:R-:W-:Y:S05]  /*a8d0*/  BSYNC.RECONVERGENT B6 ;  /* 0x0000000000067941 */ /* 0x000fea0003800200 */
.L_x_146:
[----:B------:R-:W-:Y:S01]  /*a8e0*/  ISETP.NE.AND P0, PT, R94, RZ, PT ;  /* 0x000000ff5e00720c */ /* 0x000fe20003f05270 */
[----:B------:R-:W-:Y:S01]  /*a8f0*/  BSSY B0, `(.L_x_149) ;  /* 0x0000009000007945 */ /* 0x000fe20003800000 */
[----:B------:R-:W-:Y:S04]  /*a900*/  PLOP3.LUT P1, PT, PT, PT, PT, 0x8, 0x80 ;  /* 0x000000000080781c */ /* 0x000fe80003f2e170 */
[----:B-1----:R-:W-:Y:S07]  /*a910*/  P2R R101, PR, RZ, 0x2 ;  /* 0x00000002ff657803 */ /* 0x002fee0000000000 */
[----:B------:R-:W-:Y:S05]  /*a920*/  @P0 BRA `(.L_x_150) ;  /* 0x0000000000140947 */ /* 0x000fea0003800000 */
[----:B------:R-:W-:Y:S03]  /*a930*/  UMOV UR4, 0xffffffff ;  /* 0xffffffff00047882 */ /* 0x000fe60000000000 */
[----:B------:R-:W-:Y:S05]  /*a940*/  BRA.DIV UR4, `(.L_x_151) ;  /* 0x0000007604087947 */ /* 0x000fea000b800000 */
[----:B------:R-:W-:Y:S11]  /*a950*/  ELECT P6, URZ, PT ;  /* 0x0000000000ff782f */ /* 0x000ff600038c0000 */
[----:B------:R-:W-:Y:S02]  /*a960*/  @!UPT UIADD3 URZ, UPT, UPT, URZ, URZ, URZ ;  /* 0x000000fffffff290 */ /* 0x000fe4000fffe0ff */
.L_x_281:
[----:B------:R-:W-:Y:S07]  /*a970*/  P2R R101, PR, RZ, 0x40 ;  /* 0x00000040ff657803 */ /* 0x000fee0000000000 */
.L_x_150:
[----:B------:R-:W-:Y:S05]  /*a980*/  BSYNC B0 ;  /* 0x0000000000007941 */ /* 0x000fea0003800000 */
.L_x_149:
[----:B------:R-:W-:Y:S02]  /*a990*/  ISETP.NE.U32.AND P0, PT, R78, RZ, PT ;  /* 0x000000ff4e00720c */ /* 0x000fe40003f05070 */
[----:B------:R-:W-:Y:S02]  /*a9a0*/  LOP3.LUT R91, R91, 0x1, RZ, 0x3c, !PT ;  /* 0x000000015b5b7812 */ /* 0x000fe400078e3cff */
[----:B------:R-:W-:Y:S02]  /*a9b0*/  ISETP.NE.AND.EX P1, PT, R79, RZ, PT, P0 ;  /* 0x000000ff4f00720c */ /* 0x000fe40003f25300 */
[----:B------:R-:W-:Y:S04]  /*a9c0*/  ISETP.NE.U32.AND P0, PT, R76, RZ, PT ;  /* 0x000000ff4c00720c */ /* 0x000fe80003f05070 */
[----:B------:R-:W-:Y:S07]  /*a9d0*/  ISETP.NE.AND.EX P0, PT, R77, RZ, PT, P0 ;  /* 0x000000ff4d00720c */ /* 0x000fee0003f05300 */
[----:B------:R-:W1:Y:S08]  /*a9e0*/  @P1 LDC.64 R8, c[0x0][0x8b8] ;  /* 0x00022e00ff081b82 */ /* 0x000e700000000a00 */
[----:B---3--:R-:W2:Y:S02]  /*a9f0*/  @P0 LDC.64 R2, c[0x0][0x890] ;  /* 0x00022400ff020b82 */ /* 0x008ea40000000a00 */
[C---:B--2---:R-:W-:Y:S04]  /*aa00*/  @P0 IMAD.WIDE R2, R17.reuse, 0x8, R2 ;  /* 0x0000000811020825 */ /* 0x044fe800078e0202 */
[----:B-1----:R-:W-:Y:S01]  /*aa10*/  @P1 IMAD.WIDE R8, R17, 0x8, R8 ;  /* 0x0000000811081825 */ /* 0x002fe200078e0208 */
[----:B------:R1:W2:Y:S04]  /*aa20*/  @P0 LDG.E.64 R4, desc[UR50][R2.64] ;  /* 0x0000003202040981 */ /* 0x0002a8000c1e1b00 */
[----:B------:R-:W3:Y:S01]  /*aa30*/  @P1 LDG.E.64 R6, desc[UR50][R8.64] ;  /* 0x0000003208061981 */ /* 0x000ee2000c1e1b00 */
[----:B-1----:R-:W-:Y:S03]  /*aa40*/  SHF.L.U32 R2, R91, 0x1f, RZ ;  /* 0x0000001f5b027819 */ /* 0x002fe600000006ff */
[----:B--2---:R1:W5:Y:S04]  /*aa50*/  @P0 LD.E R48, desc[UR50][R4.64] ;  /* 0x0000003204300980 */ /* 0x004368000c101900 */
[----:B---3--:R1:W5:Y:S01]  /*aa60*/  @P1 LD.E R47, desc[UR50][R6.64] ;  /* 0x00000032062f1980 */ /* 0x008362000c101900 */
[----:B------:R-:W-:Y:S05]  /*aa70*/  @P0 BRA `(.L_x_152) ;  /* 0x0000000000240947 */ /* 0x000fea0003800000 */
[----:B------:R-:W-:Y:S04]  /*aa80*/  ISETP.NE.U32.AND P0, PT, RZ, UR38, PT ;  /* 0x00000026ff007c0c */ /* 0x000fe8000bf05070 */
[----:B------:R-:W-:Y:S11]  /*aa90*/  ISETP.NE.AND.EX P0, PT, RZ, UR39, PT, P0 ;  /* 0x00000027ff007c0c */ /* 0x000ff6000bf05300 */
[----:B------:R-:W-:Y:S02]  /*aaa0*/  @!UPT UIADD3 URZ, UPT, UPT, URZ, URZ, URZ ;  /* 0x000000fffffff290 */ /* 0x000fe4000fffe0ff */
[----:B------:R-:W2:Y:S08]  /*aab0*/  @P0 LDC R0, c[0x0][0x898] ;  /* 0x00022600ff000b82 */ /* 0x000eb00000000800 */
[----:B-1----:R-:W1:Y:S01]  /*aac0*/  @P0 LDC.64 R4, c[0x0][0x888] ;  /* 0x00022200ff040b82 */ /* 0x002e620000000a00 */
[----:B--2---:R-:W-:Y:S04]  /*aad0*/  @P0 IMAD R0, R17, R0, RZ ;  /* 0x0000000011000224 */ /* 0x004fe800078e02ff */
[----:B-1----:R-:W-:Y:S05]  /*aae0*/  @P0 IMAD.WIDE R4, R0, 0x4, R4 ;  /* 0x0000000400040825 */ /* 0x002fea00078e0204 */
[----:B-----5:R2:W5:Y:S02]  /*aaf0*/  @P0 LDG.E R48, desc[UR50][R4.64] ;  /* 0x0000003204300981 */ /* 0x020564000c1e1900 */
[----:B--2---:R-:W3:Y:S02]  /*ab00*/  @!P0 LDC R48, c[0x0][0x880] ;  /* 0x00022000ff308b82 */ /* 0x004ee40000000800 */
.L_x_152:
        /* <DEDUP_REMOVED lines=9> */
[----:B--2---:R-:W1:Y:S02]  /*aba0*/  @!P0 LDC R47, c[0x0][0x8a8] ;  /* 0x00022a00ff2f8b82 */ /* 0x004e640000000800 */
.L_x_153:
[----:B------:R-:W2:Y:S01]  /*abb0*/  SYNCS.PHASECHK.TRANS64.TRYWAIT P0, [UR43+0xb0], R2 ;  /* 0x0000b002ff0075a7 */ /* 0x000ea2000800112b */
[----:B------:R-:W-:Y:S01]  /*abc0*/  LEA R97, R90, UR43, 0x3 ;  /* 0x0000002b5a617c11 */ /* 0x000fe2000f8e18ff */
[----:B------:R-:W-:Y:S01]  /*abd0*/  BSSY B0, `(.L_x_154) ;  /* 0x0000008000007945 */ /* 0x000fe20003800000 */
[----:B------:R-:W-:Y:S01]  /*abe0*/  SHF.L.U32 R0, R88, 0x1f, RZ ;  /* 0x0000001f58007819 */ /* 0x000fe200000006ff */
[----:B------:R-:W-:Y:S02]  /*abf0*/  VIADD R86, R92, UR43 ;  /* 0x0000002b5c567c36 */ /* 0x000fe40008000000 */
[----:B------:R-:W-:Y:S01]  /*ac00*/  IMAD.MOV.U32 R71, RZ, RZ, RZ ;  /* 0x000000ffff477224 */ /* 0x000fe200078e00ff */
[----:B------:R1:W1:Y:S01]  /*ac10*/  SYNCS.PHASECHK.TRANS64.TRYWAIT P2, [R97+URZ+0x180], R0 ;  /* 0x00018000610075a7 */ /* 0x00026200080411ff */
[----:B--2---:R-:W-:Y:S05]  /*ac20*/  @P0 BRA `(.L_x_155) ;  /* 0x0000000000080947 */ /* 0x004fea0003800000 */
[----:B------:R-:W2:Y:S02]  /*ac30*/  SYNCS.PHASECHK.TRANS64.TRYWAIT P0, [UR43+0xb0], R2 ;  /* 0x0000b002ff0075a7 */ /* 0x000ea4000800112b */
[----:B--2---:R-:W-:Y:S05]  /*ac40*/  @!P0 BRA `(.L_x_156) ;  /* 0x0000007000608947 */ /* 0x004fea0003800000 */
.L_x_155:
[----:B------:R-:W-:Y:S05]  /*ac50*/  BSYNC B0 ;  /* 0x0000000000007941 */ /* 0x000fea0003800000 */
.L_x_154:
[----:B---3-5:R-:W-:Y:S01]  /*ac60*/  FSETP.NEU.AND P0, PT, R48, RZ, PT ;  /* 0x000000ff3000720b */ /* 0x028fe20003f0d000 */
[----:B------:R-:W-:Y:S01]  /*ac70*/  IMAD.MOV.U32 R70, RZ, RZ, RZ ;  /* 0x000000ffff467224 */ /* 0x000fe200078e00ff */
[----:B------:R-:W-:Y:S02]  /*ac80*/  CS2R R68, SRZ ;  /* 0x0000000000447805 */ /* 0x000fe4000001ff00 */
[----:B------:R-:W-:Y:S02]  /*ac90*/  CS2R R74, SRZ ;  /* 0x00000000004a7805 */ /* 0x000fe4000001ff00 */
[----:B------:R-:W-:Y:S02]  /*aca0*/  CS2R R72, SRZ ;  /* 0x0000000000487805 */ /* 0x000fe4000001ff00 */
[----:B------:R-:W-:Y:S02]  /*acb0*/  CS2R R62, SRZ ;  /* 0x00000000003e7805 */ /* 0x000fe4000001ff00 */
[----:B------:R-:W-:Y:S02]  /*acc0*/  CS2R R60, SRZ ;  /* 0x00000000003c7805 */ /* 0x000fe4000001ff00 */
[----:B------:R-:W-:Y:S02]  /*acd0*/  CS2R R58, SRZ ;  /* 0x00000000003a7805 */ /* 0x000fe4000001ff00 */
[----:B------:R-:W-:Y:S02]  /*ace0*/  CS2R R56, SRZ ;  /* 0x0000000000387805 */ /* 0x000fe4000001ff00 */
[----:B------:R-:W-:Y:S01]  /*acf0*/  ISETP.GE.AND P1, PT, R100, 0x1, PT ;  /* 0x000000016400780c */ /* 0x000fe20003f26270 */
[----:B------:R-:W-:Y:S01]  /*ad00*/  IMAD R54, R90, 0x80, R93 ;  /* 0x000000805a367824 */ /* 0x000fe200078e025d */
[----:B------:R-:W-:Y:S02]  /*ad10*/  CS2R R38, SRZ ;  /* 0x0000000000267805 */ /* 0x000fe4000001ff00 */
[----:B------:R-:W-:Y:S01]  /*ad20*/  CS2R R36, SRZ ;  /* 0x0000000000247805 */ /* 0x000fe2000001ff00 */
[----:B--2---:R-:W-:Y:S01]  /*ad30*/  @P0 IMAD R2, R95, 0x2, R86 ;  /* 0x000000025f020824 */ /* 0x004fe200078e0256 */
[----:B------:R-:W-:Y:S05]  /*ad40*/  @P0 WARPSYNC.ALL ;  /* 0x0000000000000948 */ /* 0x000fea0003800000 */
[----:B------:R2:W3:Y:S01]  /*ad50*/  @P0 LDSM.16.MT88.4 R68, [R2+0x1000] ;  /* 0x001000000244083b */ /* 0x0004e20000004200 */
[----:B------:R-:W-:Y:S02]  /*ad60*/  CS2R R34, SRZ ;  /* 0x0000000000227805 */ /* 0x000fe4000001ff00 */
[----:B------:R-:W-:Y:S02]  /*ad70*/  CS2R R32, SRZ ;  /* 0x0000000000207805 */ /* 0x000fe4000001ff00 */
[----:B------:R-:W-:Y:S02]  /*ad80*/  CS2R R30, SRZ ;  /* 0x00000000001e7805 */ /* 0x000fe4000001ff00 */
[----:B------:R-:W-:Y:S02]  /*ad90*/  CS2R R28, SRZ ;  /* 0x00000000001c7805 */ /* 0x000fe4000001ff00 */
[----:B------:R-:W-:Y:S01]  /*ada0*/  CS2R R26, SRZ ;  /* 0x00000000001a7805 */ /* 0x000fe2000001ff00 */
[----:B------:R2:W2:Y:S01]  /*adb0*/  @P0 LDSM.16.MT88.4 R72, [R2+0x1800] ;  /* 0x001800000248083b */ /* 0x0004a20000004200 */
[----:B------:R-:W-:Y:S02]  /*adc0*/  CS2R R24, SRZ ;  /* 0x0000000000187805 */ /* 0x000fe4000001ff00 */
[----:B------:R-:W-:Y:S02]  /*add0*/  CS2R R18, SRZ ;  /* 0x0000000000127805 */ /* 0x000fe4000001ff00 */
[----:B------:R-:W-:Y:S02]  /*ade0*/  CS2R R16, SRZ ;  /* 0x0000000000107805 */ /* 0x000fe4000001ff00 */
[----:B------:R-:W-:Y:S02]  /*adf0*/  CS2R R14, SRZ ;  /* 0x00000000000e7805 */ /* 0x000fe4000001ff00 */
[----:B------:R-:W-:Y:S01]  /*ae00*/  CS2R R12, SRZ ;  /* 0x00000000000c7805 */ /* 0x000fe2000001ff00 */
[----:B------:R2:W2:Y:S01]  /*ae10*/  @P0 LDSM.16.MT88.4 R60, [R92+UR43+0x1000] ;  /* 0x0010002b5c3c083b */ /* 0x0004a20008004200 */
[----:B------:R-:W-:Y:S02]  /*ae20*/  CS2R R10, SRZ ;  /* 0x00000000000a7805 */ /* 0x000fe4000001ff00 */
[----:B------:R-:W-:Y:S02]  /*ae30*/  CS2R R8, SRZ ;  /* 0x0000000000087805 */ /* 0x000fe4000001ff00 */
[----:B-1----:R-:W-:Y:S02]  /*ae40*/  CS2R R6, SRZ ;  /* 0x0000000000067805 */ /* 0x002fe4000001ff00 */
[----:B------:R-:W-:Y:S01]  /*ae50*/  CS2R R4, SRZ ;  /* 0x0000000000047805 */ /* 0x000fe2000001ff00 */
[----:B------:R-:W-:Y:S01]  /*ae60*/  VIADD R102, R86, 0x1000 ;  /* 0x0000100056667836 */ /* 0x000fe20000000000 */
[----:B------:R1:W1:Y:S01]  /*ae70*/  @P0 LDSM.16.MT88.4 R56, [R92+UR43+0x1800] ;  /* 0x0018002b5c38083b */ /* 0x0002620008004200 */
[----:B------:R-:W-:Y:S05]  /*ae80*/  @!P1 BRA `(.L_x_157) ;  /* 0x0000000000d49947 */ /* 0x000fea0003800000 */
[----:B------:R-:W-:Y:S01]  /*ae90*/  SHF.R.U32.HI R3, RZ, 0x15, R54 ;  /* 0x00000015ff037819 */ /* 0x000fe20000011636 */
[----:B------:R-:W-:Y:S03]  /*aea0*/  BSSY B0, `(.L_x_158) ;  /* 0x0000006000007945 */ /* 0x000fe60003800000 */
[----:B------:R-:W-:Y:S01]  /*aeb0*/  LOP3.LUT P0, RZ, R3, 0x3, R80, 0x48, !PT ;  /* 0x0000000303ff7812 */ /* 0x000fe20007804850 */
[----:B------:R-:W-:Y:S01]  /*aec0*/  @!UPT UIADD3 URZ, UPT, UPT, URZ, URZ, URZ ;  /* 0x000000fffffff290 */ /* 0x000fe2000fffe0ff */
[----:B------:R-:W-:Y:S11]  /*aed0*/  @P2 BRA `(.L_x_159) ;  /* 0x0000000000082947 */ /* 0x000ff60003800000 */
[----:B------:R-:W5:Y:S02]  /*aee0*/  SYNCS.PHASECHK.TRANS64.TRYWAIT P1, [R97+URZ+0x180], R0 ;  /* 0x00018000610075a7 */ /* 0x000f6400080211ff */
[----:B-----5:R-:W-:Y:S05]  /*aef0*/  @!P1 BRA `(.L_x_160) ;  /* 0x0000006c00cc9947 */ /* 0x020fea0003800000 */
.L_x_159:
[----:B------:R-:W-:Y:S05]  /*af00*/  BSYNC B0 ;  /* 0x0000000000007941 */ /* 0x000fea0003800000 */
.L_x_158:
[----:B------:R-:W-:Y:S05]  /*af10*/  @!P0 BRA `(.L_x_161) ;  /* 0x0000000000408947 */ /* 0x000fea0003800000 */
[----:B------:R-:W5:Y:S01]  /*af20*/  LDCU.64 UR8, c[0x4][0x70] ;  /* 0x01000e00ff0877ac */ /* 0x000f620008000a00 */
[----:B------:R-:W-:Y:S01]  /*af30*/  MOV R3, 0x0 ;  /* 0x0000000000037802 */ /* 0x000fe20000000f00 */
[----:B------:R-:W-:Y:S02]  /*af40*/  HFMA2 R12, -RZ, RZ, 0, 5.9604644775390625e-08 ;  /* 0x00000001ff0c7431 */ /* 0x000fe400000001ff */
[----:B------:R-:W-:Y:S02]  /*af50*/  IMAD.MOV.U32 R8, RZ, RZ, 0x192 ;  /* 0x00000192ff087424 */ /* 0x000fe400078e00ff */
[----:B------:R-:W-:Y:S01]  /*af60*/  IMAD.MOV.U32 R13, RZ, RZ, RZ ;  /* 0x000000ffff0d7224 */ /* 0x000fe200078e00ff */
[----:B------:R-:W3:Y:S01]  /*af70*/  LDCU.64 UR6, c[0x4][0x78] ;  /* 0x01000f00ff0677ac */ /* 0x000ee20008000a00 */
[----:B--2---:R-:W2:Y:S01]  /*af80*/  LDC.64 R2, c[0x4][R3] ;  /* 0x0100000003027b82 */ /* 0x004ea20000000a00 */
[----:B------:R-:W4:Y:S01]  /*af90*/  LDCU.64 UR4, c[0x4][0x10] ;  /* 0x01000200ff0477ac */ /* 0x000f220008000a00 */
[----:B-----5:R-:W-:Y:S01]  /*afa0*/  MOV R5, UR9 ;  /* 0x0000000900057c02 */ /* 0x020fe20008000f00 */
[----:B------:R-:W-:Y:S01]  /*afb0*/  IMAD.U32 R4, RZ, RZ, UR8 ;  /* 0x00000008ff047e24 */ /* 0x000fe2000f8e00ff */
[----:B---3--:R-:W-:Y:S01]  /*afc0*/  MOV R7, UR7 ;  /* 0x0000000700077c02 */ /* 0x008fe20008000f00 */
[----:B------:R-:W-:Y:S01]  /*afd0*/  IMAD.U32 R6, RZ, RZ, UR6 ;  /* 0x00000006ff067e24 */ /* 0x000fe2000f8e00ff */
[----:B----4-:R-:W-:Y:S01]  /*afe0*/  MOV R11, UR5 ;  /* 0x00000005000b7c02 */ /* 0x010fe20008000f00 */
[----:B------:R-:W-:Y:S02]  /*aff0*/  IMAD.U32 R10, RZ, RZ, UR4 ;  /* 0x00000004ff0a7e24 */ /* 0x000fe4000f8e00ff */
[----:B------:R-:W-:Y:S07]  /*b000*/  LEPC R20, `(.L_x_161) ;  /* 0x000000001014794e */ /* 0x000fee0000000000 */
[----:B-12---:R-:W-:Y:S05]  /*b010*/  CALL.ABS.NOINC R2 ;  /* 0x0000000002007343 */ /* 0x006fea0003c00000 */
.L_x_161:
[----:B------:R-:W-:Y:S05]  /*b020*/  WARPSYNC.ALL ;  /* 0x0000000000007948 */ /* 0x000fea0003800000 */
[C---:B------:R-:W-:Y:S01]  /*b030*/  R2UR UR4, R54.reuse ;  /* 0x00000000360472ca */ /* 0x040fe200000e0000 */
[----:B------:R-:W-:Y:S05]  /*b040*/  VIADD R3, R54, 0x100000 ;  /* 0x0010000036037836 */ /* 0x000fea0000000000 */
[----:B------:R-:W-:Y:S04]  /*b050*/  SHF.R.U32.HI R3, RZ, 0x15, R3 ;  /* 0x00000015ff037819 */ /* 0x000fe80000011603 */
[----:B------:R-:W-:Y:S03]  /*b060*/  LOP3.LUT P0, RZ, R3, 0x3, R80, 0x48, !PT ;  /* 0x0000000303ff7812 */ /* 0x000fe60007804850 */
[----:B------:R-:W1:Y:S10]  /*b070*/  LDTM.16dp256bit.x4 R24, tmem[UR4] ;  /* 0x00000004001879ee */ /* 0x000e740008120000 */
[----:B-1----:R-:W-:Y:S05]  /*b080*/  @!P0 BRA `(.L_x_162) ;  /* 0x0000000000408947 */ /* 0x002fea0003800000 */
[----:B------:R-:W1:Y:S01]  /*b090*/  LDCU.64 UR8, c[0x4][0x70] ;  /* 0x01000e00ff0877ac */ /* 0x000e620008000a00 */
[----:B------:R-:W-:Y:S01]  /*b0a0*/  MOV R3, 0x0 ;  /* 0x0000000000037802 */ /* 0x000fe20000000f00 */
[----:B------:R-:W-:Y:S02]  /*b0b0*/  HFMA2 R12, -RZ, RZ, 0, 5.9604644775390625e-08 ;  /* 0x00000001ff0c7431 */ /* 0x000fe400000001ff */
[----:B------:R-:W-:Y:S02]  /*b0c0*/  IMAD.MOV.U32 R8, RZ, RZ, 0x192 ;  /* 0x00000192ff087424 */ /* 0x000fe400078e00ff */
[----:B------:R-:W-:Y:S01]  /*b0d0*/  IMAD.MOV.U32 R13, RZ, RZ, RZ ;  /* 0x000000ffff0d7224 */ /* 0x000fe200078e00ff */
[----:B------:R-:W5:Y:S01]  /*b0e0*/  LDCU.64 UR6, c[0x4][0x78] ;  /* 0x01000f00ff0677ac */ /* 0x000f620008000a00 */
[----:B--2---:R-:W2:Y:S01]  /*b0f0*/  LDC.64 R2, c[0x4][R3] ;  /* 0x0100000003027b82 */ /* 0x004ea20000000a00 */
[----:B------:R-:W3:Y:S01]  /*b100*/  LDCU.64 UR4, c[0x4][0x10] ;  /* 0x01000200ff0477ac */ /* 0x000ee20008000a00 */
[----:B-1----:R-:W-:Y:S01]  /*b110*/  MOV R5, UR9 ;  /* 0x0000000900057c02 */ /* 0x002fe20008000f00 */
[----:B------:R-:W-:Y:S01]  /*b120*/  IMAD.U32 R4, RZ, RZ, UR8 ;  /* 0x00000008ff047e24 */ /* 0x000fe2000f8e00ff */
[----:B-----5:R-:W-:Y:S01]  /*b130*/  MOV R7, UR7 ;  /* 0x0000000700077c02 */ /* 0x020fe20008000f00 */
[----:B------:R-:W-:Y:S01]  /*b140*/  IMAD.U32 R6, RZ, RZ, UR6 ;  /* 0x00000006ff067e24 */ /* 0x000fe2000f8e00ff */
[----:B---3--:R-:W-:Y:S01]  /*b150*/  MOV R11, UR5 ;  /* 0x00000005000b7c02 */ /* 0x008fe20008000f00 */
[----:B------:R-:W-:Y:S02]  /*b160*/  IMAD.U32 R10, RZ, RZ, UR4 ;  /* 0x00000004ff0a7e24 */ /* 0x000fe4000f8e00ff */
[----:B------:R-:W-:Y:S07]  /*b170*/  LEPC R20, `(.L_x_162) ;  /* 0x000000001014794e */ /* 0x000fee0000000000 */
[----:B--2-4-:R-:W-:Y:S05]  /*b180*/  CALL.ABS.NOINC R2 ;  /* 0x0000000002007343 */ /* 0x014fea0003c00000 */
.L_x_162:
[----:B------:R-:W-:Y:S05]  /*b190*/  WARPSYNC.ALL ;  /* 0x0000000000007948 */ /* 0x000fea0003800000 */
[----:B------:R-:W-:Y:S11]  /*b1a0*/  R2UR UR4, R54 ;  /* 0x00000000360472ca */ /* 0x000ff600000e0000 */
[----:B------:R-:W-:Y:S02]  /*b1b0*/  @!UPT UIADD3 URZ, UPT, UPT, URZ, URZ, URZ ;  /* 0x000000fffffff290 */ /* 0x000fe4000fffe0ff */
[----:B------:R-:W1:Y:S02]  /*b1c0*/  LDTM.16dp256bit.x4 R4, tmem[UR4+0x100000] ;  /* 0x10000004000479ee */ /* 0x000e640008120000 */
[----:B-1----:R-:W-:Y:S01]  /*b1d0*/  NOP ;  /* 0x0000000000007918 */ /* 0x002fe20000000000 */
.L_x_157:
[--C-:B--2---:R-:W-:Y:S01]  /*b1e0*/  HADD2.F32 R49, -RZ, R60.reuse.H0_H0 ;  /* 0x2000003cff317230 */ /* 0x104fe20000004100 */
[----:B------:R-:W-:Y:S05]  /*b1f0*/  WARPSYNC.ALL ;  /* 0x0000000000007948 */ /* 0x000fea0003800000 */
[----:B------:R-:W-:Y:S01]  /*b200*/  LEA R55, R95, R86, 0x1 ;  /* 0x000000565f377211 */ /* 0x000fe200078e08ff */
[-C--:B------:R-:W-:Y:S01]  /*b210*/  FMUL R0, R24, R47.reuse ;  /* 0x0000002f18007220 */ /* 0x080fe20000400000 */
[----:B------:R-:W-:Y:S02]  /*b220*/  HADD2.F32 R51, -RZ, R60.H1_H1 ;  /* 0x3000003cff337230 */ /* 0x000fe40000004100 */
[-C--:B------:R-:W-:Y:S01]  /*b230*/  FMUL R2, R25, R47.reuse ;  /* 0x0000002f19027220 */ /* 0x080fe20000400000 */
[----:B------:R-:W-:Y:S01]  /*b240*/  FMUL R3, R26, R47 ;  /* 0x0000002f1a037220 */ /* 0x000fe20000400000 */
[C---:B------:R-:W-:Y:S01]  /*b250*/  FFMA R0, R48.reuse, R49, R0 ;  /* 0x0000003130007223 */ /* 0x040fe20000000000 */
[--C-:B------:R-:W-:Y:S02]  /*b260*/  HADD2.F32 R49, -RZ, R61.reuse.H0_H0 ;  /* 0x2000003dff317230 */ /* 0x100fe40000004100 */
[----:B------:R-:W-:Y:S01]  /*b270*/  FFMA R2, R48, R51, R2 ;  /* 0x0000003330027223 */ /* 0x000fe20000000002 */
[-C--:B------:R-:W-:Y:S01]  /*b280*/  FMUL R20, R4, R47.reuse ;  /* 0x0000002f04147220 */ /* 0x080fe20000400000 */
[----:B------:R-:W-:Y:S02]  /*b290*/  HADD2.F32 R51, -RZ, R61.H1_H1 ;  /* 0x3000003dff337230 */ /* 0x000fe40000004100 */
[----:B------:R-:W-:Y:S01]  /*b2a0*/  FMUL R21, R5, R47 ;  /* 0x0000002f05157220 */ /* 0x000fe20000400000 */
[----:B------:R-:W-:Y:S01]  /*b2b0*/  FFMA R3, R48, R49, R3 ;  /* 0x0000003130037223 */ /* 0x000fe20000000003 */
[----:B------:R-:W-:Y:S01]  /*b2c0*/  F2FP.F16.F32.PACK_AB R64, R2, R0 ;  /* 0x000000000240723e */ /* 0x000fe200000000ff */
[-C--:B------:R-:W-:Y:S01]  /*b2d0*/  FMUL R4, R27, R47.reuse ;  /* 0x0000002f1b047220 */ /* 0x080fe20000400000 */
[--C-:B------:R-:W-:Y:S02]  /*b2e0*/  HADD2.F32 R50, -RZ, R62.reuse.H0_H0 ;  /* 0x2000003eff327230 */ /* 0x100fe40000004100 */
[-C--:B------:R-:W-:Y:S01]  /*b2f0*/  FMUL R5, R28, R47.reuse ;  /* 0x0000002f1c057220 */ /* 0x080fe20000400000 */
[----:B------:R-:W-:Y:S01]  /*b300*/  FMUL R22, R6, R47 ;  /* 0x0000002f06167220 */ /* 0x000fe20000400000 */
[----:B------:R-:W-:Y:S02]  /*b310*/  HADD2.F32 R49, -RZ, R62.H1_H1 ;  /* 0x3000003eff317230 */ /* 0x000fe40000004100 */
[C---:B------:R-:W-:Y:S01]  /*b320*/  FFMA R4, R48.reuse, R51, R4 ;  /* 0x0000003330047223 */ /* 0x040fe20000000004 */
[----:B------:R-:W-:Y:S01]  /*b330*/  FFMA R5, R48, R50, R5 ;  /* 0x0000003230057223 */ /* 0x000fe20000000005 */
[--C-:B------:R-:W-:Y:S02]  /*b340*/  HADD2.F32 R50, -RZ, R63.reuse.H0_H0 ;  /* 0x2000003fff327230 */ /* 0x100fe40000004100 */
[-C--:B------:R-:W-:Y:S01]  /*b350*/  FMUL R6, R29, R47.reuse ;  /* 0x0000002f1d067220 */ /* 0x080fe20000400000 */
[----:B------:R-:W-:Y:S01]  /*b360*/  FMUL R23, R7, R47 ;  /* 0x0000002f07177220 */ /* 0x000fe20000400000 */
[----:B------:R-:W-:Y:S01]  /*b370*/  HADD2.F32 R51, -RZ, R63.H1_H1 ;  /* 0x3000003fff337230 */ /* 0x000fe20000004100 */
[----:B------:R-:W-:Y:S01]  /*b380*/  F2FP.F16.F32.PACK_AB R65, R4, R3 ;  /* 0x000000030441723e */ /* 0x000fe200000000ff */
[----:B------:R-:W-:Y:S01]  /*b390*/  FFMA R6, R48, R49, R6 ;  /* 0x0000003130067223 */ /* 0x000fe20000000006 */
[-C--:B------:R-:W-:Y:S01]  /*b3a0*/  FMUL R24, R8, R47.reuse ;  /* 0x0000002f08187220 */ /* 0x080fe20000400000 */
[--C-:B-1----:R-:W-:Y:S02]  /*b3b0*/  HADD2.F32 R49, -RZ, R56.reuse.H0_H0 ;  /* 0x20000038ff317230 */ /* 0x102fe40000004100 */
[-C--:B------:R-:W-:Y:S01]  /*b3c0*/  FMUL R7, R30, R47.reuse ;  /* 0x0000002f1e077220 */ /* 0x080fe20000400000 */
[----:B------:R-:W-:Y:S01]  /*b3d0*/  FMUL R8, R31, R47 ;  /* 0x0000002f1f087220 */ /* 0x000fe20000400000 */
[----:B---3--:R-:W-:Y:S01]  /*b3e0*/  HADD2.F32 R52, -RZ, R69.H1_H1 ;  /* 0x30000045ff347230 */ /* 0x008fe20000004100 */
[----:B------:R-:W-:Y:S01]  /*b3f0*/  F2FP.F16.F32.PACK_AB R66, R6, R5 ;  /* 0x000000050642723e */ /* 0x000fe200000000ff */
[C---:B------:R-:W-:Y:S01]  /*b400*/  FFMA R7, R48.reuse, R50, R7 ;  /* 0x0000003230077223 */ /* 0x040fe20000000007 */
[----:B------:R-:W-:Y:S01]  /*b410*/  FFMA R8, R48, R51, R8 ;  /* 0x0000003330087223 */ /* 0x000fe20000000008 */
[----:B------:R-:W-:Y:S02]  /*b420*/  HADD2.F32 R51, -RZ, R56.H1_H1 ;  /* 0x30000038ff337230 */ /* 0x000fe40000004100 */
[-C--:B------:R-:W-:Y:S01]  /*b430*/  FMUL R25, R9, R47.reuse ;  /* 0x0000002f09197220 */ /* 0x080fe20000400000 */
[----:B------:R-:W-:Y:S01]  /*b440*/  FMUL R9, R32, R47 ;  /* 0x0000002f20097220 */ /* 0x000fe20000400000 */
[--C-:B------:R-:W-:Y:S01]  /*b450*/  HADD2.F32 R50, -RZ, R58.reuse.H0_H0 ;  /* 0x2000003aff327230 */ /* 0x100fe20000004100 */
[----:B------:R-:W-:Y:S01]  /*b460*/  F2FP.F16.F32.PACK_AB R67, R8, R7 ;  /* 0x000000070843723e */ /* 0x000fe200000000ff */
[----:B------:R-:W-:Y:S01]  /*b470*/  FMUL R40, R10, R47 ;  /* 0x0000002f0a287220 */ /* 0x000fe20000400000 */
[C---:B------:R-:W-:Y:S01]  /*b480*/  FFMA R9, R48.reuse, R49, R9 ;  /* 0x0000003130097223 */ /* 0x040fe20000000009 */
[----:B------:R-:W-:Y:S02]  /*b490*/  HADD2.F32 R49, -RZ, R57.H0_H0 ;  /* 0x20000039ff317230 */ /* 0x000fe40000004100 */
[-C--:B------:R-:W-:Y:S01]  /*b4a0*/  FMUL R10, R33, R47.reuse ;  /* 0x0000002f210a7220 */ /* 0x080fe20000400000 */
[----:B------:R1:W-:Y:S01]  /*b4b0*/  STSM.16.MT88.4 [R86+0x1000], R64 ;  /* 0x0010004056007844 */ /* 0x0003e20000004200 */
[----:B------:R-:W-:Y:S01]  /*b4c0*/  FMUL R41, R11, R47 ;  /* 0x0000002f0b297220 */ /* 0x000fe20000400000 */
[----:B------:R-:W-:Y:S02]  /*b4d0*/  HADD2.F32 R53, -RZ, R73.H0_H0 ;  /* 0x20000049ff357230 */ /* 0x000fe40000004100 */
[----:B------:R-:W-:Y:S01]  /*b4e0*/  FFMA R10, R48, R51, R10 ;  /* 0x00000033300a7223 */ /* 0x000fe2000000000a */
[-C--:B------:R-:W-:Y:S01]  /*b4f0*/  FMUL R11, R34, R47.reuse ;  /* 0x0000002f220b7220 */ /* 0x080fe20000400000 */
[----:B------:R-:W-:Y:S02]  /*b500*/  HADD2.F32 R51, -RZ, R57.H1_H1 ;  /* 0x30000039ff337230 */ /* 0x000fe40000004100 */
[-C--:B------:R-:W-:Y:S01]  /*b510*/  FMUL R42, R12, R47.reuse ;  /* 0x0000002f0c2a7220 */ /* 0x080fe20000400000 */
[----:B------:R-:W-:Y:S01]  /*b520*/  FMUL R43, R13, R47 ;  /* 0x0000002f0d2b7220 */ /* 0x000fe20000400000 */
[----:B------:R-:W-:Y:S01]  /*b530*/  FFMA R11, R48, R49, R11 ;  /* 0x00000031300b7223 */ /* 0x000fe2000000000b */
[----:B------:R-:W-:Y:S01]  /*b540*/  HADD2.F32 R49, -RZ, R58.H1_H1 ;  /* 0x3000003aff317230 */ /* 0x000fe20000004100 */
[----:B------:R-:W-:Y:S01]  /*b550*/  F2FP.F16.F32.PACK_AB R104, R10, R9 ;  /* 0x000000090a68723e */ /* 0x000fe200000000ff */
[-C--:B------:R-:W-:Y:S01]  /*b560*/  FMUL R12, R35, R47.reuse ;  /* 0x0000002f230c7220 */ /* 0x080fe20000400000 */
[-C--:B------:R-:W-:Y:S01]  /*b570*/  FMUL R44, R14, R47.reuse ;  /* 0x0000002f0e2c7220 */ /* 0x080fe20000400000 */
[-C--:B------:R-:W-:Y:S01]  /*b580*/  FMUL R13, R36, R47.reuse ;  /* 0x0000002f240d7220 */ /* 0x080fe20000400000 */
[----:B------:R-:W-:Y:S01]  /*b590*/  FMUL R14, R37, R47 ;  /* 0x0000002f250e7220 */ /* 0x000fe20000400000 */
[C---:B------:R-:W-:Y:S01]  /*b5a0*/  FFMA R12, R48.reuse, R51, R12 ;  /* 0x00000033300c7223 */ /* 0x040fe2000000000c */
[--C-:B------:R-:W-:Y:S02]  /*b5b0*/  HADD2.F32 R51, -RZ, R68.reuse.H0_H0 ;  /* 0x20000044ff337230 */ /* 0x100fe40000004100 */
[C---:B------:R-:W-:Y:S01]  /*b5c0*/  FFMA R13, R48.reuse, R50, R13 ;  /* 0x00000032300d7223 */ /* 0x040fe2000000000d */
[--C-:B------:R-:W-:Y:S02]  /*b5d0*/  HADD2.F32 R50, -RZ, R59.reuse.H0_H0 ;  /* 0x2000003bff327230 */ /* 0x100fe40000004100 */
[----:B------:R-:W-:Y:S01]  /*b5e0*/  FFMA R14, R48, R49, R14 ;  /* 0x00000031300e7223 */ /* 0x000fe2000000000e */
[----:B------:R-:W-:Y:S02]  /*b5f0*/  HADD2.F32 R49, -RZ, R59.H1_H1 ;  /* 0x3000003bff317230 */ /* 0x000fe40000004100 */
[-C--:B------:R-:W-:Y:S01]  /*b600*/  FMUL R45, R15, R47.reuse ;  /* 0x0000002f0f2d7220 */ /* 0x080fe20000400000 */
[-C--:B------:R-:W-:Y:S01]  /*b610*/  FMUL R46, R16, R47.reuse ;  /* 0x0000002f102e7220 */ /* 0x080fe20000400000 */
[-C--:B------:R-:W-:Y:S01]  /*b620*/  FMUL R15, R38, R47.reuse ;  /* 0x0000002f260f7220 */ /* 0x080fe20000400000 */
[-C--:B------:R-:W-:Y:S01]  /*b630*/  FMUL R16, R39, R47.reuse ;  /* 0x0000002f27107220 */ /* 0x080fe20000400000 */
[-C--:B------:R-:W-:Y:S01]  /*b640*/  FMUL R17, R17, R47.reuse ;  /* 0x0000002f11117220 */ /* 0x080fe20000400000 */
[----:B------:R-:W-:Y:S01]  /*b650*/  FMUL R18, R18, R47 ;  /* 0x0000002f12127220 */ /* 0x000fe20000400000 */
[C---:B------:R-:W-:Y:S01]  /*b660*/  FFMA R15, R48.reuse, R50, R15 ;  /* 0x00000032300f7223 */ /* 0x040fe2000000000f */
[----:B------:R-:W-:Y:S02]  /*b670*/  HADD2.F32 R50, -RZ, R68.H1_H1 ;  /* 0x30000044ff327230 */ /* 0x000fe40000004100 */
[C---:B------:R-:W-:Y:S01]  /*b680*/  FFMA R16, R48.reuse, R49, R16 ;  /* 0x0000003130107223 */ /* 0x040fe20000000010 */
[----:B------:R-:W-:Y:S02]  /*b690*/  HADD2.F32 R49, -RZ, R69.H0_H0 ;  /* 0x20000045ff317230 */ /* 0x000fe40000004100 */
[C---:B------:R-:W-:Y:S01]  /*b6a0*/  FFMA R20, R48.reuse, R51, R20 ;  /* 0x0000003330147223 */ /* 0x040fe20000000014 */
[----:B------:R-:W-:Y:S02]  /*b6b0*/  HADD2.F32 R51, -RZ, R71.H0_H0 ;  /* 0x20000047ff337230 */ /* 0x000fe40000004100 */
[C---:B------:R-:W-:Y:S01]  /*b6c0*/  FFMA R21, R48.reuse, R50, R21 ;  /* 0x0000003230157223 */ /* 0x040fe20000000015 */
[--C-:B------:R-:W-:Y:S02]  /*b6d0*/  HADD2.F32 R50, -RZ, R70.reuse.H1_H1 ;  /* 0x30000046ff327230 */ /* 0x100fe40000004100 */
[C---:B------:R-:W-:Y:S01]  /*b6e0*/  FFMA R22, R48.reuse, R49, R22 ;  /* 0x0000003130167223 */ /* 0x040fe20000000016 */
[----:B------:R-:W-:Y:S02]  /*b6f0*/  HADD2.F32 R49, -RZ, R70.H0_H0 ;  /* 0x20000046ff317230 */ /* 0x000fe40000004100 */
[----:B------:R-:W-:Y:S01]  /*b700*/  FFMA R23, R48, R52, R23 ;  /* 0x0000003430177223 */ /* 0x000fe20000000017 */
[----:B------:R-:W-:Y:S02]  /*b710*/  HADD2.F32 R52, -RZ, R75.H1_H1 ;  /* 0x3000004bff347230 */ /* 0x000fe40000004100 */
[----:B------:R-:W-:Y:S01]  /*b720*/  FMUL R19, R19, R47 ;  /* 0x0000002f13137220 */ /* 0x000fe20000400000 */
[----:B------:R-:W-:Y:S01]  /*b730*/  F2FP.F16.F32.PACK_AB R105, R12, R11 ;  /* 0x0000000b0c69723e */ /* 0x000fe200000000ff */
[C---:B------:R-:W-:Y:S01]  /*b740*/  FFMA R24, R48.reuse, R49, R24 ;  /* 0x0000003130187223 */ /* 0x040fe20000000018 */
[C---:B------:R-:W-:Y:S01]  /*b750*/  FFMA R25, R48.reuse, R50, R25 ;  /* 0x0000003230197223 */ /* 0x040fe20000000019 */
[----:B------:R-:W-:Y:S01]  /*b760*/  FFMA R40, R48, R51, R40 ;  /* 0x0000003330287223 */ /* 0x000fe20000000028 */
[----:B------:R-:W-:Y:S01]  /*b770*/  HADD2.F32 R49, -RZ, R71.H1_H1 ;  /* 0x30000047ff317230 */ /* 0x000fe20000004100 */
[----:B------:R-:W-:Y:S01]  /*b780*/  F2FP.F16.F32.PACK_AB R106, R14, R13 ;  /* 0x0000000d0e6a723e */ /* 0x000fe200000000ff */
[--C-:B------:R-:W-:Y:S01]  /*b790*/  HADD2.F32 R51, -RZ, R72.reuse.H0_H0 ;  /* 0x20000048ff337230 */ /* 0x100fe20000004100 */
[----:B------:R-:W-:Y:S01]  /*b7a0*/  F2FP.F16.F32.PACK_AB R107, R16, R15 ;  /* 0x0000000f106b723e */ /* 0x000fe200000000ff */
[----:B------:R-:W-:Y:S02]  /*b7b0*/  HADD2.F32 R50, -RZ, R72.H1_H1 ;  /* 0x30000048ff327230 */ /* 0x000fe40000004100 */
[C---:B------:R-:W-:Y:S01]  /*b7c0*/  FFMA R41, R48.reuse, R49, R41 ;  /* 0x0000003130297223 */ /* 0x040fe20000000029 */
[----:B------:R-:W-:Y:S02]  /*b7d0*/  HADD2.F32 R49, -RZ, R73.H1_H1 ;  /* 0x30000049ff317230 */ /* 0x000fe40000004100 */
[C---:B------:R-:W-:Y:S01]  /*b7e0*/  FFMA R42, R48.reuse, R51, R42 ;  /* 0x00000033302a7223 */ /* 0x040fe2000000002a */
[----:B------:R1:W-:Y:S01]  /*b7f0*/  STSM.16.MT88.4 [R86+0x1800], R104 ;  /* 0x0018006856007844 */ /* 0x0003e20000004200 */
[C---:B------:R-:W-:Y:S01]  /*b800*/  FFMA R43, R48.reuse, R50, R43 ;  /* 0x00000032302b7223 */ /* 0x040fe2000000002b */
[--C-:B------:R-:W-:Y:S02]  /*b810*/  HADD2.F32 R51, -RZ, R74.reuse.H0_H0 ;  /* 0x2000004aff337230 */ /* 0x100fe40000004100 */
[C---:B------:R-:W-:Y:S01]  /*b820*/  FFMA R44, R48.reuse, R53, R44 ;  /* 0x00000035302c7223 */ /* 0x040fe2000000002c */
[----:B------:R-:W-:Y:S02]  /*b830*/  HADD2.F32 R50, -RZ, R74.H1_H1 ;  /* 0x3000004aff327230 */ /* 0x000fe40000004100 */
[C---:B------:R-:W-:Y:S01]  /*b840*/  FFMA R45, R48.reuse, R49, R45 ;  /* 0x00000031302d7223 */ /* 0x040fe2000000002d */
[----:B------:R-:W-:Y:S02]  /*b850*/  HADD2.F32 R53, -RZ, R75.H0_H0 ;  /* 0x2000004bff357230 */ /* 0x000fe40000004100 */
[C---:B------:R-:W-:Y:S01]  /*b860*/  FFMA R46, R48.reuse, R51, R46 ;  /* 0x00000033302e7223 */ /* 0x040fe2000000002e */
[----:B------:R-:W-:Y:S01]  /*b870*/  F2FP.F16.F32.PACK_AB R108, R21, R20 ;  /* 0x00000014156c723e */ /* 0x000fe200000000ff */
[C---:B------:R-:W-:Y:S01]  /*b880*/  FFMA R17, R48.reuse, R50, R17 ;  /* 0x0000003230117223 */ /* 0x040fe20000000011 */
[----:B------:R-:W-:Y:S01]  /*b890*/  F2FP.F16.F32.PACK_AB R109, R23, R22 ;  /* 0x00000016176d723e */ /* 0x000fe200000000ff */
[C---:B------:R-:W-:Y:S01]  /*b8a0*/  FFMA R18, R48.reuse, R53, R18 ;  /* 0x0000003530127223 */ /* 0x040fe20000000012 */
[----:B------:R-:W-:Y:S01]  /*b8b0*/  FFMA R19, R48, R52, R19 ;  /* 0x0000003430137223 */ /* 0x000fe20000000013 */
[----:B------:R-:W-:Y:S01]  /*b8c0*/  F2FP.F16.F32.PACK_AB R110, R25, R24 ;  /* 0x00000018196e723e */ /* 0x000fe200000000ff */
[----:B------:R-:W-:Y:S01]  /*b8d0*/  BSSY.RECONVERGENT B0, `(.L_x_163) ;  /* 0x000001c000007945 */ /* 0x000fe20003800200 */
[----:B------:R-:W-:Y:S02]  /*b8e0*/  F2FP.F16.F32.PACK_AB R111, R41, R40 ;  /* 0x00000028296f723e */ /* 0x000fe400000000ff */
[----:B------:R-:W-:Y:S02]  /*b8f0*/  F2FP.F16.F32.PACK_AB R112, R43, R42 ;  /* 0x0000002a2b70723e */ /* 0x000fe400000000ff */
[----:B------:R-:W-:Y:S01]  /*b900*/  F2FP.F16.F32.PACK_AB R113, R45, R44 ;  /* 0x0000002c2d71723e */ /* 0x000fe200000000ff */
[----:B------:R1:W-:Y:S01]  /*b910*/  STSM.16.MT88.4 [R55+0x1000], R108 ;  /* 0x0010006c37007844 */ /* 0x0003e20000004200 */
[----:B------:R-:W-:Y:S02]  /*b920*/  F2FP.F16.F32.PACK_AB R114, R17, R46 ;  /* 0x0000002e1172723e */ /* 0x000fe400000000ff */
[----:B------:R-:W-:Y:S02]  /*b930*/  F2FP.F16.F32.PACK_AB R115, R19, R18 ;  /* 0x000000121373723e */ /* 0x000fe400000000ff */
[----:B------:R-:W-:Y:S03]  /*b940*/  ISETP.NE.AND P0, PT, R101, RZ, PT ;  /* 0x000000ff6500720c */ /* 0x000fe60003f05270 */
[----:B------:R1:W-:Y:S01]  /*b950*/  STSM.16.MT88.4 [R55+0x1800], R112 ;  /* 0x0018007037007844 */ /* 0x0003e20000004200 */
[----:B------:R-:W-:Y:S01]  /*b960*/  @!PT LDS RZ, [RZ] ;  /* 0x00000000fffff984 */ /* 0x000fe20000000800 */
[----:B------:R-:W-:Y:S01]  /*b970*/  @!PT LDS RZ, [RZ] ;  /* 0x00000000fffff984 */ /* 0x000fe20000000800 */
[----:B------:R-:W-:Y:S01]  /*b980*/  @!PT LDS RZ, [RZ] ;  /* 0x00000000fffff984 */ /* 0x000fe20000000800 */
[----:B------:R-:W-:Y:S01]  /*b990*/  @!PT LDS RZ, [RZ] ;  /* 0x00000000fffff984 */ /* 0x000fe20000000800 */
[----:B------:R2:W-:Y:S07]  /*b9a0*/  MEMBAR.ALL.CTA ;  /* 0x0000000000007992 */ /* 0x0005ee0000008000 */
[----:B--2---:R-:W2:Y:S02]  /*b9b0*/  FENCE.VIEW.ASYNC.S ;  /* 0x00000000000073c6 */ /* 0x004ea40000000000 */
[----:B--2---:R-:W-:Y:S06]  /*b9c0*/  BAR.SYNC.DEFER_BLOCKING 0x1, 0x80 ;  /* 0x0042000000007b1d */ /* 0x004fec0000010000 */
[----:B------:R-:W-:Y:S05]  /*b9d0*/  @!P0 BRA `(.L_x_164) ;  /* 0x00000000002c8947 */ /* 0x000fea0003800000 */
[----:B------:R-:W-:Y:S02]  /*b9e0*/  UIADD3 UR7, UPT, UPT, UR43, 0x1000, URZ ;  /* 0x000010002b077890 */ /* 0x000fe4000fffe0ff */
[----:B------:R-:W-:Y:S02]  /*b9f0*/  UIADD3 UR5, UPT, UPT, UR41, 0x40, URZ ;  /* 0x0000004029057890 */ /* 0x000fe4000fffe0ff */
[----:B------:R-:W-:Y:S02]  /*ba00*/  UIADD3 UR4, UPT, UPT, UR43, 0x2000, URZ ;  /* 0x000020002b047890 */ /* 0x000fe4000fffe0ff */
[----:B------:R-:W-:Y:S01]  /*ba10*/  MOV R81, UR7 ;  /* 0x0000000700517c02 */ /* 0x000fe20008000f00 */
[----:B------:R-:W-:Y:S03]  /*ba20*/  UMOV UR6, UR42 ;  /* 0x0000002a00067c82 */ /* 0x000fe60008000000 */
[----:B------:R-:W-:Y:S11]  /*ba30*/  R2UR UR40, R81 ;  /* 0x00000000512872ca */ /* 0x000ff600000e0000 */
[----:B------:R-:W-:Y:S02]  /*ba40*/  @!UPT UIADD3 URZ, UPT, UPT, URZ, URZ, URZ ;  /* 0x000000fffffff290 */ /* 0x000fe4000fffe0ff */
[----:B------:R2:W-:Y:S01]  /*ba50*/  UTMASTG.2D [UR40], [UR56] ;  /* 0x00000028380073b5 */ /* 0x0005e20008008000 */
[----:B------:R2:W-:Y:S01]  /*ba60*/  UTMASTG.2D [UR4], [UR56] ;  /* 0x00000004380073b5 */ /* 0x0005e20008008000 */
[----:B------:R0:W-:Y:S01]  /*ba70*/  UTMACMDFLUSH ;  /* 0x00000000000079b7 */ /* 0x0001e20000000000 */
[----:B--2---:R-:W-:Y:S04]  /*ba80*/  DEPBAR.LE SB0, 0x1 ;  /* 0x000080400000791a */ /* 0x004fe80000000000 */
.L_x_164:
[----:B------:R-:W-:Y:S05]  /*ba90*/  BSYNC.RECONVERGENT B0 ;  /* 0x0000000000007941 */ /* 0x000fea0003800200 */
.L_x_163:
[----:B------:R-:W-:Y:S01]  /*baa0*/  UISETP.NE.AND UP1, UPT, UR54, URZ, UPT ;  /* 0x000000ff3600728c */ /* 0x000fe2000bf25270 */
[----:B------:R-:W-:Y:S01]  /*bab0*/  BAR.SYNC.DEFER_BLOCKING 0x1, 0x80 ;  /* 0x0042000000007b1d */ /* 0x000fe20000010000 */
[----:B------:R-:W-:Y:S01]  /*bac0*/  SHF.L.U32 R0, R91, 0x1f, RZ ;  /* 0x0000001f5b007819 */ /* 0x000fe200000006ff */
[----:B------:R-:W-:Y:S03]  /*bad0*/  IMAD R102, R95, 0x2, R102 ;  /* 0x000000025f667824 */ /* 0x000fe600078e0266 */
[----:B------:R-:W-:Y:S05]  /*bae0*/  PLOP3.LUT P0, PT, PT, PT, UP1, 0x80, 0x8 ;  /* 0x000000000008781c */ /* 0x000fea0003f0f018 */
[----:B------:R-:W-:Y:S04]  /*baf0*/  @UP1 ULEA UR4, UR53, UR43, 0x3 ;  /* 0x0000002b35041291 */ /* 0x000fe8000f8e18ff */
[----:B------:R-:W-:Y:S04]  /*bb00*/  @UP1 UIADD3 UR4, UPT, UPT, UR4, 0xd0, URZ ;  /* 0x000000d004041890 */ /* 0x000fe8000fffe0ff */
[----:B------:R-:W-:Y:S09]  /*bb10*/  @UP1 UPRMT UR4, UR52, 0x654, UR4 ;  /* 0x0000065434041896 */ /* 0x000ff20008000004 */
[----:B------:R-:W-:Y:S01]  /*bb20*/  @P0 SYNCS.ARRIVE.TRANS64.RED.A1T0 RZ, [UR4], RZ ;  /* 0x000000ffffff09a7 */ /* 0x000fe20008100404 */
[----:B------:R-:W-:Y:S01]  /*bb30*/  @UP1 UIADD3 UR4, UPT, UPT, UR53, 0x1, URZ ;  /* 0x0000000135041890 */ /* 0x000fe2000fffe0ff */
[----:B------:R-:W-:Y:S01]  /*bb40*/  BSSY B0, `(.L_x_165) ;  /* 0x0000008000007945 */ /* 0x000fe20003800000 */
[----:B------:R-:W-:Y:S02]  /*bb50*/  FSETP.NEU.AND P0, PT, R48, RZ, PT ;  /* 0x000000ff3000720b */ /* 0x000fe40003f0d000 */
[----:B------:R-:W-:Y:S01]  /*bb60*/  @UP1 UISETP.NE.AND UP0, UPT, UR4, 0x4, UPT ;  /* 0x000000040400188c */ /* 0x000fe2000bf05270 */
[----:B------:R-:W2:Y:S03]  /*bb70*/  SYNCS.PHASECHK.TRANS64.TRYWAIT P1, [UR43+0xb8], R0 ;  /* 0x0000b800ff0075a7 */ /* 0x000ea6000802112b */
[----:B------:R-:W-:Y:S01]  /*bb80*/  @UP1 USEL UR53, UR4, URZ, UP0 ;  /* 0x000000ff04351287 */ /* 0x000fe20008000000 */
[----:B--2---:R-:W-:Y:S11]  /*bb90*/  @P1 BRA `(.L_x_166) ;  /* 0x0000000000081947 */ /* 0x004ff60003800000 */
[----:B------:R-:W2:Y:S02]  /*bba0*/  SYNCS.PHASECHK.TRANS64.TRYWAIT P1, [UR43+0xb8], R0 ;  /* 0x0000b800ff0075a7 */ /* 0x000ea4000802112b */
[----:B--2---:R-:W-:Y:S05]  /*bbb0*/  @!P1 BRA `(.L_x_167) ;  /* 0x0000006000b09947 */ /* 0x004fea0003800000 */
.L_x_166:
[----:B------:R-:W-:Y:S05]  /*bbc0*/  BSYNC B0 ;  /* 0x0000000000007941 */ /* 0x000fea0003800000 */
.L_x_165:
[----:B------:R-:W-:Y:S05]  /*bbd0*/  @P0 WARPSYNC.ALL ;  /* 0x0000000000000948 */ /* 0x000fea0003800000 */
[----:B------:R3:W1:Y:S01]  /*bbe0*/  @P0 LDSM.16.MT88.4 R60, [R92+UR43+0x3000] ;  /* 0x0030002b5c3c083b */ /* 0x0006620008004200 */
[----:B------:R-:W-:Y:S02]  /*bbf0*/  CS2R R38, SRZ ;  /* 0x0000000000267805 */ /* 0x000fe4000001ff00 */
[----:B------:R-:W-:Y:S02]  /*bc00*/  CS2R R36, SRZ ;  /* 0x0000000000247805 */ /* 0x000fe4000001ff00 */
[----:B------:R-:W-:Y:S01]  /*bc10*/  CS2R R34, SRZ ;  /* 0x0000000000227805 */ /* 0x000fe2000001ff00 */
[----:B------:R3:W1:Y:S01]  /*bc20*/  @P0 LDSM.16.MT88.4 R56, [R92+UR43+0x3800] ;  /* 0x0038002b5c38083b */ /* 0x0006620008004200 */
[----:B------:R-:W-:Y:S02]  /*bc30*/  CS2R R32, SRZ ;  /* 0x0000000000207805 */ /* 0x000fe4000001ff00 */
[----:B------:R-:W-:Y:S02]  /*bc40*/  CS2R R30, SRZ ;  /* 0x00000000001e7805 */ /* 0x000fe4000001ff00 */
[----:B------:R-:W-:Y:S01]  /*bc50*/  CS2R R28, SRZ ;  /* 0x00000000001c7805 */ /* 0x000fe2000001ff00 */
[----:B------:R3:W1:Y:S01]  /*bc60*/  @P0 LDSM.16.MT88.4 R68, [R102+0x2000] ;  /* 0x002000006644083b */ /* 0x0006620000004200 */
[----:B------:R-:W-:Y:S02]  /*bc70*/  CS2R R26, SRZ ;  /* 0x00000000001a7805 */ /* 0x000fe4000001ff00 */
[----:B------:R-:W-:Y:S02]  /*bc80*/  CS2R R24, SRZ ;  /* 0x0000000000187805 */ /* 0x000fe4000001ff00 */
[----:B------:R-:W-:Y:S01]  /*bc90*/  CS2R R18, SRZ ;  /* 0x0000000000127805 */ /* 0x000fe2000001ff00 */
[----:B------:R3:W1:Y:S01]  /*bca0*/  @P0 LDSM.16.MT88.4 R72, [R102+0x2800] ;  /* 0x002800006648083b */ /* 0x0006620000004200 */
[----:B------:R-:W-:Y:S02]  /*bcb0*/  ISETP.GE.AND P0, PT, R100, 0x1, PT ;  /* 0x000000016400780c */ /* 0x000fe40003f06270 */
[----:B------:R-:W-:Y:S02]  /*bcc0*/  CS2R R16, SRZ ;  /* 0x0000000000107805 */ /* 0x000fe4000001ff00 */
[----:B------:R-:W-:Y:S02]  /*bcd0*/  CS2R R14, SRZ ;  /* 0x00000000000e7805 */ /* 0x000fe4000001ff00 */
[----:B------:R-:W-:Y:S02]  /*bce0*/  CS2R R12, SRZ ;  /* 0x00000000000c7805 */ /* 0x000fe4000001ff00 */
[----:B------:R-:W-:Y:S02]  /*bcf0*/  CS2R R10, SRZ ;  /* 0x00000000000a7805 */ /* 0x000fe4000001ff00 */
[----:B------:R-:W-:Y:S02]  /*bd00*/  CS2R R8, SRZ ;  /* 0x0000000000087805 */ /* 0x000fe4000001ff00 */
[----:B------:R-:W-:Y:S02]  /*bd10*/  CS2R R6, SRZ ;  /* 0x0000000000067805 */ /* 0x000fe4000001ff00 */
[----:B------:R-:W-:Y:S01]  /*bd20*/  CS2R R4, SRZ ;  /* 0x0000000000047805 */ /* 0x000fe2000001ff00 */
[----:B------:R-:W-:Y:S06]  /*bd30*/  @!P0 BRA `(.L_x_168) ;  /* 0x0000000000c48947 */ /* 0x000fec0003800000 */
[----:B--2---:R-:W-:Y:S05]  /*bd40*/  VIADD R3, R54, 0x20 ;  /* 0x0000002036037836 */ /* 0x004fea0000000000 */
[----:B------:R-:W-:Y:S04]  /*bd50*/  SHF.R.U32.HI R3, RZ, 0x15, R3 ;  /* 0x00000015ff037819 */ /* 0x000fe80000011603 */
[----:B------:R-:W-:Y:S11]  /*bd60*/  LOP3.LUT P0, RZ, R3, 0x3, R80, 0x48, !PT ;  /* 0x0000000303ff7812 */ /* 0x000ff60007804850 */
[----:B------:R-:W-:Y:S02]  /*bd70*/  @!UPT UIADD3 URZ, UPT, UPT, URZ, URZ, URZ ;  /* 0x000000fffffff290 */ /* 0x000fe4000fffe0ff */
[----:B------:R-:W-:Y:S05]  /*bd80*/  @!P0 BRA `(.L_x_169) ;  /* 0x0000000000408947 */ /* 0x000fea0003800000 */
[----:B------:R-:W2:Y:S01]  /*bd90*/  LDCU.64 UR8, c[0x4][0x70] ;  /* 0x01000e00ff0877ac */ /* 0x000ea20008000a00 */
[----:B------:R-:W-:Y:S01]  /*bda0*/  MOV R3, 0x0 ;  /* 0x0000000000037802 */ /* 0x000fe20000000f00 */
[----:B------:R-:W-:Y:S02]  /*bdb0*/  HFMA2 R12, -RZ, RZ, 0, 5.9604644775390625e-08 ;  /* 0x00000001ff0c7431 */ /* 0x000fe400000001ff */
[----:B------:R-:W-:Y:S02]  /*bdc0*/  IMAD.MOV.U32 R8, RZ, RZ, 0x192 ;  /* 0x00000192ff087424 */ /* 0x000fe400078e00ff */
[----:B------:R-:W-:Y:S01]  /*bdd0*/  IMAD.MOV.U32 R13, RZ, RZ, RZ ;  /* 0x000000ffff0d7224 */ /* 0x000fe200078e00ff */
[----:B------:R-:W5:Y:S01]  /*bde0*/  LDCU.64 UR6, c[0x4][0x78] ;  /* 0x01000f00ff0677ac */ /* 0x000f620008000a00 */
[----:B------:R-:W1:Y:S01]  /*bdf0*/  LDC.64 R2, c[0x4][R3] ;  /* 0x0100000003027b82 */ /* 0x000e620000000a00 */
[----:B------:R-:W3:Y:S01]  /*be00*/  LDCU.64 UR4, c[0x4][0x10] ;  /* 0x01000200ff0477ac */ /* 0x000ee20008000a00 */
[----:B--2---:R-:W-:Y:S01]  /*be10*/  MOV R5, UR9 ;  /* 0x0000000900057c02 */ /* 0x004fe20008000f00 */
[----:B------:R-:W-:Y:S01]  /*be20*/  IMAD.U32 R4, RZ, RZ, UR8 ;  /* 0x00000008ff047e24 */ /* 0x000fe2000f8e00ff */
[----:B-----5:R-:W-:Y:S01]  /*be30*/  MOV R7, UR7 ;  /* 0x0000000700077c02 */ /* 0x020fe20008000f00 */
[----:B------:R-:W-:Y:S01]  /*be40*/  IMAD.U32 R6, RZ, RZ, UR6 ;  /* 0x00000006ff067e24 */ /* 0x000fe2000f8e00ff */
[----:B---3--:R-:W-:Y:S01]  /*be50*/  MOV R11, UR5 ;  /* 0x00000005000b7c02 */ /* 0x008fe20008000f00 */
[----:B------:R-:W-:Y:S02]  /*be60*/  IMAD.U32 R10, RZ, RZ, UR4 ;  /* 0x00000004ff0a7e24 */ /* 0x000fe4000f8e00ff */
[----:B------:R-:W-:Y:S07]  /*be70*/  LEPC R20, `(.L_x_169) ;  /* 0x000000001014794e */ /* 0x000fee0000000000 */
[----:B-1--4-:R-:W-:Y:S05]  /*be80*/  CALL.ABS.NOINC R2 ;  /* 0x0000000002007343 */ /* 0x012fea0003c00000 */
.L_x_169:
[----:B------:R-:W-:Y:S05]  /*be90*/  WARPSYNC.ALL ;  /* 0x0000000000007948 */ /* 0x000fea0003800000 */
[C---:B------:R-:W-:Y:S01]  /*bea0*/  R2UR UR4, R54.reuse ;  /* 0x00000000360472ca */ /* 0x040fe200000e0000 */
[----:B------:R-:W-:Y:S05]  /*beb0*/  VIADD R3, R54, 0x100020 ;  /* 0x0010002036037836 */ /* 0x000fea0000000000 */
[----:B------:R-:W-:Y:S04]  /*bec0*/  SHF.R.U32.HI R3, RZ, 0x15, R3 ;  /* 0x00000015ff037819 */ /* 0x000fe80000011603 */
[----:B------:R-:W-:Y:S03]  /*bed0*/  LOP3.LUT P0, RZ, R3, 0x3, R80, 0x48, !PT ;  /* 0x0000000303ff7812 */ /* 0x000fe60007804850 */
[----:B------:R-:W2:Y:S10]  /*bee0*/  LDTM.16dp256bit.x4 R24, tmem[UR4+0x20] ;  /* 0x00002004001879ee */ /* 0x000eb40008120000 */
[----:B--2---:R-:W-:Y:S05]  /*bef0*/  @!P0 BRA `(.L_x_170) ;  /* 0x0000000000408947 */ /* 0x004fea0003800000 */
        /* <DEDUP_REMOVED lines=16> */
.L_x_170:
[----:B------:R-:W-:Y:S05]  /*c000*/  WARPSYNC.ALL ;  /* 0x0000000000007948 */ /* 0x000fea0003800000 */
[----:B------:R-:W-:Y:S11]  /*c010*/  R2UR UR4, R54 ;  /* 0x00000000360472ca */ /* 0x000ff600000e0000 */
[----:B------:R-:W-:Y:S02]  /*c020*/  @!UPT UIADD3 URZ, UPT, UPT, URZ, URZ, URZ ;  /* 0x000000fffffff290 */ /* 0x000fe4000fffe0ff */
[----:B------:R-:W2:Y:S02]  /*c030*/  LDTM.16dp256bit.x4 R4, tmem[UR4+0x100020] ;  /* 0x10002004000479ee */ /* 0x000ea40008120000 */
[----:B--2---:R-:W-:Y:S01]  /*c040*/  NOP ;  /* 0x0000000000007918 */ /* 0x004fe20000000000 */
.L_x_168:
[--C-:B-1----:R-:W-:Y:S01]  /*c050*/  HADD2.F32 R49, -RZ, R60.reuse.H0_H0 ;  /* 0x2000003cff317230 */ /* 0x102fe20000004100 */
[----:B------:R-:W-:Y:S05]  /*c060*/  WARPSYNC.ALL ;  /* 0x0000000000007948 */ /* 0x000fea0003800000 */
[-C--:B--2---:R-:W-:Y:S01]  /*c070*/  FMUL R0, R24, R47.reuse ;  /* 0x0000002f18007220 */ /* 0x084fe20000400000 */
        /* <DEDUP_REMOVED lines=25> */
[--C-:B------:R-:W-:Y:S02]  /*c210*/  HADD2.F32 R49, -RZ, R56.reuse.H0_H0 ;  /* 0x20000038ff317230 */ /* 0x100fe40000004100 */
[-C--:B------:R-:W-:Y:S01]  /*c220*/  FMUL R7, R30, R47.reuse ;  /* 0x0000002f1e077220 */ /* 0x080fe20000400000 */
[----:B------:R-:W-:Y:S01]  /*c230*/  FMUL R8, R31, R47 ;  /* 0x0000002f1f087220 */ /* 0x000fe20000400000 */
[----:B------:R-:W-:Y:S01]  /*c240*/  HADD2.F32 R52, -RZ, R69.H1_H1 ;  /* 0x30000045ff347230 */ /* 0x000fe20000004100 */
        /* <DEDUP_REMOVED lines=96> */
[----:B------:R-:W-:Y:S01]  /*c850*/  UIADD3 UR8, UPT, UPT, UR43, 0x3000, URZ ;  /* 0x000030002b087890 */ /* 0x000fe2000fffe0ff */
[----:B------:R-:W-:Y:S01]  /*c860*/  UMOV UR9, UR41 ;  /* 0x0000002900097c82 */ /* 0x000fe20008000000 */
[----:B------:R-:W-:Y:S02]  /*c870*/  UIADD3 UR5, UPT, UPT, UR41, 0x40, URZ ;  /* 0x0000004029057890 */ /* 0x000fe4000fffe0ff */
[----:B------:R-:W-:Y:S01]  /*c880*/  UIADD3 UR4, UPT, UPT, UR43, 0x4000, URZ ;  /* 0x000040002b047890 */ /* 0x000fe2000fffe0ff */
[----:B------:R-:W-:Y:S04]  /*c890*/  UMOV UR6, UR10 ;  /* 0x0000000a00067c82 */ /* 0x000fe80008000000 */
[----:B------:R2:W-:Y:S04]  /*c8a0*/  UTMASTG.2D [UR8], [UR56] ;  /* 0x00000008380073b5 */ /* 0x0005e80008008000 */
[----:B------:R2:W-:Y:S01]  /*c8b0*/  UTMASTG.2D [UR4], [UR56] ;  /* 0x00000004380073b5 */ /* 0x0005e20008008000 */
[----:B------:R0:W-:Y:S01]  /*c8c0*/  UTMACMDFLUSH ;  /* 0x00000000000079b7 */ /* 0x0001e20000000000 */
[----:B--2---:R-:W-:Y:S04]  /*c8d0*/  DEPBAR.LE SB0, 0x1 ;  /* 0x000080400000791a */ /* 0x004fe80000000000 */
.L_x_172:
[----:B------:R-:W-:Y:S05]  /*c8e0*/  BSYNC.RECONVERGENT B0 ;  /* 0x0000000000007941 */ /* 0x000fea0003800200 */
.L_x_171:
[----:B------:R-:W-:Y:S01]  /*c8f0*/  BAR.SYNC.DEFER_BLOCKING 0x1, 0x80 ;  /* 0x0042000000007b1d */ /* 0x000fe20000010000 */
[----:B------:R-:W-:Y:S01]  /*c900*/  ULEA UR4, UR53, UR43, 0x3 ;  /* 0x0000002b35047291 */ /* 0x000fe2000f8e18ff */
[----:B------:R-:W-:Y:S01]  /*c910*/  SHF.L.U32 R3, R91, 0x1f, RZ ;  /* 0x0000001f5b037819 */ /* 0x000fe200000006ff */
[----:B------:R-:W-:Y:S01]  /*c920*/  UIADD3 UR40, UPT, UPT, UR53, 0x1, URZ ;  /* 0x0000000135287890 */ /* 0x000fe2000fffe0ff */
[----:B------:R-:W-:Y:S01]  /*c930*/  FSETP.NEU.AND P0, PT, R48, RZ, PT ;  /* 0x000000ff3000720b */ /* 0x000fe20003f0d000 */
[----:B------:R-:W-:Y:S04]  /*c940*/  UIADD3 UR4, UPT, UPT, UR4, 0xd0, URZ ;  /* 0x000000d004047890 */ /* 0x000fe8000fffe0ff */
[----:B------:R-:W-:Y:S09]  /*c950*/  UPRMT UR4, UR52, 0x654, UR4 ;  /* 0x0000065434047896 */ /* 0x000ff20008000004 */
[----:B------:R-:W-:Y:S01]  /*c960*/  SYNCS.ARRIVE.TRANS64.RED.A1T0 RZ, [UR4], RZ ;  /* 0x000000ffffff79a7 */ /* 0x000fe20008100404 */
[----:B------:R-:W-:Y:S01]  /*c970*/  BSSY B0, `(.L_x_173) ;  /* 0x0000005000007945 */ /* 0x000fe20003800000 */
[----:B------:R-:W2:Y:S03]  /*c980*/  SYNCS.PHASECHK.TRANS64.TRYWAIT P1, [UR43+0xc0], R3 ;  /* 0x0000c003ff0075a7 */ /* 0x000ea6000802112b */
[----:B--2---:R-:W-:Y:S05]  /*c990*/  @P1 BRA `(.L_x_174) ;  /* 0x0000000000081947 */ /* 0x004fea0003800000 */
[----:B------:R-:W2:Y:S02]  /*c9a0*/  SYNCS.PHASECHK.TRANS64.TRYWAIT P1, [UR43+0xc0], R3 ;  /* 0x0000c003ff0075a7 */ /* 0x000ea4000802112b */
[----:B--2---:R-:W-:Y:S05]  /*c9b0*/  @!P1 BRA `(.L_x_175) ;  /* 0x0000005400489947 */ /* 0x004fea0003800000 */
.L_x_174:
[----:B------:R-:W-:Y:S05]  /*c9c0*/  BSYNC B0 ;  /* 0x0000000000007941 */ /* 0x000fea0003800000 */
.L_x_173:
        /* <DEDUP_REMOVED lines=44> */
.L_x_177:
        /* <DEDUP_REMOVED lines=23> */
.L_x_178:
[----:B------:R-:W-:Y:S05]  /*ce00*/  WARPSYNC.ALL ;  /* 0x0000000000007948 */ /* 0x000fea0003800000 */
[----:B------:R-:W-:Y:S11]  /*ce10*/  R2UR UR4, R54 ;  /* 0x00000000360472ca */ /* 0x000ff600000e0000 */
[----:B------:R-:W-:Y:S02]  /*ce20*/  @!UPT UIADD3 URZ, UPT, UPT, URZ, URZ, URZ ;  /* 0x000000fffffff290 */ /* 0x000fe4000fffe0ff */
[----:B------:R-:W2:Y:S02]  /*ce30*/  LDTM.16dp256bit.x4 R4, tmem[UR4+0x100040] ;  /* 0x10004004000479ee */ /* 0x000ea40008120000 */
[----:B--2---:R-:W-:Y:S01]  /*ce40*/  NOP ;  /* 0x0000000000007918 */ /* 0x004fe20000000000 */
.L_x_176:
        /* <DEDUP_REMOVED lines=137> */
.L_x_180:
[----:B------:R-:W-:Y:S05]  /*d6e0*/  BSYNC.RECONVERGENT B0 ;  /* 0x0000000000007941 */ /* 0x000fea0003800200 */
.L_x_179:
[----:B------:R-:W-:Y:S01]  /*d6f0*/  UISETP.NE.AND UP0, UPT, UR40, 0x4, UPT ;  /* 0x000000042800788c */ /* 0x000fe2000bf05270 */
[----:B------:R-:W-:Y:S01]  /*d700*/  BAR.SYNC.DEFER_BLOCKING 0x1, 0x80 ;  /* 0x0042000000007b1d */ /* 0x000fe20000010000 */
[----:B------:R-:W-:Y:S02]  /*d710*/  SHF.L.U32 R3, R91, 0x1f, RZ ;  /* 0x0000001f5b037819 */ /* 0x000fe400000006ff */
[----:B------:R-:W-:Y:S01]  /*d720*/  USEL UR5, UR40, URZ, UP0 ;  /* 0x000000ff28057287 */ /* 0x000fe20008000000 */
[----:B------:R-:W-:Y:S03]  /*d730*/  FSETP.NEU.AND P0, PT, R48, RZ, PT ;  /* 0x000000ff3000720b */ /* 0x000fe60003f0d000 */
[----:B------:R-:W-:Y:S02]  /*d740*/  ULEA UR4, UR5, UR43, 0x3 ;  /* 0x0000002b05047291 */ /* 0x000fe4000f8e18ff */
[----:B------:R-:W-:Y:S02]  /*d750*/  UIADD3 UR5, UPT, UPT, UR5, 0x1, URZ ;  /* 0x0000000105057890 */ /* 0x000fe4000fffe0ff */
[----:B------:R-:W-:Y:S02]  /*d760*/  UIADD3 UR4, UPT, UPT, UR4, 0xd0, URZ ;  /* 0x000000d004047890 */ /* 0x000fe4000fffe0ff */
[----:B------:R-:W-:Y:S02]  /*d770*/  UISETP.NE.AND UP0, UPT, UR5, 0x4, UPT ;  /* 0x000000040500788c */ /* 0x000fe4000bf05270 */
[----:B------:R-:W-:Y:S02]  /*d780*/  UPRMT UR4, UR52, 0x654, UR4 ;  /* 0x0000065434047896 */ /* 0x000fe40008000004 */
[----:B------:R-:W-:Y:S07]  /*d790*/  USEL UR53, UR5, URZ, UP0 ;  /* 0x000000ff05357287 */ /* 0x000fee0008000000 */
[----:B------:R-:W-:Y:S01]  /*d7a0*/  SYNCS.ARRIVE.TRANS64.RED.A1T0 RZ, [UR4], RZ ;  /* 0x000000ffffff79a7 */ /* 0x000fe20008100404 */
[----:B------:R-:W-:Y:S01]  /*d7b0*/  BSSY B0, `(.L_x_181) ;  /* 0x0000005000007945 */ /* 0x000fe20003800000 */
[----:B------:R-:W2:Y:S03]  /*d7c0*/  SYNCS.PHASECHK.TRANS64.TRYWAIT P1, [UR43+0xc8], R3 ;  /* 0x0000c803ff0075a7 */ /* 0x000ea6000802112b */
[----:B--2---:R-:W-:Y:S05]  /*d7d0*/  @P1 BRA `(.L_x_182) ;  /* 0x0000000000081947 */ /* 0x004fea0003800000 */
[----:B------:R-:W2:Y:S02]  /*d7e0*/  SYNCS.PHASECHK.TRANS64.TRYWAIT P1, [UR43+0xc8], R3 ;  /* 0x0000c803ff0075a7 */ /* 0x000ea4000802112b */
[----:B--2---:R-:W-:Y:S05]  /*d7f0*/  @!P1 BRA `(.L_x_183) ;  /* 0x0000004400d09947 */ /* 0x004fea0003800000 */
.L_x_182:
[----:B------:R-:W-:Y:S05]  /*d800*/  BSYNC B0 ;  /* 0x0000000000007941 */ /* 0x000fea0003800000 */
.L_x_181:
        /* <DEDUP_REMOVED lines=44> */
.L_x_185:
        /* <DEDUP_REMOVED lines=23> */
.L_x_186:
[----:B------:R-:W-:Y:S05]  /*dc40*/  WARPSYNC.ALL ;  /* 0x0000000000007948 */ /* 0x000fea0003800000 */
[----:B------:R-:W-:Y:S11]  /*dc50*/  R2UR UR4, R54 ;  /* 0x00000000360472ca */ /* 0x000ff600000e0000 */
[----:B------:R-:W-:Y:S02]  /*dc60*/  @!UPT UIADD3 URZ, UPT, UPT, URZ, URZ, URZ ;  /* 0x000000fffffff290 */ /* 0x000fe4000fffe0ff */
[----:B------:R-:W2:Y:S02]  /*dc70*/  LDTM.16dp256bit.x4 R4, tmem[UR4+0x100060] ;  /* 0x10006004000479ee */ /* 0x000ea40008120000 */
[----:B--2---:R-:W-:Y:S01]  /*dc80*/  NOP ;  /* 0x0000000000007918 */ /* 0x004fe20000000000 */
.L_x_184:
[--C-:B-1----:R-:W-:Y:S01]  /*dc90*/  HADD2.F32 R41, -RZ, R60.reuse.H0_H0 ;  /* 0x2000003cff297230 */ /* 0x102fe20000004100 */
[----:B------:R-:W-:Y:S01]  /*dca0*/  ISETP.GE.AND P0, PT, R100, 0x1, PT ;  /* 0x000000016400780c */ /* 0x000fe20003f06270 */
[-C--:B--2---:R-:W-:Y:S01]  /*dcb0*/  FMUL R0, R24, R47.reuse ;  /* 0x0000002f18007220 */ /* 0x084fe20000400000 */
[----:B------:R-:W1:Y:S01]  /*dcc0*/  S2R R100, SR_CgaCtaId ;  /* 0x0000000000647919 */ /* 0x000e620000008800 */
[----:B------:R-:W-:Y:S02]  /*dcd0*/  HADD2.F32 R43, -RZ, R60.H1_H1 ;  /* 0x3000003cff2b7230 */ /* 0x000fe40000004100 */
[----:B------:R-:W-:Y:S01]  /*dce0*/  FMUL R2, R25, R47 ;  /* 0x0000002f19027220 */ /* 0x000fe20000400000 */
[--C-:B------:R-:W-:Y:S02]  /*dcf0*/  HADD2.F32 R40, -RZ, R61.reuse.H0_H0 ;  /* 0x2000003dff287230 */ /* 0x100fe40000004100 */
[----:B------:R-:W-:Y:S01]  /*dd00*/  FFMA R0, R48, R41, R0 ;  /* 0x0000002930007223 */ /* 0x000fe20000000000 */
[----:B------:R-:W-:Y:S01]  /*dd10*/  FMUL R3, R26, R47 ;  /* 0x0000002f1a037220 */ /* 0x000fe20000400000 */
[----:B------:R-:W-:Y:S02]  /*dd20*/  HADD2.F32 R45, -RZ, R61.H1_H1 ;  /* 0x3000003dff2d7230 */ /* 0x000fe40000004100 */
[C---:B------:R-:W-:Y:S01]  /*dd30*/  FFMA R2, R48.reuse, R43, R2 ;  /* 0x0000002b30027223 */ /* 0x040fe20000000002 */
[----:B------:R-:W-:Y:S01]  /*dd40*/  FMUL R20, R27, R47 ;  /* 0x0000002f1b147220 */ /* 0x000fe20000400000 */
[--C-:B------:R-:W-:Y:S02]  /*dd50*/  HADD2.F32 R42, -RZ, R62.reuse.H0_H0 ;  /* 0x2000003eff2a7230 */ /* 0x100fe40000004100 */
[----:B------:R-:W-:Y:S01]  /*dd60*/  FFMA R3, R48, R40, R3 ;  /* 0x0000002830037223 */ /* 0x000fe20000000003 */
[----:B------:R-:W-:Y:S05]  /*dd70*/  @P0 WARPSYNC.ALL ;  /* 0x0000000000000948 */ /* 0x000fea0003800000 */
[----:B------:R-:W-:Y:S01]  /*dd80*/  @P0 NOP ;  /* 0x0000000000000918 */ /* 0x000fe20000000000 */
[----:B------:R-:W-:Y:S01]  /*dd90*/  F2FP.F16.F32.PACK_AB R104, R2, R0 ;  /* 0x000000000268723e */ /* 0x000fe200000000ff */
[----:B------:R-:W-:Y:S01]  /*dda0*/  FFMA R20, R48, R45, R20 ;  /* 0x0000002d30147223 */ /* 0x000fe20000000014 */
[----:B------:R-:W-:Y:S01]  /*ddb0*/  @P0 IADD3 R97, PT, PT, R97, 0x1a0, RZ ;  /* 0x000001a061610810 */ /* 0x000fe20007ffe0ff */
[-C--:B------:R-:W-:Y:S01]  /*ddc0*/  FMUL R21, R28, R47.reuse ;  /* 0x0000002f1c157220 */ /* 0x080fe20000400000 */
[----:B------:R-:W-:Y:S02]  /*ddd0*/  HADD2.F32 R49, -RZ, R62.H1_H1 ;  /* 0x3000003eff317230 */ /* 0x000fe40000004100 */
[----:B------:R-:W-:Y:S01]  /*dde0*/  FMUL R22, R29, R47 ;  /* 0x0000002f1d167220 */ /* 0x000fe20000400000 */
[--C-:B------:R-:W-:Y:S01]  /*ddf0*/  HADD2.F32 R44, -RZ, R63.reuse.H0_H0 ;  /* 0x2000003fff2c7230 */ /* 0x100fe20000004100 */
[----:B------:R-:W-:Y:S01]  /*de00*/  F2FP.F16.F32.PACK_AB R105, R20, R3 ;  /* 0x000000031469723e */ /* 0x000fe200000000ff */
[C---:B------:R-:W-:Y:S01]  /*de10*/  FFMA R21, R48.reuse, R42, R21 ;  /* 0x0000002a30157223 */ /* 0x040fe20000000015 */
[----:B------:R-:W-:Y:S01]  /*de20*/  FFMA R22, R48, R49, R22 ;  /* 0x0000003130167223 */ /* 0x000fe20000000016 */
[-C--:B------:R-:W-:Y:S01]  /*de30*/  FMUL R23, R30, R47.reuse ;  /* 0x0000002f1e177220 */ /* 0x080fe20000400000 */
[----:B------:R-:W-:Y:S02]  /*de40*/  HADD2.F32 R51, -RZ, R63.H1_H1 ;  /* 0x3000003fff337230 */ /* 0x000fe40000004100 */
[----:B------:R-:W-:Y:S01]  /*de50*/  FMUL R24, R31, R47 ;  /* 0x0000002f1f187220 */ /* 0x000fe20000400000 */
[--C-:B------:R-:W-:Y:S01]  /*de60*/  HADD2.F32 R46, -RZ, R56.reuse.H0_H0 ;  /* 0x20000038ff2e7230 */ /* 0x100fe20000004100 */
[----:B------:R-:W-:Y:S01]  /*de70*/  F2FP.F16.F32.PACK_AB R106, R22, R21 ;  /* 0x00000015166a723e */ /* 0x000fe200000000ff */
[----:B------:R-:W-:Y:S01]  /*de80*/  FFMA R23, R48, R44, R23 ;  /* 0x0000002c30177223 */ /* 0x000fe20000000017 */
[----:B-1----:R-:W-:Y:S01]  /*de90*/  @P0 PRMT R100, R100, 0x654, R97 ;  /* 0x0000065464640816 */ /* 0x002fe20000000061 */
[----:B------:R-:W-:Y:S01]  /*dea0*/  FFMA R24, R48, R51, R24 ;  /* 0x0000003330187223 */ /* 0x000fe20000000018 */
[----:B------:R-:W-:Y:S01]  /*deb0*/  FMUL R25, R32, R47 ;  /* 0x0000002f20197220 */ /* 0x000fe20000400000 */
[----:B------:R-:W-:Y:S01]  /*dec0*/  HADD2.F32 R53, -RZ, R56.H1_H1 ;  /* 0x30000038ff357230 */ /* 0x000fe20000004100 */
[----:B------:R1:W-:Y:S06]  /*ded0*/  @P0 SYNCS.ARRIVE.TRANS64.RED.A1T0 RZ, [R100+URZ], RZ ;  /* 0x000000ff64ff09a7 */ /* 0x0003ec00081004ff */
[----:B------:R-:W-:Y:S05]  /*dee0*/  WARPSYNC.ALL ;  /* 0x0000000000007948 */ /* 0x000fea0003800000 */
[----:B------:R-:W-:Y:S01]  /*def0*/  F2FP.F16.F32.PACK_AB R107, R24, R23 ;  /* 0x00000017186b723e */ /* 0x000fe200000000ff */
[----:B------:R-:W-:Y:S01]  /*df00*/  FFMA R25, R48, R46, R25 ;  /* 0x0000002e30197223 */ /* 0x000fe20000000019 */
[-C--:B------:R-:W-:Y:S01]  /*df10*/  FMUL R26, R33, R47.reuse ;  /* 0x0000002f211a7220 */ /* 0x080fe20000400000 */
[--C-:B------:R-:W-:Y:S02]  /*df20*/  HADD2.F32 R50, -RZ, R57.reuse.H0_H0 ;  /* 0x20000039ff327230 */ /* 0x100fe40000004100 */
[----:B------:R-:W-:Y:S01]  /*df30*/  FMUL R27, R34, R47 ;  /* 0x0000002f221b7220 */ /* 0x000fe20000400000 */
[----:B------:R-:W-:Y:S01]  /*df40*/  HADD2.F32 R55, -RZ, R57.H1_H1 ;  /* 0x30000039ff377230 */ /* 0x000fe20000004100 */
[----:B------:R2:W-:Y:S01]  /*df50*/  STSM.16.MT88.4 [R86+0x7000], R104 ;  /* 0x0070006856007844 */ /* 0x0005e20000004200 */
[C---:B------:R-:W-:Y:S01]  /*df60*/  FFMA R26, R48.reuse, R53, R26 ;  /* 0x00000035301a7223 */ /* 0x040fe2000000001a */
[----:B------:R-:W-:Y:S01]  /*df70*/  FFMA R27, R48, R50, R27 ;  /* 0x00000032301b7223 */ /* 0x000fe2000000001b */
[----:B------:R-:W-:Y:S01]  /*df80*/  FMUL R28, R35, R47 ;  /* 0x0000002f231c7220 */ /* 0x000fe20000400000 */
[----:B------:R-:W-:-:S02]  /*df90*/  HADD2.F32 R52, -RZ, R58.H0_H0 ;  /* 0x2000003aff347230 */ /* 0x000fc40000004100 */
[----:B------:R-:W-:Y:S01]  /*dfa0*/  FMUL R29, R36, R47 ;  /* 0x0000002f241d7220 */ /* 0x000fe20000400000 */
[----:B------:R-:W-:Y:S01]  /*dfb0*/  HADD2.F32 R57, -RZ, R58.H1_H1 ;  /* 0x3000003aff397230 */ /* 0x000fe20000004100 */
[----:B------:R-:W-:Y:S01]  /*dfc0*/  F2FP.F16.F32.PACK_AB R108, R26, R25 ;  /* 0x000000191a6c723e */ /* 0x000fe200000000ff */
[C---:B------:R-:W-:Y:S01]  /*dfd0*/  FFMA R28, R48.reuse, R55, R28 ;  /* 0x00000037301c7223 */ /* 0x040fe2000000001c */
[----:B------:R-:W-:Y:S01]  /*dfe0*/  FFMA R29, R48, R52, R29 ;  /* 0x00000034301d7223 */ /* 0x000fe2000000001d */
[-C--:B------:R-:W-:Y:S01]  /*dff0*/  FMUL R30, R37, R47.reuse ;  /* 0x0000002f251e7220 */ /* 0x080fe20000400000 */
[--C-:B------:R-:W-:Y:S02]  /*e000*/  HADD2.F32 R54, -RZ, R59.reuse.H0_H0 ;  /* 0x2000003bff367230 */ /* 0x100fe40000004100 */
[----:B------:R-:W-:Y:S01]  /*e010*/  FMUL R31, R38, R47 ;  /* 0x0000002f261f7220 */ /* 0x000fe20000400000 */
[----:B------:R-:W-:Y:S01]  /*e020*/  HADD2.F32 R59, -RZ, R59.H1_H1 ;  /* 0x3000003bff3b7230 */ /* 0x000fe20000004100 */
[----:B------:R-:W-:Y:S01]  /*e030*/  F2FP.F16.F32.PACK_AB R109, R28, R27 ;  /* 0x0000001b1c6d723e */ /* 0x000fe200000000ff */
        /* <DEDUP_REMOVED lines=15> */
[C---:B------:R-:W-:Y:S01]  /*e130*/  FFMA R6, R48.reuse, R63, R6 ;  /* 0x0000003f30067223 */ /* 0x040fe20000000006 */
[-C--:B------:R-:W-:Y:S01]  /*e140*/  FMUL R7, R7, R47.reuse ;  /* 0x0000002f07077220 */ /* 0x080fe20000400000 */
[--C-:B------:R-:W-:Y:S01]  /*e150*/  HADD2.F32 R65, -RZ, R70.reuse.H0_H0 ;  /* 0x20000046ff417230 */ /* 0x100fe20000004100 */
[----:B------:R2:W-:Y:S01]  /*e160*/  STSM.16.MT88.4 [R86+0x7800], R108 ;  /* 0x0078006c56007844 */ /* 0x0005e20000004200 */
[----:B------:R-:W-:Y:S01]  /*e170*/  F2FP.F16.F32.PACK_AB R112, R5, R4 ;  /* 0x000000040570723e */ /* 0x000fe200000000ff */
[----:B------:R-:W-:Y:S01]  /*e180*/  FFMA R7, R48, R58, R7 ;  /* 0x0000003a30077223 */ /* 0x000fe20000000007 */
[----:B------:R-:W-:Y:S01]  /*e190*/  FMUL R8, R8, R47 ;  /* 0x0000002f08087220 */ /* 0x000fe20000400000 */
[----:B------:R-:W-:-:S02]  /*e1a0*/  HADD2.F32 R60, -RZ, R70.H1_H1 ;  /* 0x30000046ff3c7230 */ /* 0x000fc40000004100 */
[----:B------:R-:W-:Y:S01]  /*e1b0*/  FMUL R9, R9, R47 ;  /* 0x0000002f09097220 */ /* 0x000fe20000400000 */
[--C-:B------:R-:W-:Y:S01]  /*e1c0*/  HADD2.F32 R67, -RZ, R71.reuse.H0_H0 ;  /* 0x20000047ff437230 */ /* 0x100fe20000004100 */
[----:B------:R-:W-:Y:S01]  /*e1d0*/  F2FP.F16.F32.PACK_AB R113, R7, R6 ;  /* 0x000000060771723e */ /* 0x000fe200000000ff */
[C---:B------:R-:W-:Y:S01]  /*e1e0*/  FFMA R8, R48.reuse, R65, R8 ;  /* 0x0000004130087223 */ /* 0x040fe20000000008 */
[----:B------:R-:W-:Y:S01]  /*e1f0*/  FFMA R9, R48, R60, R9 ;  /* 0x0000003c30097223 */ /* 0x000fe20000000009 */
[-C--:B------:R-:W-:Y:S01]  /*e200*/  FMUL R10, R10, R47.reuse ;  /* 0x0000002f0a0a7220 */ /* 0x080fe20000400000 */
[----:B------:R-:W-:Y:S02]  /*e210*/  HADD2.F32 R62, -RZ, R71.H1_H1 ;  /* 0x30000047ff3e7230 */ /* 0x000fe40000004100 */
[-C--:B------:R-:W-:Y:S01]  /*e220*/  FMUL R11, R11, R47.reuse ;  /* 0x0000002f0b0b7220 */ /* 0x080fe20000400000 */
[--C-:B------:R-:W-:Y:S02]  /*e230*/  HADD2.F32 R41, -RZ, R72.reuse.H0_H0 ;  /* 0x20000048ff297230 */ /* 0x100fe40000004100 */
[----:B------:R-:W-:Y:S01]  /*e240*/  FMUL R12, R12, R47 ;  /* 0x0000002f0c0c7220 */ /* 0x000fe20000400000 */
[----:B------:R-:W-:-:S02]  /*e250*/  HADD2.F32 R64, -RZ, R72.H1_H1 ;  /* 0x30000048ff407230 */ /* 0x000fc40000004100 */
[----:B------:R-:W-:Y:S01]  /*e260*/  FMUL R13, R13, R47 ;  /* 0x0000002f0d0d7220 */ /* 0x000fe20000400000 */
[--C-:B------:R-:W-:Y:S02]  /*e270*/  HADD2.F32 R43, -RZ, R73.reuse.H0_H0 ;  /* 0x20000049ff2b7230 */ /* 0x100fe40000004100 */
[----:B------:R-:W-:Y:S01]  /*e280*/  FFMA R10, R48, R67, R10 ;  /* 0x00000043300a7223 */ /* 0x000fe2000000000a */
[-C--:B------:R-:W-:Y:S01]  /*e290*/  FMUL R14, R14, R47.reuse ;  /* 0x0000002f0e0e7220 */ /* 0x080fe20000400000 */
[----:B------:R-:W-:Y:S02]  /*e2a0*/  HADD2.F32 R66, -RZ, R73.H1_H1 ;  /* 0x30000049ff427230 */ /* 0x000fe40000004100 */
[C---:B------:R-:W-:Y:S01]  /*e2b0*/  FFMA R11, R48.reuse, R62, R11 ;  /* 0x0000003e300b7223 */ /* 0x040fe2000000000b */
[----:B------:R-:W-:Y:S01]  /*e2c0*/  FMUL R15, R15, R47 ;  /* 0x0000002f0f0f7220 */ /* 0x000fe20000400000 */
[--C-:B------:R-:W-:Y:S02]  /*e2d0*/  HADD2.F32 R69, -RZ, R74.reuse.H0_H0 ;  /* 0x2000004aff457230 */ /* 0x100fe40000004100 */
[----:B------:R-:W-:Y:S01]  /*e2e0*/  FFMA R12, R48, R41, R12 ;  /* 0x00000029300c7223 */ /* 0x000fe2000000000c */
[----:B------:R-:W-:Y:S01]  /*e2f0*/  FMUL R16, R16, R47 ;  /* 0x0000002f10107220 */ /* 0x000fe20000400000 */
[----:B------:R-:W-:-:S02]  /*e300*/  HADD2.F32 R68, -RZ, R74.H1_H1 ;  /* 0x3000004aff447230 */ /* 0x000fc40000004100 */
[C---:B------:R-:W-:Y:S01]  /*e310*/  FFMA R13, R48.reuse, R64, R13 ;  /* 0x00000040300d7223 */ /* 0x040fe2000000000d */
[----:B------:R-:W-:Y:S01]  /*e320*/  FMUL R17, R17, R47 ;  /* 0x0000002f11117220 */ /* 0x000fe20000400000 */
[--C-:B------:R-:W-:Y:S02]  /*e330*/  HADD2.F32 R71, -RZ, R75.reuse.H0_H0 ;  /* 0x2000004bff477230 */ /* 0x100fe40000004100 */
[----:B------:R-:W-:Y:S01]  /*e340*/  FFMA R14, R48, R43, R14 ;  /* 0x0000002b300e7223 */ /* 0x000fe2000000000e */
[-C--:B------:R-:W-:Y:S01]  /*e350*/  FMUL R18, R18, R47.reuse ;  /* 0x0000002f12127220 */ /* 0x080fe20000400000 */
[----:B------:R-:W-:Y:S02]  /*e360*/  HADD2.F32 R70, -RZ, R75.H1_H1 ;  /* 0x3000004bff467230 */ /* 0x000fe40000004100 */
[C---:B------:R-:W-:Y:S01]  /*e370*/  FFMA R15, R48.reuse, R66, R15 ;  /* 0x00000042300f7223 */ /* 0x040fe2000000000f */
[----:B------:R-:W-:Y:S01]  /*e380*/  FMUL R19, R19, R47 ;  /* 0x0000002f13137220 */ /* 0x000fe20000400000 */
[C---:B------:R-:W-:Y:S01]  /*e390*/  FFMA R16, R48.reuse, R69, R16 ;  /* 0x0000004530107223 */ /* 0x040fe20000000010 */
[C---:B------:R-:W-:Y:S01]  /*e3a0*/  FFMA R17, R48.reuse, R68, R17 ;  /* 0x0000004430117223 */ /* 0x040fe20000000011 */
[C---:B------:R-:W-:Y:S01]  /*e3b0*/  FFMA R18, R48.reuse, R71, R18 ;  /* 0x0000004730127223 */ /* 0x040fe20000000012 */
[----:B------:R-:W-:Y:S01]  /*e3c0*/  FFMA R19, R48, R70, R19 ;  /* 0x0000004630137223 */ /* 0x000fe20000000013 */
[----:B------:R-:W-:Y:S01]  /*e3d0*/  F2FP.F16.F32.PACK_AB R114, R9, R8 ;  /* 0x000000080972723e */ /* 0x000fe200000000ff */
[----:B------:R-:W-:Y:S01]  /*e3e0*/  BSSY.RECONVERGENT B0, `(.L_x_187) ;  /* 0x000001d000007945 */ /* 0x000fe20003800200 */
[----:B------:R-:W-:-:S02]  /*e3f0*/  F2FP.F16.F32.PACK_AB R115, R11, R10 ;  /* 0x0000000a0b73723e */ /* 0x000fc400000000ff */
[----:B------:R-:W-:Y:S02]  /*e400*/  F2FP.F16.F32.PACK_AB R116, R13, R12 ;  /* 0x0000000c0d74723e */ /* 0x000fe400000000ff */
[----:B------:R-:W-:Y:S01]  /*e410*/  F2FP.F16.F32.PACK_AB R117, R15, R14 ;  /* 0x0000000e0f75723e */ /* 0x000fe200000000ff */
[----:B------:R2:W-:Y:S01]  /*e420*/  STSM.16.MT88.4 [R102+0x6000], R112 ;  /* 0x0060007066007844 */ /* 0x0005e20000004200 */
[----:B------:R-:W-:Y:S02]  /*e430*/  F2FP.F16.F32.PACK_AB R118, R17, R16 ;  /* 0x000000101176723e */ /* 0x000fe400000000ff */
[----:B------:R-:W-:Y:S02]  /*e440*/  F2FP.F16.F32.PACK_AB R119, R19, R18 ;  /* 0x000000121377723e */ /* 0x000fe400000000ff */
[----:B------:R-:W-:Y:S02]  /*e450*/  ISETP.NE.AND P2, PT, R101, RZ, PT ;  /* 0x000000ff6500720c */ /* 0x000fe40003f45270 */
[----:B------:R-:W-:Y:S01]  /*e460*/  @P0 IADD3 R97, PT, PT, R90, 0x1, RZ ;  /* 0x000000015a610810 */ /* 0x000fe20007ffe0ff */
[----:B------:R2:W-:Y:S03]  /*e470*/  STSM.16.MT88.4 [R102+0x6800], R116 ;  /* 0x0068007466007844 */ /* 0x0005e60000004200 */
[----:B------:R-:W-:Y:S01]  /*e480*/  @P0 ISETP.NE.AND P1, PT, R97, 0x4, PT ;  /* 0x000000046100080c */ /* 0x000fe20003f25270 */
[----:B------:R-:W-:Y:S01]  /*e490*/  @!PT LDS RZ, [RZ] ;  /* 0x00000000fffff984 */ /* 0x000fe20000000800 */
[----:B------:R-:W-:Y:S01]  /*e4a0*/  @!PT LDS RZ, [RZ] ;  /* 0x00000000fffff984 */ /* 0x000fe20000000800 */
[----:B------:R-:W-:Y:S01]  /*e4b0*/  @!PT LDS RZ, [RZ] ;  /* 0x00000000fffff984 */ /* 0x000fe20000000800 */
[----:B------:R-:W-:Y:S01]  /*e4c0*/  @!PT LDS RZ, [RZ] ;  /* 0x00000000fffff984 */ /* 0x000fe20000000800 */
[----:B------:R5:W-:Y:S06]  /*e4d0*/  MEMBAR.ALL.CTA ;  /* 0x0000000000007992 */ /* 0x000bec0000008000 */
[----:B-----5:R-:W5:Y:S01]  /*e4e0*/  FENCE.VIEW.ASYNC.S ;  /* 0x00000000000073c6 */ /* 0x020f620000000000 */
[----:B------:R-:W-:Y:S01]  /*e4f0*/  @P0 SEL R101, RZ, 0x1, P1 ;  /* 0x00000001ff650807 */ /* 0x000fe20000800000 */
[----:B-----5:R-:W-:Y:S06]  /*e500*/  BAR.SYNC.DEFER_BLOCKING 0x1, 0x80 ;  /* 0x0042000000007b1d */ /* 0x020fec0000010000 */
        /* <DEDUP_REMOVED lines=8> */
[----:B------:R1:W-:Y:S02]  /*e590*/  UTMASTG.2D [UR4], [UR56] ;  /* 0x00000004380073b5 */ /* 0x0003e40008008000 */
[----:B-1----:R0:W-:Y:S02]  /*e5a0*/  UTMACMDFLUSH ;  /* 0x00000000000079b7 */ /* 0x0021e40000000000 */
.L_x_188:
[----:B------:R-:W-:Y:S05]  /*e5b0*/  BSYNC.RECONVERGENT B0 ;  /* 0x0000000000007941 */ /* 0x000fea0003800200 */
.L_x_187:
[----:B------:R-:W-:Y:S01]  /*e5c0*/  @P0 SEL R90, R97, RZ, P1 ;  /* 0x000000ff615a0207 */ /* 0x000fe20000800000 */
[----:B------:R-:W-:Y:S01]  /*e5d0*/  BSSY.RECONVERGENT B0, `(.L_x_189) ;  /* 0x0000004000007945 */ /* 0x000fe20003800200 */
[----:B------:R-:W-:Y:S03]  /*e5e0*/  @P0 LOP3.LUT R88, R88, R101, RZ, 0x3c, !PT ;  /* 0x0000006558580212 */ /* 0x000fe600078e3cff */
[----:B------:R-:W-:Y:S05]  /*e5f0*/  @!P2 BRA `(.L_x_190) ;  /* 0x000000000004a947 */ /* 0x000fea0003800000 */
[----:B------:R-:W-:Y:S04]  /*e600*/  DEPBAR.LE SB0, 0x1 ;  /* 0x000080400000791a */ /* 0x000fe80000000000 */
.L_x_190:
[----:B------:R-:W-:Y:S05]  /*e610*/  BSYNC.RECONVERGENT B0 ;  /* 0x0000000000007941 */ /* 0x000fea0003800200 */
.L_x_189:
[----:B------:R-:W-:Y:S01]  /*e620*/  UISETP.NE.AND UP1, UPT, UR54, -0x4, UPT ;  /* 0xfffffffc3600788c */ /* 0x000fe2000bf25270 */
[----:B------:R-:W-:Y:S01]  /*e630*/  BAR.SYNC.DEFER_BLOCKING 0x1, 0x80 ;  /* 0x0042000000007b1d */ /* 0x000fe20000010000 */
[----:B------:R-:W-:Y:S01]  /*e640*/  UISETP.NE.AND UP0, UPT, UR55, 0x8, UPT ;  /* 0x000000083700788c */ /* 0x000fe2000bf05270 */
[----:B------:R-:W-:Y:S01]  /*e650*/  PLOP3.LUT P2, PT, PT, PT, PT, 0x8, 0x80 ;  /* 0x000000000080781c */ /* 0x000fe20003f4e170 */
[----:B------:R-:W-:Y:S01]  /*e660*/  UIADD3 UR54, UPT, UPT, UR54, 0x4, URZ ;  /* 0x0000000436367890 */ /* 0x000fe2000fffe0ff */
[----:B------:R-:W-:Y:S01]  /*e670*/  IMAD.MOV.U32 R15, RZ, RZ, R85 ;  /* 0x000000ffff0f7224 */ /* 0x000fe200078e0055 */
[----:B------:R-:W-:Y:S01]  /*e680*/  USEL UR6, URZ, 0x1, UP0 ;  /* 0x00000001ff067887 */ /* 0x000fe20008000000 */
[----:B------:R-:W-:Y:S01]  /*e690*/  PLOP3.LUT P0, PT, PT, PT, UP1, 0x80, 0x8 ;  /* 0x000000000008781c */ /* 0x000fe20003f0f018 */
[----:B------:R-:W-:Y:S01]  /*e6a0*/  USEL UR5, UR55, URZ, UP0 ;  /* 0x000000ff37057287 */ /* 0x000fe20008000000 */
[----:B------:R-:W-:Y:S02]  /*e6b0*/  IMAD.MOV.U32 R14, RZ, RZ, R84 ;  /* 0x000000ffff0e7224 */ /* 0x000fe400078e0054 */
[----:B------:R-:W-:Y:S01]  /*e6c0*/  @UP1 ULEA UR4, UR53, UR43, 0x3 ;  /* 0x0000002b35041291 */ /* 0x000fe2000f8e18ff */
[----:B------:R-:W-:Y:S01]  /*e6d0*/  LOP3.LUT R87, R87, UR6, RZ, 0x3c, !PT ;  /* 0x0000000657577c12 */ /* 0x000fe2000f8e3cff */
[----:B------:R-:W-:Y:S02]  /*e6e0*/  IMAD.MOV.U32 R17, RZ, RZ, R83 ;  /* 0x000000ffff117224 */ /* 0x000fe400078e0053 */
[----:B------:R-:W-:Y:S04]  /*e6f0*/  @UP1 UIADD3 UR4, UPT, UPT, UR4, 0xd0, URZ ;  /* 0x000000d004041890 */ /* 0x000fe8000fffe0ff */
[----:B------:R-:W-:Y:S09]  /*e700*/  @UP1 UPRMT UR4, UR52, 0x654, UR4 ;  /* 0x0000065434041896 */ /* 0x000ff20008000004 */
[----:B------:R-:W-:Y:S01]  /*e710*/  @P0 SYNCS.ARRIVE.TRANS64.RED.A1T0 RZ, [UR4], RZ ;  /* 0x000000ffffff09a7 */ /* 0x000fe20008100404 */
[----:B------:R-:W-:Y:S01]  /*e720*/  @UP1 UIADD3 UR4, UPT, UPT, UR53, 0x1, URZ ;  /* 0x0000000135041890 */ /* 0x000fe2000fffe0ff */
[----:B------:R-:W-:Y:S03]  /*e730*/  ISETP.NE.AND P0, PT, R82, RZ, PT ;  /* 0x000000ff5200720c */ /* 0x000fe60003f05270 */
[----:B------:R-:W-:Y:S04]  /*e740*/  @UP1 UISETP.NE.AND UP0, UPT, UR4, 0x4, UPT ;  /* 0x000000040400188c */ /* 0x000fe8000bf05270 */
[----:B------:R-:W-:Y:S06]  /*e750*/  @UP1 USEL UR53, UR4, URZ, UP0 ;  /* 0x000000ff04351287 */ /* 0x000fec0008000000 */
[----:B------:R-:W-:Y:S06]  /*e760*/  @P0 BRA `(.L_x_191) ;  /* 0xffffffb400f40947 */ /* 0x000fec000383ffff */
[----:B------:R-:W-:Y:S01]  /*e770*/  ULEA UR4, UR53, UR43, 0x3 ;  /* 0x0000002b35047291 */ /* 0x000fe2000f8e18ff */
[----:B------:R-:W-:-:S04]  /*e780*/  DEPBAR.LE SB0, 0x0 ;  /* 0x000080000000791a */ /* 0x000fc80000000000 */
[----:B------:R-:W-:-:S04]  /*e790*/  UIADD3 UR4, UPT, UPT, UR4, 0xd0, URZ ;  /* 0x000000d004047890 */ /* 0x000fc8000fffe0ff */
[----:B------:R-:W-:-:S09]  /*e7a0*/  UPRMT UR4, UR52, 0x654, UR4 ;  /* 0x0000065434047896 */ /* 0x000fd20008000004 */
[----:B------:R-:W-:Y:S01]  /*e7b0*/  SYNCS.ARRIVE.TRANS64.RED.A1T0 RZ, [UR4], RZ ;  /* 0x000000ffffff79a7 */ /* 0x000fe20008100404 */
[----:B------:R-:W-:Y:S05]  /*e7c0*/  EXIT ;  /* 0x000000000000794d */ /* 0x000fea0003800000 */
.L_x_135:
[----:B------:R-:W-:-:S08]  /*e7d0*/  NOP ;  /* 0x0000000000007918 */ /* 0x000fd00000000000 */
[----:B-12--5:R-:W-:-:S00]  /*e7e0*/  USETMAXREG.DEALLOC.CTAPOOL 0x88 ;  /* 0x00000088000079c8 */ /* 0x026fc000080e0500 */
[----:B------:R-:W-:Y:S05]  /*e7f0*/  EXIT ;  /* 0x000000000000794d */ /* 0x000fea0003800000 */
.L_x_309:
[----:B------:R-:W-:-:S08]  /*e800*/  NOP ;  /* 0x0000000000007918 */ /* 0x000fd00000000000 */
[----:B-12--5:R-:W1:-:S00]  /*e810*/  USETMAXREG.DEALLOC.CTAPOOL 0x88 ;  /* 0x00000088000079c8 */ /* 0x026e4000080e0500 */
[----:B-1----:R-:W1:Y:S01]  /*e820*/  SHFL.IDX PT, R80, R80, RZ, 0x1f ;  /* 0x00001fff50507589 */ /* 0x002e6200000e0000 */
[----:B------:R-:W2:Y:S05]  /*e830*/  LDCU UR18, c[0x0][0xc1c] ;  /* 0x00018380ff1277ac */ /* 0x000eaa0008000800 */
[----:B------:R-:W3:Y:S01]  /*e840*/  LDC.64 R8, c[0x0][0x900] ;  /* 0x00024000ff087b82 */ /* 0x000ee20000000a00 */
[----:B------:R-:W-:Y:S01]  /*e850*/  BSSY.RECONVERGENT B0, `(.L_x_192) ;  /* 0x000003f000007945 */ /* 0x000fe20003800200 */
[----:B------:R-:W-:Y:S01]  /*e860*/  ELECT P0, URZ, PT ;  /* 0x0000000000ff782f */ /* 0x000fe20003800000 */
[----:B------:R-:W-:Y:S02]  /*e870*/  UMOV UR4, 0x400 ;  /* 0x0000040000047882 */ /* 0x000fe40000000000 */
[----:B------:R-:W-:-:S03]  /*e880*/  ULEA UR4, UR5, UR4, 0x18 ;  /* 0x0000000405047291 */ /* 0x000fc6000f8ec0ff */
[----:B------:R-:W4:Y:S08]  /*e890*/  LDC.64 R10, c[0x0][0x908] ;  /* 0x00024200ff0a7b82 */ /* 0x000f300000000a00 */
[----:B------:R-:W3:Y:S01]  /*e8a0*/  LDC.64 R4, c[0x0][0x910] ;  /* 0x00024400ff047b82 */ /* 0x000ee20000000a00 */
[----:B--2---:R-:W-:Y:S01]  /*e8b0*/  UIADD3 UR18, UPT, UPT, UR26, UR18, URZ ;  /* 0x000000121a127290 */ /* 0x004fe2000fffe0ff */
[----:B-1----:R-:W-:-:S06]  /*e8c0*/  R2UR UR7, R80 ;  /* 0x00000000500772ca */ /* 0x002fcc00000e0000 */
[----:B------:R-:W1:Y:S08]  /*e8d0*/  LDC.64 R6, c[0x0][0x918] ;  /* 0x00024600ff067b82 */ /* 0x000e700000000a00 */
[----:B------:R-:W2:Y:S01]  /*e8e0*/  LDC.64 R64, c[0x0][0x920] ;  /* 0x00024800ff407b82 */ /* 0x000ea20000000a00 */
[----:B------:R-:W-:Y:S02]  /*e8f0*/  USHF.R.U32.HI UR6, URZ, 0x3, UR7 ;  /* 0x00000003ff067899 */ /* 0x000fe40008011607 */
[----:B------:R-:W-:-:S02]  /*e900*/  ULEA UR20, UR7, UR4, 0x9 ;  /* 0x0000000407147291 */ /* 0x000fc4000f8e48ff */
[----:B------:R-:W-:-:S06]  /*e910*/  ULOP3.LUT UR6, UR6, 0x1, URZ, 0xc0, !UPT ;  /* 0x0000000106067892 */ /* 0x000fcc000f8ec0ff */
[----:B------:R-:W-:Y:S01]  /*e920*/  IMAD.U32 R0, RZ, RZ, UR6 ;  /* 0x00000006ff007e24 */ /* 0x000fe2000f8e00ff */
[----:B------:R-:W-:Y:S06]  /*e930*/  @!P0 BRA `(.L_x_193) ;  /* 0x0000000000c08947 */ /* 0x000fec0003800000 */
[----:B------:R-:W5:Y:S08]  /*e940*/  LDC.64 R20, c[0x0][0x400] ;  /* 0x00010000ff147b82 */ /* 0x000f700000000a00 */
[----:B------:R-:W5:Y:S08]  /*e950*/  LDC.64 R22, c[0x0][0x408] ;  /* 0x00010200ff167b82 */ /* 0x000f700000000a00 */
[----:B------:R-:W4:Y:S08]  /*e960*/  LDC.64 R16, c[0x0][0x410] ;  /* 0x00010400ff107b82 */ /* 0x000f300000000a00 */
[----:B------:R-:W4:Y:S08]  /*e970*/  LDC.64 R18, c[0x0][0x418] ;  /* 0x00010600ff127b82 */ /* 0x000f300000000a00 */
[----:B------:R-:W3:Y:S01]  /*e980*/  LDC.64 R12, c[0x0][0x420] ;  /* 0x00010800ff0c7b82 */ /* 0x000ee20000000a00 */
[----:B-----5:R5:W-:Y:S07]  /*e990*/  STS.128 [UR20+-0x900], R20 ;  /* 0xfff70014ff007988 */ /* 0x020bee0008000c14 */
[----:B------:R-:W3:Y:S01]  /*e9a0*/  LDC.64 R14, c[0x0][0x428] ;  /* 0x00010a00ff0e7b82 */ /* 0x000ee20000000a00 */
[----:B----4-:R4:W-:Y:S07]  /*e9b0*/  STS.128 [UR20+-0x8f0], R16 ;  /* 0xfff71010ff007988 */ /* 0x0109ee0008000c14 */
[----:B------:R-:W1:Y:S08]  /*e9c0*/  LDC.64 R60, c[0x0][0x430] ;  /* 0x00010c00ff3c7b82 */ /* 0x000e700000000a00 */
[----:B------:R-:W1:Y:S01]  /*e9d0*/  LDC.64 R62, c[0x0][0x438] ;  /* 0x00010e00ff3e7b82 */ /* 0x000e620000000a00 */
[----:B---3--:R3:W-:Y:S07]  /*e9e0*/  STS.128 [UR20+-0x8e0], R12 ;  /* 0xfff7200cff007988 */ /* 0x0087ee0008000c14 */
[----:B------:R-:W2:Y:S08]  /*e9f0*/  LDC.64 R56, c[0x0][0x440] ;  /* 0x00011000ff387b82 */ /* 0x000eb00000000a00 */
[----:B------:R-:W2:Y:S08]  /*ea00*/  LDC.64 R58, c[0x0][0x448] ;  /* 0x00011200ff3a7b82 */ /* 0x000eb00000000a00 */
[----:B------:R-:W5:Y:S01]  /*ea10*/  LDC.64 R52, c[0x0][0x450] ;  /* 0x00011400ff347b82 */ /* 0x000f620000000a00 */
[----:B-1----:R1:W-:Y:S07]  /*ea20*/  STS.128 [UR20+-0x8d0], R60 ;  /* 0xfff7303cff007988 */ /* 0x0023ee0008000c14 */
[----:B------:R-:W5:Y:S08]  /*ea30*/  LDC.64 R54, c[0x0][0x458] ;  /* 0x00011600ff367b82 */ /* 0x000f700000000a00 */
[----:B------:R-:W4:Y:S01]  /*ea40*/  LDC.64 R48, c[0x0][0x460] ;  /* 0x00011800ff307b82 */ /* 0x000f220000000a00 */
[----:B--2---:R1:W-:Y:S07]  /*ea50*/  STS.128 [UR20+-0x8c0], R56 ;  /* 0xfff74038ff007988 */ /* 0x0043ee0008000c14 */
[----:B------:R-:W4:Y:S08]  /*ea60*/  LDC.64 R50, c[0x0][0x468] ;  /* 0x00011a00ff327b82 */ /* 0x000f300000000a00 */
[----:B------:R-:W2:Y:S01]  /*ea70*/  LDC.64 R44, c[0x0][0x470] ;  /* 0x00011c00ff2c7b82 */ /* 0x000ea20000000a00 */
[----:B-----5:R1:W-:Y:S07]  /*ea80*/  STS.128 [UR20+-0x8b0], R52 ;  /* 0xfff75034ff007988 */ /* 0x0203ee0008000c14 */
[----:B------:R-:W2:Y:S08]  /*ea90*/  LDC.64 R46, c[0x0][0x478] ;  /* 0x00011e00ff2e7b82 */ /* 0x000eb00000000a00 */
[----:B------:R-:W5:Y:S01]  /*eaa0*/  LDC.64 R40, c[0x0][0x500] ;  /* 0x00014000ff287b82 */ /* 0x000f620000000a00 */
[----:B----4-:R1:W-:Y:S07]  /*eab0*/  STS.128 [UR20+-0x8a0], R48 ;  /* 0xfff76030ff007988 */ /* 0x0103ee0008000c14 */
        /* <DEDUP_REMOVED lines=19> */
[----:B---3--:R-:W3:Y:S01]  /*ebf0*/  LDC.64 R12, c[0x0][0x570] ;  /* 0x00015c00ff0c7b82 */ /* 0x008ee20000000a00 */
[----:B--2---:R1:W-:Y:S07]  /*ec00*/  STS.128 [UR20+-0x830], R20 ;  /* 0xfff7d014ff007988 */ /* 0x0043ee0008000c14 */
[----:B------:R-:W3:Y:S01]  /*ec10*/  LDC.64 R14, c[0x0][0x578] ;  /* 0x00015e00ff0e7b82 */ /* 0x000ee20000000a00 */
[----:B-----5:R1:W-:Y:S04]  /*ec20*/  STS.128 [UR20+-0x820], R16 ;  /* 0xfff7e010ff007988 */ /* 0x0203e80008000c14 */
[----:B---3--:R1:W-:Y:S02]  /*ec30*/  STS.128 [UR20+-0x810], R12 ;  /* 0xfff7f00cff007988 */ /* 0x0083e40008000c14 */
.L_x_193:
[----:B------:R-:W-:Y:S05]  /*ec40*/  BSYNC.RECONVERGENT B0 ;  /* 0x0000000000007941 */ /* 0x000fea0003800200 */
.L_x_192:
[----:B-1----:R-:W1:Y:S01]  /*ec50*/  LDC.64 R16, c[0x0][0x960] ;  /* 0x00025800ff107b82 */ /* 0x002e620000000a00 */
[----:B------:R-:W-:Y:S01]  /*ec60*/  ELECT P1, URZ, PT ;  /* 0x0000000000ff782f */ /* 0x000fe20003820000 */
[----:B------:R-:W-:-:S06]  /*ec70*/  NOP ;  /* 0x0000000000007918 */ /* 0x000fcc0000000000 */
[----:B------:R-:W1:Y:S01]  /*ec80*/  LDC.64 R18, c[0x0][0x968] ;  /* 0x00025a00ff127b82 */ /* 0x000e620000000a00 */
[----:B------:R-:W-:Y:S01]  /*ec90*/  ELECT P0, URZ, PT ;  /* 0x0000000000ff782f */ /* 0x000fe20003800000 */
[----:B------:R-:W-:Y:S02]  /*eca0*/  ULOP3.LUT UR7, UR7, 0x7, URZ, 0xc0, !UPT ;  /* 0x0000000707077892 */ /* 0x000fe4000f8ec0ff */
[----:B------:R-:W-:Y:S02]  /*ecb0*/  UIMAD UR9, UR26, 0xe, URZ ;  /* 0x0000000e1a0978a4 */ /* 0x000fe4000f8e02ff */
[----:B---34-:R-:W-:Y:S01]  /*ecc0*/  @P1 STS.128 [UR20+-0xa00], R8 ;  /* 0xfff60008ff001988 */ /* 0x018fe20008000c14 */
[----:B------:R-:W-:Y:S01]  /*ecd0*/  UIMAD UR19, UR18, 0xe, URZ ;  /* 0x0000000e121378a4 */ /* 0x000fe2000f8e02ff */
[----:B------:R-:W3:Y:S01]  /*ece0*/  LDC.64 R12, c[0x0][0x970] ;  /* 0x00025c00ff0c7b82 */ /* 0x000ee20000000a00 */
[----:B------:R-:W-:Y:S01]  /*ecf0*/  UIADD3 UR23, UPT, UPT, UR20, -0x900, URZ ;  /* 0xfffff70014177890 */ /* 0x000fe2000fffe0ff */
[----:B------:R-:W-:Y:S01]  /*ed00*/  @P1 STS.128 [UR20+-0x9f0], R4 ;  /* 0xfff61004ff001988 */ /* 0x000fe20008000c14 */
[----:B------:R-:W-:-:S02]  /*ed10*/  UIADD3 UR22, UPT, UPT, UR20, -0x880, URZ ;  /* 0xfffff78014167890 */ /* 0x000fc4000fffe0ff */
[----:B------:R-:W-:Y:S02]  /*ed20*/  UIADD3 UR21, UPT, UPT, UR20, -0xa00, URZ ;  /* 0xfffff60014157890 */ /* 0x000fe4000fffe0ff */
[----:B------:R-:W-:Y:S01]  /*ed30*/  UIMAD UR26, UR26, 0x15, URZ ;  /* 0x000000151a1a78a4 */ /* 0x000fe2000f8e02ff */
[----:B------:R-:W3:Y:S01]  /*ed40*/  LDC.64 R14, c[0x0][0x978] ;  /* 0x00025e00ff0e7b82 */ /* 0x000ee20000000a00 */
[----:B------:R-:W4:Y:S01]  /*ed50*/  LDCU.64 UR10, c[0x0][0xb18] ;  /* 0x00016300ff0a77ac */ /* 0x000f220008000a00 */
[----:B------:R-:W1:Y:S06]  /*ed60*/  LDCU.64 UR12, c[0x0][0xb20] ;  /* 0x00016400ff0c77ac */ /* 0x000e6c0008000a00 */
[----:B------:R-:W2:Y:S01]  /*ed70*/  LDC.64 R66, c[0x0][0x928] ;  /* 0x00024a00ff427b82 */ /* 0x000ea20000000a00 */
[----:B-1----:R1:W-:Y:S01]  /*ed80*/  @P1 STS.128 [UR20+-0x9a0], R16 ;  /* 0xfff66010ff001988 */ /* 0x0023e20008000c14 */
[----:B------:R-:W1:Y:S01]  /*ed90*/  LDCU.64 UR16, c[0x0][0x820] ;  /* 0x00010400ff1077ac */ /* 0x000e620008000a00 */
[----:B------:R-:W1:Y:S05]  /*eda0*/  LDCU.64 UR14, c[0x0][0xb00] ;  /* 0x00016000ff0e77ac */ /* 0x000e6a0008000a00 */
[----:B------:R-:W5:Y:S01]  /*edb0*/  LDC.64 R28, c[0x0][0x930] ;  /* 0x00024c00ff1c7b82 */ /* 0x000f620000000a00 */
[----:B------:R-:W-:Y:S01]  /*edc0*/  UIMAD UR18, UR18, 0x15, URZ ;  /* 0x00000015121278a4 */ /* 0x000fe2000f8e02ff */
[----:B------:R-:W-:-:S06]  /*edd0*/  UMOV UR8, UR7 ;  /* 0x0000000700087c82 */ /* 0x000fcc0008000000 */
[----:B------:R-:W5:Y:S01]  /*ede0*/  LDC.64 R30, c[0x0][0x938] ;  /* 0x00024e00ff1e7b82 */ /* 0x000f620000000a00 */
[----:B---3--:R3:W-:Y:S07]  /*edf0*/  @P1 STS.128 [UR20+-0x990], R12 ;  /* 0xfff6700cff001988 */ /* 0x0087ee0008000c14 */
[----:B------:R-:W4:Y:S01]  /*ee00*/  LDC.64 R24, c[0x0][0x940] ;  /* 0x00025000ff187b82 */ /* 0x000f220000000a00 */
[----:B--2---:R2:W-:Y:S01]  /*ee10*/  @P1 STS.128 [UR20+-0x9e0], R64 ;  /* 0xfff62040ff001988 */ /* 0x0045e20008000c14 */
[----:B-1----:R-:W-:-:S06]  /*ee20*/  LOP3.LUT R17, R0, 0x1, RZ, 0x3c, !PT ;  /* 0x0000000100117812 */ /* 0x002fcc00078e3cff */
[----:B------:R-:W4:Y:S08]  /*ee30*/  LDC.64 R26, c[0x0][0x948] ;  /* 0x00025200ff1a7b82 */ /* 0x000f300000000a00 */
[----:B------:R-:W1:Y:S01]  /*ee40*/  LDC.64 R20, c[0x0][0x950] ;  /* 0x00025400ff147b82 */ /* 0x000e620000000a00 */
[----:B-----5:R2:W-:Y:S07]  /*ee50*/  @P1 STS.128 [UR20+-0x9d0], R28 ;  /* 0xfff6301cff001988 */ /* 0x0205ee0008000c14 */
[----:B------:R-:W1:Y:S08]  /*ee60*/  LDC.64 R22, c[0x0][0x958] ;  /* 0x00025600ff167b82 */ /* 0x000e700000000a00 */
[----:B------:R-:W5:Y:S01]  /*ee70*/  LDC.64 R52, c[0x0][0xa00] ;  /* 0x00028000ff347b82 */ /* 0x000f620000000a00 */
[----:B----4-:R2:W-:Y:S07]  /*ee80*/  @P1 STS.128 [UR20+-0x9c0], R24 ;  /* 0xfff64018ff001988 */ /* 0x0105ee0008000c14 */
[----:B------:R-:W5:Y:S08]  /*ee90*/  LDC.64 R54, c[0x0][0xa08] ;  /* 0x00028200ff367b82 */ /* 0x000f700000000a00 */
[----:B------:R-:W4:Y:S01]  /*eea0*/  LDC.64 R48, c[0x0][0xa10] ;  /* 0x00028400ff307b82 */ /* 0x000f220000000a00 */
[----:B-1----:R2:W-:Y:S01]  /*eeb0*/  @P1 STS.128 [UR20+-0x9b0], R20 ;  /* 0xfff65014ff001988 */ /* 0x0025e20008000c14 */
[----:B------:R-:W-:-:S06]  /*eec0*/  NOP ;  /* 0x0000000000007918 */ /* 0x000fcc0000000000 */
        /* <DEDUP_REMOVED lines=8> */
[----:B-1----:R2:W-:Y:S07]  /*ef50*/  @P0 STS.128 [UR20+-0x960], R44 ;  /* 0xfff6a02cff000988 */ /* 0x0025ee0008000c14 */
        /* <DEDUP_REMOVED lines=12> */
[----:B---3--:R-:W3:Y:S08]  /*f020*/  LDC.64 R12, c[0x0][0xb08] ;  /* 0x0002c200ff0c7b82 */ /* 0x008ef00000000a00 */
[----:B------:R-:W1:Y:S01]  /*f030*/  LDC.64 R2, c[0x0][0xb10] ;  /* 0x0002c400ff027b82 */ /* 0x000e620000000a00 */
[----:B----4-:R2:W-:Y:S01]  /*f040*/  @P0 STS.128 [UR20+-0x910], R4 ;  /* 0xfff6f004ff000988 */ /* 0x0105e20008000c14 */
[----:B------:R-:W-:Y:S01]  /*f050*/  UIADD3 UR20, UPT, UPT, UR20, -0x980, URZ ;  /* 0xfffff68014147890 */ /* 0x000fe2000fffe0ff */
[----:B------:R-:W-:-:S06]  /*f060*/  NOP ;  /* 0x0000000000007918 */ /* 0x000fcc0000000000 */
.L_x_207:
[----:B------:R-:W-:Y:S09]  /*f070*/  UISETP.NE.AND UP0, UPT, UR37, 0x1, UPT ;  /* 0x000000012500788c */ /* 0x000ff2000bf05270 */
[----:B----4-:R-:W-:Y:S05]  /*f080*/  BRA.U UP0, `(.L_x_194) ;  /* 0x0000000100047547 */ /* 0x010fea000b800000 */
[----:B------:R-:W-:Y:S05]  /*f090*/  BPT.TRAP 0x1 ;  /* 0x000000040000795c */ /* 0x000fea0000300000 */
.L_x_194:
[----:B------:R-:W-:Y:S01]  /*f0a0*/  ULEA UR24, UR7, UR4, 0x3 ;  /* 0x0000000407187291 */ /* 0x000fe2000f8e18ff */
[----:B--2---:R-:W-:Y:S08]  /*f0b0*/  SHF.L.U32 R5, R17, 0x1f, RZ ;  /* 0x0000001f11057819 */ /* 0x004ff000000006ff */
[----:B------:R-:W2:Y:S02]  /*f0c0*/  SYNCS.PHASECHK.TRANS64.TRYWAIT P0, [UR24+0x100], R5 ;  /* 0x00010005ff0075a7 */ /* 0x000ea40008001118 */
[----:B--2---:R-:W-:Y:S05]  /*f0d0*/  @!P0 BRA `(.L_x_195) ;  /* 0x0000002c00b08947 */ /* 0x004fea0003800000 */
.L_x_283:
[----:B------:R-:W-:Y:S09]  /*f0e0*/  UIMAD UR6, UR7, 0x14, UR36 ;  /* 0x00000014070678a4 */ /* 0x000ff2000f8e0224 */
[----:B------:R-:W4:Y:S04]  /*f0f0*/  LDS R10, [UR6+0x10] ;  /* 0x00001006ff0a7984 */ /* 0x000f280008000800 */
        /* <DEDUP_REMOVED lines=10> */
[----:B----4-:R-:W-:Y:S01]  /*f1a0*/  PRMT R21, R10, 0x7632, R21 ;  /* 0x000076320a157816 */ /* 0x010fe20000000015 */
[----:B------:R-:W-:Y:S06]  /*f1b0*/  BRA.U UP0, `(.L_x_196) ;  /* 0x0000000100047547 */ /* 0x000fec000b800000 */
[----:B------:R-:W-:Y:S05]  /*f1c0*/  BPT.TRAP 0x1 ;  /* 0x000000040000795c */ /* 0x000fea0000300000 */
.L_x_196:
[----:B------:R-:W-:Y:S02]  /*f1d0*/  UIADD3 UR6, UPT, UPT, UR24, 0x140, URZ ;  /* 0x0000014018067890 */ /* 0x000fe4000fffe0ff */
[----:B------:R-:W-:Y:S02]  /*f1e0*/  UISETP.NE.AND UP0, UPT, UR37, 0x8, UPT ;  /* 0x000000082500788c */ /* 0x000fe4000bf05270 */
[----:B------:R-:W-:Y:S09]  /*f1f0*/  UPRMT UR6, UR5, 0x654, UR6 ;  /* 0x0000065405067896 */ /* 0x000ff20008000006 */
[----:B-1----:R-:W-:Y:S01]  /*f200*/  SYNCS.ARRIVE.TRANS64.RED.A1T0 RZ, [UR6], RZ ;  /* 0x000000ffffff79a7 */ /* 0x002fe20008100406 */
[----:B------:R-:W-:Y:S05]  /*f210*/  BRA.U !UP0, `(.L_x_197) ;  /* 0x0000000108047547 */ /* 0x000fea000b800000 */
[----:B------:R-:W-:Y:S05]  /*f220*/  BPT.TRAP 0x1 ;  /* 0x000000040000795c */ /* 0x000fea0000300000 */
.L_x_197:
[----:B------:R-:W-:Y:S01]  /*f230*/  ULEA UR24, UR8, UR4, 0x3 ;  /* 0x0000000408187291 */ /* 0x000fe2000f8e18ff */
[----:B--2---:R-:W-:Y:S02]  /*f240*/  SHF.L.U32 R5, R0, 0x1f, RZ ;  /* 0x0000001f00057819 */ /* 0x004fe400000006ff */
[----:B------:R-:W-:Y:S04]  /*f250*/  PRMT R4, R10, 0x9910, RZ ;  /* 0x000099100a047816 */ /* 0x000fe800000000ff */
[----:B------:R-:W-:Y:S02]  /*f260*/  ISETP.NE.AND P0, PT, R4, RZ, PT ;  /* 0x000000ff0400720c */ /* 0x000fe40003f05270 */
[----:B------:R-:W1:Y:S02]  /*f270*/  SYNCS.PHASECHK.TRANS64.TRYWAIT P1, [UR24+0x220], R5 ;  /* 0x00022005ff0075a7 */ /* 0x000e640008021118 */
[----:B------:R-:W-:Y:S01]  /*f280*/  ISETP.EQ.OR P0, PT, R11, RZ, !P0 ;  /* 0x000000ff0b00720c */ /* 0x000fe20004702670 */
[----:B------:R-:W-:Y:S01]  /*f290*/  @!UPT UIADD3 URZ, UPT, UPT, URZ, URZ, URZ ;  /* 0x000000fffffff290 */ /* 0x000fe2000fffe0ff */
[----:B-1----:R-:W-:Y:S11]  /*f2a0*/  @!P1 BRA `(.L_x_198) ;  /* 0x0000002c00549947 */ /* 0x002ff60003800000 */
.L_x_285:
[----:B------:R-:W-:Y:S05]  /*f2b0*/  @P0 BRA `(.L_x_199) ;  /* 0x0000000c00e80947 */ /* 0x000fea0003800000 */
[----:B------:R-:W-:Y:S01]  /*f2c0*/  ELECT P0, URZ, PT ;  /* 0x0000000000ff782f */ /* 0x000fe20003800000 */
[----:B------:R-:W2:Y:S01]  /*f2d0*/  LDC.64 R8, c[0x0][0x838] ;  /* 0x00020e00ff087b82 */ /* 0x000ea20000000a00 */
[----:B------:R-:W-:Y:S07]  /*f2e0*/  BSSY.RECONVERGENT B0, `(.L_x_200) ;  /* 0x00000a2000007945 */ /* 0x000fee0003800200 */
[----:B-1----:R-:W1:Y:S08]  /*f2f0*/  LDC.64 R4, c[0x0][0x830] ;  /* 0x00020c00ff047b82 */ /* 0x002e700000000a00 */
[----:B------:R-:W4:Y:S08]  /*f300*/  @P0 LDC.64 R32, c[0x0][0x828] ;  /* 0x00020a00ff200b82 */ /* 0x000f300000000a00 */
[----:B------:R-:W5:Y:S08]  /*f310*/  @P0 LDC.64 R30, c[0x0][0x390] ;  /* 0x0000e400ff1e0b82 */ /* 0x000f700000000a00 */
[----:B------:R-:W3:Y:S02]  /*f320*/  @P0 LDC.64 R6, c[0x0][0x840] ;  /* 0x00021000ff060b82 */ /* 0x000ee40000000a00 */
[C---:B---3--:R-:W-:Y:S04]  /*f330*/  @P0 IMAD.WIDE R6, R14.reuse, 0x8, R6 ;  /* 0x000000080e060825 */ /* 0x048fe800078e0206 */
[C---:B----4-:R-:W-:Y:S01]  /*f340*/  @P0 IMAD.WIDE R32, R14.reuse, 0x8, R32 ;  /* 0x000000080e200825 */ /* 0x050fe200078e0220 */
[----:B------:R3:W4:Y:S03]  /*f350*/  @P0 LDG.E.64 R22, desc[UR50][R6.64] ;  /* 0x0000003206160981 */ /* 0x000726000c1e1b00 */
[C---:B--2---:R-:W-:Y:S02]  /*f360*/  @P0 IMAD.WIDE R8, R14.reuse, 0x8, R8 ;  /* 0x000000080e080825 */ /* 0x044fe400078e0208 */
[----:B------:R-:W2:Y:S02]  /*f370*/  @P0 LDG.E.64 R32, desc[UR50][R32.64] ;  /* 0x0000003220200981 */ /* 0x000ea4000c1e1b00 */
[C---:B-1----:R-:W-:Y:S02]  /*f380*/  @P0 IMAD.WIDE R4, R14.reuse, 0x8, R4 ;  /* 0x000000080e040825 */ /* 0x042fe400078e0204 */
[----:B------:R-:W3:Y:S02]  /*f390*/  @P0 LDG.E.64 R8, desc[UR50][R8.64] ;  /* 0x0000003208080981 */ /* 0x000ee4000c1e1b00 */
[----:B-----5:R-:W-:Y:S02]  /*f3a0*/  @P0 IMAD.WIDE R30, R14, 0xc, R30 ;  /* 0x0000000c0e1e0825 */ /* 0x020fe400078e021e */
[----:B------:R-:W5:Y:S04]  /*f3b0*/  @P0 LDG.E.64 R28, desc[UR50][R4.64] ;  /* 0x00000032041c0981 */ /* 0x000f68000c1e1b00 */
[----:B------:R-:W4:Y:S04]  /*f3c0*/  @P0 LDG.E R20, desc[UR50][R30.64+0x4] ;  /* 0x000004321e140981 */ /* 0x000f28000c1e1900 */
[----:B------:R-:W4:Y:S04]  /*f3d0*/  @P0 LDG.E R5, desc[UR50][R30.64] ;  /* 0x000000321e050981 */ /* 0x000f28000c1e1900 */
[----:B------:R-:W4:Y:S04]  /*f3e0*/  @P0 LDG.E R4, desc[UR50][R30.64+0x8] ;  /* 0x000008321e040981 */ /* 0x000f28000c1e1900 */
[----:B--2---:R-:W-:Y:S04]  /*f3f0*/  @P0 STS.64 [UR23], R32 ;  /* 0x00000020ff000988 */ /* 0x004fe80008000a17 */
[----:B---3--:R-:W-:Y:S04]  /*f400*/  @P0 STS.64 [UR22], R8 ;  /* 0x00000008ff000988 */ /* 0x008fe80008000a16 */
[----:B------:R-:W1:Y:S01]  /*f410*/  @P0 LDS R7, [UR23+0x1c] ;  /* 0x00001c17ff070984 */ /* 0x000e620008000800 */
[----:B-----5:R-:W-:Y:S03]  /*f420*/  @P0 LOP3.LUT R26, R29, 0x1fffffff, RZ, 0xc0, !PT ;  /* 0x1fffffff1d1a0812 */ /* 0x020fe600078ec0ff */
[----:B------:R-:W-:Y:S01]  /*f430*/  @P0 STS [UR23+0x30], RZ ;  /* 0x000030ffff000988 */ /* 0x000fe20008000817 */
[--C-:B------:R-:W-:Y:S02]  /*f440*/  @P0 SHF.R.U32.HI R6, RZ, 0x4, R26.reuse ;  /* 0x00000004ff060819 */ /* 0x100fe4000001161a */
[----:B------:R-:W-:Y:S05]  /*f450*/  @P0 SHF.R.U64 R26, R28, 0x4, R26 ;  /* 0x000000041c1a0819 */ /* 0x000fea000000121a */
[----:B------:R-:W-:Y:S01]  /*f460*/  @P0 STS [UR23+0xc], R26 ;  /* 0x00000c1aff000988 */ /* 0x000fe20008000817 */
[----:B----4-:R-:W-:Y:S02]  /*f470*/  @P0 VIADD R5, R5, 0xffffffff ;  /* 0xffffffff05050836 */ /* 0x010fe40000000000 */
[----:B------:R-:W-:Y:S01]  /*f480*/  @P0 VIADD R4, R4, 0xffffffff ;  /* 0xffffffff04040836 */ /* 0x000fe20000000000 */
[----:B-1----:R-:W-:Y:S01]  /*f490*/  @P0 LOP3.LUT R27, R7, 0xf, R6, 0xb8, !PT ;  /* 0x0000000f071b0812 */ /* 0x002fe200078eb806 */
[----:B------:R-:W-:Y:S04]  /*f4a0*/  IMAD.U32 R7, RZ, RZ, UR23 ;  /* 0x00000017ff077e24 */ /* 0x000fe8000f8e00ff */
[----:B------:R-:W-:Y:S01]  /*f4b0*/  @P0 STS [UR23+0x1c], R27 ;  /* 0x00001c1bff000988 */ /* 0x000fe20008000817 */
[----:B------:R-:W-:Y:S03]  /*f4c0*/  @P0 SHF.R.U64 R8, R7, 0x4, RZ ;  /* 0x0000000407080819 */ /* 0x000fe600000012ff */
[----:B------:R-:W1:Y:S04]  /*f4d0*/  @P0 LDS R6, [UR23+0x1c] ;  /* 0x00001c17ff060984 */ /* 0x000e680008000800 */
[----:B------:R-:W-:Y:S04]  /*f4e0*/  @P0 STS [UR23+0x10], R8 ;  /* 0x00001008ff000988 */ /* 0x000fe80008000817 */
[----:B------:R-:W-:Y:S01]  /*f4f0*/  @P0 STS [UR23+0x14], R8 ;  /* 0x00001408ff000988 */ /* 0x000fe20008000817 */
[----:B-1----:R-:W-:Y:S05]  /*f500*/  @P0 LOP3.LUT R25, R6, 0xf0, RZ, 0xb8, !PT ;  /* 0x000000f006190812 */ /* 0x002fea00078eb8ff */
[----:B------:R1:W-:Y:S04]  /*f510*/  @P0 STS [UR23+0x1c], R25 ;  /* 0x00001c19ff000988 */ /* 0x0003e80008000817 */
[----:B------:R-:W2:Y:S01]  /*f520*/  @P0 LDS R6, [UR23+0x1c] ;  /* 0x00001c17ff060984 */ /* 0x000ea20008000800 */
[----:B-1----:R-:W-:Y:S02]  /*f530*/  @P0 LOP3.LUT R25, R23, 0x1fffffff, RZ, 0xc0, !PT ;  /* 0x1fffffff17190812 */ /* 0x002fe400078ec0ff */
[----:B------:R-:W-:Y:S02]  /*f540*/  PRMT R23, R10, 0x7732, RZ ;  /* 0x000077320a177816 */ /* 0x000fe400000000ff */
[--C-:B------:R-:W-:Y:S02]  /*f550*/  @P0 SHF.R.U64 R22, R22, 0x4, R25.reuse ;  /* 0x0000000416160819 */ /* 0x100fe40000001219 */
[----:B--2---:R-:W-:Y:S02]  /*f560*/  @P0 LOP3.LUT R9, R6, 0xf00, RZ, 0xb8, !PT ;  /* 0x00000f0006090812 */ /* 0x004fe400078eb8ff */
[----:B------:R-:W-:Y:S03]  /*f570*/  CS2R R6, SRZ ;  /* 0x0000000000067805 */ /* 0x000fe6000001ff00 */
[----:B------:R1:W-:Y:S04]  /*f580*/  @P0 STS.64 [UR23+0x18], R8 ;  /* 0x00001808ff000988 */ /* 0x0003e80008000a17 */
[----:B------:R-:W2:Y:S04]  /*f590*/  @P0 LDS R24, [UR23+0x1c] ;  /* 0x00001c17ff180984 */ /* 0x000ea80008000800 */
[----:B------:R3:W-:Y:S01]  /*f5a0*/  @P0 STS.128 [UR23+0x20], R4 ;  /* 0x00002004ff000988 */ /* 0x0007e20008000c17 */
[----:B-1----:R-:W-:Y:S01]  /*f5b0*/  @P0 SHF.R.U32.HI R9, RZ, 0x4, R25 ;  /* 0x00000004ff090819 */ /* 0x002fe20000011619 */
[----:B---3--:R-:W-:Y:S01]  /*f5c0*/  IMAD R6, R23, 0x8619, RZ ;  /* 0x0000861917067824 */ /* 0x008fe200078e02ff */
[----:B------:R-:W-:Y:S01]  /*f5d0*/  SHF.R.U32.HI R23, RZ, 0x1, R23 ;  /* 0x00000001ff177819 */ /* 0x000fe20000011617 */
[----:B------:R-:W-:Y:S03]  /*f5e0*/  IMAD.U32 R7, RZ, RZ, UR22 ;  /* 0x00000016ff077e24 */ /* 0x000fe6000f8e00ff */
[----:B------:R-:W-:Y:S02]  /*f5f0*/  SHF.R.U32.HI R6, RZ, 0x10, R6 ;  /* 0x00000010ff067819 */ /* 0x000fe40000011606 */
[----:B--2---:R-:W-:Y:S02]  /*f600*/  @P0 LOP3.LUT R24, R24, 0xf000, RZ, 0xb8, !PT ;  /* 0x0000f00018180812 */ /* 0x004fe400078eb8ff */
[----:B------:R-:W-:Y:S03]  /*f610*/  @P0 SHF.R.U64 R8, R7, 0x4, RZ ;  /* 0x0000000407080819 */ /* 0x000fe600000012ff */
[----:B------:R-:W-:Y:S04]  /*f620*/  @P0 STS [UR23+0x1c], R24 ;  /* 0x00001c18ff000988 */ /* 0x000fe80008000817 */
[----:B------:R-:W1:Y:S04]  /*f630*/  @P0 LDS R28, [UR22+0x1c] ;  /* 0x00001c16ff1c0984 */ /* 0x000e680008000800 */
[----:B------:R-:W-:Y:S04]  /*f640*/  @P0 STS [UR22+0x10], R8 ;  /* 0x00001008ff000988 */ /* 0x000fe80008000816 */
[----:B------:R-:W-:Y:S04]  /*f650*/  @P0 STS [UR22+0x14], R8 ;  /* 0x00001408ff000988 */ /* 0x000fe80008000816 */
[----:B------:R-:W-:Y:S04]  /*f660*/  @P0 STS [UR22+0xc], R22 ;  /* 0x00000c16ff000988 */ /* 0x000fe80008000816 */
[----:B------:R-:W-:Y:S01]  /*f670*/  @P0 STS [UR22+0x30], RZ ;  /* 0x000030ffff000988 */ /* 0x000fe20008000816 */
[----:B-1----:R-:W-:Y:S05]  /*f680*/  @P0 LOP3.LUT R29, R28, 0xf, R9, 0xb8, !PT ;  /* 0x0000000f1c1d0812 */ /* 0x002fea00078eb809 */
[----:B------:R-:W-:Y:S04]  /*f690*/  @P0 STS [UR22+0x1c], R29 ;  /* 0x00001c1dff000988 */ /* 0x000fe80008000816 */
[----:B------:R-:W1:Y:S02]  /*f6a0*/  @P0 LDS R9, [UR22+0x1c] ;  /* 0x00001c16ff090984 */ /* 0x000e640008000800 */
[----:B-1----:R-:W-:Y:S05]  /*f6b0*/  @P0 LOP3.LUT R27, R9, 0xf0, RZ, 0xb8, !PT ;  /* 0x000000f0091b0812 */ /* 0x002fea00078eb8ff */
[----:B------:R-:W-:Y:S04]  /*f6c0*/  @P0 STS [UR22+0x1c], R27 ;  /* 0x00001c1bff000988 */ /* 0x000fe80008000816 */
[----:B------:R-:W1:Y:S02]  /*f6d0*/  @P0 LDS R5, [UR22+0x1c] ;  /* 0x00001c16ff050984 */ /* 0x000e640008000800 */
[----:B-1----:R-:W-:Y:S01]  /*f6e0*/  @P0 LOP3.LUT R9, R5, 0xf00, RZ, 0xb8, !PT ;  /* 0x00000f0005090812 */ /* 0x002fe200078eb8ff */
[----:B------:R-:W-:Y:S04]  /*f6f0*/  IMAD.MOV R5, RZ, RZ, -R6 ;  /* 0x000000ffff057224 */ /* 0x000fe800078e0a06 */
[----:B------:R1:W-:Y:S01]  /*f700*/  @P0 STS.64 [UR22+0x18], R8 ;  /* 0x00001808ff000988 */ /* 0x0003e20008000a16 */
[----:B------:R-:W-:Y:S03]  /*f710*/  PRMT R24, R5, 0x7710, RZ ;  /* 0x0000771005187816 */ /* 0x000fe600000000ff */
[----:B------:R-:W2:Y:S02]  /*f720*/  @P0 LDS R26, [UR22+0x1c] ;  /* 0x00001c16ff1a0984 */ /* 0x000ea40008000800 */
[----:B------:R-:W-:Y:S02]  /*f730*/  IMAD.IADD R5, R21, 0x1, R24 ;  /* 0x0000000115057824 */ /* 0x000fe400078e0218 */
[----:B------:R-:W3:Y:S03]  /*f740*/  S2R R24, SR_LANEID ;  /* 0x0000000000187919 */ /* 0x000ee60000000000 */
[----:B------:R-:W-:Y:S04]  /*f750*/  LOP3.LUT R5, R5, 0xffff, RZ, 0xc0, !PT ;  /* 0x0000ffff05057812 */ /* 0x000fe800078ec0ff */
[----:B------:R-:W-:Y:S02]  /*f760*/  LEA.HI R5, R5, R6, RZ, 0x1f ;  /* 0x0000000605057211 */ /* 0x000fe400078ff8ff */
[----:B------:R-:W-:Y:S02]  /*f770*/  CS2R R6, SRZ ;  /* 0x0000000000067805 */ /* 0x000fe4000001ff00 */
[----:B------:R-:W-:Y:S01]  /*f780*/  LOP3.LUT R27, R5, 0xffff, RZ, 0xc0, !PT ;  /* 0x0000ffff051b7812 */ /* 0x000fe200078ec0ff */
[----:B------:R-:W-:Y:S03]  /*f790*/  @P0 VIADD R5, R20, 0xffffffff ;  /* 0xffffffff14050836 */ /* 0x000fe60000000000 */
[----:B------:R-:W-:Y:S02]  /*f7a0*/  SHF.R.U32.HI R27, RZ, 0x4, R27 ;  /* 0x00000004ff1b7819 */ /* 0x000fe4000001161b */
[----:B------:R4:W-:Y:S02]  /*f7b0*/  @P0 STS.128 [UR22+0x20], R4 ;  /* 0x00002004ff000988 */ /* 0x0009e40008000c16 */
[----:B-1----:R-:W-:Y:S05]  /*f7c0*/  PRMT R9, R27, 0x9910, RZ ;  /* 0x000099101b097816 */ /* 0x002fea00000000ff */
[----:B------:R-:W-:Y:S04]  /*f7d0*/  IMAD R9, R9, 0x15, RZ ;  /* 0x0000001509097824 */ /* 0x000fe800078e02ff */
[----:B------:R-:W-:Y:S02]  /*f7e0*/  IMAD.MOV R9, RZ, RZ, -R9 ;  /* 0x000000ffff097224 */ /* 0x000fe400078e0a09 */
[----:B---3--:R-:W-:Y:S03]  /*f7f0*/  IMAD.SHL.U32 R20, R24, 0x4, RZ ;  /* 0x0000000418147824 */ /* 0x008fe600078e00ff */
[----:B------:R-:W-:Y:S02]  /*f800*/  PRMT R28, R9, 0x7710, RZ ;  /* 0x00007710091c7816 */ /* 0x000fe400000000ff */
[----:B--2---:R-:W-:Y:S03]  /*f810*/  @P0 LOP3.LUT R26, R26, 0xf000, RZ, 0xb8, !PT ;  /* 0x0000f0001a1a0812 */ /* 0x004fe600078eb8ff */
[----:B------:R-:W-:Y:S02]  /*f820*/  IMAD.IADD R28, R21, 0x1, R28 ;  /* 0x00000001151c7824 */ /* 0x000fe400078e021c */
[----:B------:R-:W-:Y:S01]  /*f830*/  @P0 STS [UR22+0x1c], R26 ;  /* 0x00001c1aff000988 */ /* 0x000fe20008000816 */
[----:B------:R-:W-:Y:S03]  /*f840*/  NOP ;  /* 0x0000000000007918 */ /* 0x000fe60000000000 */
[----:B------:R-:W1:Y:S01]  /*f850*/  LDS R6, [R20+UR23] ;  /* 0x0000001714067984 */ /* 0x000e620008000800 */
[----:B------:R-:W-:Y:S02]  /*f860*/  R2UR UR6, R28 ;  /* 0x000000001c0672ca */ /* 0x000fe400000e0000 */
[----:B----4-:R-:W-:Y:S01]  /*f870*/  LOP3.LUT R4, R23, 0xffff, RZ, 0xc0, !PT ;  /* 0x0000ffff17047812 */ /* 0x010fe200078ec0ff */
[----:B------:R-:W2:Y:S04]  /*f880*/  LDS R5, [R20+UR23+0x80] ;  /* 0x0000801714057984 */ /* 0x000ea80008000800 */
[----:B------:R-:W-:Y:S05]  /*f890*/  IMAD R4, R4, 0x4925, RZ ;  /* 0x0000492504047824 */ /* 0x000fea00078e02ff */
[----:B------:R-:W-:Y:S01]  /*f8a0*/  SHF.R.U32.HI R4, RZ, 0x11, R4 ;  /* 0x00000011ff047819 */ /* 0x000fe20000011604 */
[----:B------:R-:W-:Y:S03]  /*f8b0*/  ULOP3.LUT UR6, UR6, 0xffff, URZ, 0xc0, !UPT ;  /* 0x0000ffff06067892 */ /* 0x000fe6000f8ec0ff */
[----:B------:R-:W-:Y:S01]  /*f8c0*/  PRMT R4, R4, 0x9910, RZ ;  /* 0x0000991004047816 */ /* 0x000fe200000000ff */
[----:B------:R-:W-:Y:S02]  /*f8d0*/  UIADD3 UR25, UP1, UPT, UR26, UR6, URZ ;  /* 0x000000061a197290 */ /* 0x000fe4000ff3e0ff */
[----:B------:R-:W-:Y:S02]  /*f8e0*/  UIADD3 UR6, UP0, UPT, UR18, UR6, URZ ;  /* 0x0000000612067290 */ /* 0x000fe4000ff1e0ff */
[----:B------:R-:W-:Y:S01]  /*f8f0*/  UIADD3.X UR31, UPT, UPT, URZ, URZ, URZ, UP1, !UPT ;  /* 0x000000ffff1f7290 */ /* 0x000fe20008ffe4ff */
[----:B------:R-:W-:Y:S01]  /*f900*/  IMAD R4, R4, 0xe, RZ ;  /* 0x0000000e04047824 */ /* 0x000fe200078e02ff */
[----:B------:R-:W-:Y:S02]  /*f910*/  ULEA UR32, UP1, UR25, UR16, 0x7 ;  /* 0x0000001019207291 */ /* 0x000fe4000f8238ff */
[----:B------:R-:W-:Y:S01]  /*f920*/  UIADD3.X UR29, UPT, UPT, URZ, URZ, URZ, UP0, !UPT ;  /* 0x000000ffff1d7290 */ /* 0x000fe200087fe4ff */
[----:B------:R-:W-:Y:S01]  /*f930*/  IMAD.MOV R4, RZ, RZ, -R4 ;  /* 0x000000ffff047224 */ /* 0x000fe200078e0a04 */
[----:B------:R-:W-:Y:S02]  /*f940*/  ULEA UR30, UP0, UR6, UR16, 0x7 ;  /* 0x00000010061e7291 */ /* 0x000fe4000f8038ff */
[----:B------:R-:W-:Y:S01]  /*f950*/  ULEA.HI.X UR31, UR25, UR17, UR31, 0x7, UP1 ;  /* 0x00000011191f7291 */ /* 0x000fe200088f3c1f */
[----:B------:R-:W-:Y:S01]  /*f960*/  IADD3 R22, P1, PT, R20, UR32, RZ ;  /* 0x0000002014167c10 */ /* 0x000fe2000ff3e0ff */
[----:B------:R-:W-:Y:S01]  /*f970*/  ULEA.HI.X UR29, UR6, UR17, UR29, 0x7, UP0 ;  /* 0x00000011061d7291 */ /* 0x000fe200080f3c1d */
[----:B------:R-:W-:Y:S02]  /*f980*/  PRMT R4, R4, 0x7710, RZ ;  /* 0x0000771004047816 */ /* 0x000fe400000000ff */
[----:B------:R-:W-:Y:S01]  /*f990*/  IADD3 R8, P0, PT, R20, UR30, RZ ;  /* 0x0000001e14087c10 */ /* 0x000fe2000ff1e0ff */
[----:B------:R-:W-:Y:S02]  /*f9a0*/  IMAD.X R23, RZ, RZ, UR31, P1 ;  /* 0x0000001fff177e24 */ /* 0x000fe400088e06ff */
[----:B------:R-:W-:Y:S02]  /*f9b0*/  IMAD.IADD R4, R21, 0x1, R4 ;  /* 0x0000000115047824 */ /* 0x000fe400078e0204 */
[----:B------:R-:W-:Y:S01]  /*f9c0*/  IMAD.X R9, RZ, RZ, UR29, P0 ;  /* 0x0000001dff097e24 */ /* 0x000fe200080e06ff */
[----:B-1----:R1:W3:Y:S02]  /*f9d0*/  ATOMG.E.EXCH.STRONG.GPU PT, RZ, [R22], R6 ;  /* 0x0000000616ff73a8 */ /* 0x0022e400041ee100 */
[----:B------:R-:W-:Y:S02]  /*f9e0*/  R2UR UR25, R4 ;  /* 0x00000000041972ca */ /* 0x000fe400000e0000 */
[----:B--2---:R1:W3:Y:S02]  /*f9f0*/  ATOMG.E.EXCH.STRONG.GPU PT, RZ, [R8], R5 ;  /* 0x0000000508ff73a8 */ /* 0x0042e400041ee100 */
[----:B---3--:R-:W-:Y:S11]  /*fa00*/  ELECT P0, URZ, PT ;  /* 0x0000000000ff782f */ /* 0x008ff60003800000 */
[----:B------:R-:W-:Y:S02]  /*fa10*/  @!UPT UIADD3 URZ, UPT, UPT, URZ, URZ, URZ ;  /* 0x000000fffffff290 */ /* 0x000fe4000fffe0ff */
[----:B------:R-:W-:Y:S05]  /*fa20*/  @!P0 BRA `(.L_x_201) ;  /* 0x0000000000b48947 */ /* 0x000fea0003800000 */
[----:B------:R-:W-:Y:S01]  /*fa30*/  STS [UR21+0x30], RZ ;  /* 0x000030ffff007988 */ /* 0x000fe20008000815 */
[----:B------:R-:W-:Y:S01]  /*fa40*/  ISETP.NE.U32.AND P0, PT, R2, RZ, PT ;  /* 0x000000ff0200720c */ /* 0x000fe20003f05070 */
[----:B-1----:R-:W-:Y:S01]  /*fa50*/  IMAD.WIDE R8, R14, 0xc, R18 ;  /* 0x0000000c0e087825 */ /* 0x002fe200078e0212 */
[----:B------:R-:W-:Y:S02]  /*fa60*/  ISETP.NE.U32.AND P1, PT, R12, RZ, PT ;  /* 0x000000ff0c00720c */ /* 0x000fe40003f25070 */
[----:B------:R-:W-:Y:S02]  /*fa70*/  ISETP.NE.AND.EX P0, PT, R3, RZ, PT, P0 ;  /* 0x000000ff0300720c */ /* 0x000fe40003f05300 */
[----:B------:R-:W2:Y:S01]  /*fa80*/  LDG.E R28, desc[UR50][R8.64] ;  /* 0x00000032081c7981 */ /* 0x000ea2000c1e1900 */
[----:B------:R-:W-:Y:S10]  /*fa90*/  ISETP.NE.AND.EX P1, PT, R13, RZ, PT, P1 ;  /* 0x000000ff0d00720c */ /* 0x000ff40003f25310 */
[----:B------:R-:W1:Y:S08]  /*faa0*/  @P0 LDC.64 R4, c[0x0][0xb10] ;  /* 0x0002c400ff040b82 */ /* 0x000e700000000a00 */
[----:B------:R-:W3:Y:S01]  /*fab0*/  @P1 LDC.64 R6, c[0x0][0xb08] ;  /* 0x0002c200ff061b82 */ /* 0x000ee20000000a00 */
[----:B--2---:R-:W-:Y:S01]  /*fac0*/  SHF.R.S32.HI R29, RZ, 0x1f, R28 ;  /* 0x0000001fff1d7819 */ /* 0x004fe2000001141c */
[C---:B-1----:R-:W-:Y:S04]  /*fad0*/  @P0 IMAD.WIDE R4, R14.reuse, 0x8, R4 ;  /* 0x000000080e040825 */ /* 0x042fe800078e0204 */
[----:B---3--:R-:W-:Y:S01]  /*fae0*/  @P1 IMAD.WIDE R6, R14, 0x8, R6 ;  /* 0x000000080e061825 */ /* 0x008fe200078e0206 */
[----:B------:R-:W2:Y:S04]  /*faf0*/  @P0 LDG.E.64 R24, desc[UR50][R4.64] ;  /* 0x0000003204180981 */ /* 0x000ea8000c1e1b00 */
[----:B------:R1:W3:Y:S04]  /*fb00*/  @P1 LDG.E.64 R26, desc[UR50][R6.64] ;  /* 0x00000032061a1981 */ /* 0x0002e8000c1e1b00 */
[----:B------:R4:W5:Y:S04]  /*fb10*/  LDG.E R5, desc[UR50][R8.64+0x4] ;  /* 0x0000043208057981 */ /* 0x000968000c1e1900 */
[----:B-1----:R-:W1:Y:S01]  /*fb20*/  LDS R7, [UR21+0x1c] ;  /* 0x00001c15ff077984 */ /* 0x002e620008000800 */
[----:B------:R-:W-:Y:S05]  /*fb30*/  IMAD.U32 R6, RZ, RZ, UR21 ;  /* 0x00000015ff067e24 */ /* 0x000fea000f8e00ff */
[----:B----4-:R-:W-:Y:S05]  /*fb40*/  SHF.R.U64 R8, R6, 0x4, RZ ;  /* 0x0000000406087819 */ /* 0x010fea00000012ff */
[----:B------:R-:W-:Y:S04]  /*fb50*/  STS [UR21+0x10], R8 ;  /* 0x00001008ff007988 */ /* 0x000fe80008000815 */
[----:B------:R-:W-:Y:S01]  /*fb60*/  STS [UR21+0x14], R8 ;  /* 0x00001408ff007988 */ /* 0x000fe20008000815 */
[----:B------:R-:W-:Y:S02]  /*fb70*/  @!P0 IMAD.MOV.U32 R24, RZ, RZ, R28 ;  /* 0x000000ffff188224 */ /* 0x000fe400078e001c */
[----:B------:R-:W-:Y:S01]  /*fb80*/  @!P0 IMAD.MOV.U32 R25, RZ, RZ, R29 ;  /* 0x000000ffff198224 */ /* 0x000fe200078e001d */
[----:B---3--:R-:W-:Y:S04]  /*fb90*/  @P1 STS.64 [UR21], R26 ;  /* 0x0000001aff001988 */ /* 0x008fe80008000a15 */
[C---:B--2---:R-:W-:Y:S01]  /*fba0*/  SHF.L.U64.HI R21, R24.reuse, 0x1, R25 ;  /* 0x0000000118157819 */ /* 0x044fe20000010219 */
[----:B------:R-:W-:Y:S03]  /*fbb0*/  IMAD.SHL.U32 R24, R24, 0x2, RZ ;  /* 0x0000000218187824 */ /* 0x000fe600078e00ff */
[----:B------:R-:W-:Y:S02]  /*fbc0*/  LOP3.LUT R21, R21, 0x1fffffff, RZ, 0xc0, !PT ;  /* 0x1fffffff15157812 */ /* 0x000fe400078ec0ff */
[----:B------:R-:W-:Y:S02]  /*fbd0*/  LOP3.LUT R24, R24, 0xfffffffe, RZ, 0xc0, !PT ;  /* 0xfffffffe18187812 */ /* 0x000fe400078ec0ff */
[--C-:B------:R-:W-:Y:S02]  /*fbe0*/  SHF.R.U32.HI R4, RZ, 0x4, R21.reuse ;  /* 0x00000004ff047819 */ /* 0x100fe40000011615 */
[----:B------:R-:W-:Y:S02]  /*fbf0*/  SHF.R.U64 R21, R24, 0x4, R21 ;  /* 0x0000000418157819 */ /* 0x000fe40000001215 */
[----:B-1----:R-:W-:Y:S02]  /*fc00*/  LOP3.LUT R30, R7, 0xf, R4, 0xb8, !PT ;  /* 0x0000000f071e7812 */ /* 0x002fe400078eb804 */
[----:B------:R-:W-:Y:S01]  /*fc10*/  CS2R R6, SRZ ;  /* 0x0000000000067805 */ /* 0x000fe2000001ff00 */
[----:B------:R-:W-:Y:S01]  /*fc20*/  STS [UR21+0xc], R21 ;  /* 0x00000c15ff007988 */ /* 0x000fe20008000815 */
[----:B-----5:R-:W-:Y:S03]  /*fc30*/  VIADD R5, R5, 0xffffffff ;  /* 0xffffffff05057836 */ /* 0x020fe60000000000 */
[----:B------:R-:W-:Y:S04]  /*fc40*/  STS [UR21+0x1c], R30 ;  /* 0x00001c1eff007988 */ /* 0x000fe80008000815 */
[----:B------:R-:W1:Y:S02]  /*fc50*/  LDS R4, [UR21+0x1c] ;  /* 0x00001c15ff047984 */ /* 0x000e640008000800 */
[----:B-1----:R-:W-:Y:S05]  /*fc60*/  LOP3.LUT R23, R4, 0xf0, RZ, 0xb8, !PT ;  /* 0x000000f004177812 */ /* 0x002fea00078eb8ff */
        /* <DEDUP_REMOVED lines=9> */
.L_x_201:
[----:B------:R-:W-:Y:S05]  /*fd00*/  BSYNC.RECONVERGENT B0 ;  /* 0x0000000000007941 */ /* 0x000fea0003800200 */
.L_x_200:
[----:B------:R-:W-:Y:S01]  /*fd10*/  ULOP3.LUT UR25, UR25, 0xffff, URZ, 0xc0, !UPT ;  /* 0x0000ffff19197892 */ /* 0x000fe2000f8ec0ff */
[----:B------:R-:W-:Y:S03]  /*fd20*/  NOP ;  /* 0x0000000000007918 */ /* 0x000fe60000000000 */
[----:B------:R-:W-:Y:S01]  /*fd30*/  UIADD3 UR6, UP0, UPT, UR9, UR25, URZ ;  /* 0x0000001909067290 */ /* 0x000fe2000ff1e0ff */
[----:B--2---:R-:W2:Y:S01]  /*fd40*/  LDS R4, [R20+UR21] ;  /* 0x0000001514047984 */ /* 0x004ea20008000800 */
[----:B------:R-:W-:Y:S02]  /*fd50*/  BSSY.RECONVERGENT B0, `(.L_x_202) ;  /* 0x0000039000007945 */ /* 0x000fe40003800200 */
[----:B------:R-:W-:Y:S02]  /*fd60*/  UIADD3.X UR27, UPT, UPT, URZ, URZ, URZ, UP0, !UPT ;  /* 0x000000ffff1b7290 */ /* 0x000fe400087fe4ff */
[----:B------:R-:W-:Y:S04]  /*fd70*/  ULEA UR28, UP0, UR6, UR14, 0x7 ;  /* 0x0000000e061c7291 */ /* 0x000fe8000f8038ff */
[----:B------:R-:W-:Y:S02]  /*fd80*/  ULEA.HI.X UR27, UR6, UR15, UR27, 0x7, UP0 ;  /* 0x0000000f061b7291 */ /* 0x000fe400080f3c1b */
[----:B------:R-:W-:Y:S01]  /*fd90*/  UIADD3 UR25, UP0, UPT, UR19, UR25, URZ ;  /* 0x0000001913197290 */ /* 0x000fe2000ff1e0ff */
[----:B-1----:R-:W-:Y:S03]  /*fda0*/  IADD3 R6, P0, PT, R20, UR28, RZ ;  /* 0x0000001c14067c10 */ /* 0x002fe6000ff1e0ff */
[----:B------:R-:W-:Y:S02]  /*fdb0*/  UIADD3.X UR6, UPT, UPT, URZ, URZ, URZ, UP0, !UPT ;  /* 0x000000ffff067290 */ /* 0x000fe400087fe4ff */
[----:B------:R-:W-:Y:S05]  /*fdc0*/  IMAD.X R7, RZ, RZ, UR27, P0 ;  /* 0x0000001bff077e24 */ /* 0x000fea00080e06ff */
[----:B--2---:R1:W2:Y:S02]  /*fdd0*/  ATOMG.E.EXCH.STRONG.GPU PT, RZ, [R6], R4 ;  /* 0x0000000406ff73a8 */ /* 0x0042a400041ee100 */
[----:B--2---:R-:W-:Y:S11]  /*fde0*/  ELECT P0, URZ, PT ;  /* 0x0000000000ff782f */ /* 0x004ff60003800000 */
[----:B------:R-:W-:Y:S02]  /*fdf0*/  @!UPT UIADD3 URZ, UPT, UPT, URZ, URZ, URZ ;  /* 0x000000fffffff290 */ /* 0x000fe4000fffe0ff */
[----:B------:R-:W-:Y:S05]  /*fe00*/  @!P0 BRA `(.L_x_203) ;  /* 0x0000000000b48947 */ /* 0x000fea0003800000 */
[----:B------:R-:W-:Y:S01]  /*fe10*/  STS [UR20+0x30], RZ ;  /* 0x000030ffff007988 */ /* 0x000fe20008000814 */
[----:B------:R-:W-:Y:S01]  /*fe20*/  ISETP.NE.U32.AND P0, PT, RZ, UR12, PT ;  /* 0x0000000cff007c0c */ /* 0x000fe2000bf05070 */
[C---:B------:R-:W-:Y:S03]  /*fe30*/  IMAD.WIDE R8, R14.reuse, 0xc, R18 ;  /* 0x0000000c0e087825 */ /* 0x040fe600078e0212 */
[----:B------:R-:W-:Y:S02]  /*fe40*/  ISETP.NE.AND.EX P1, PT, RZ, UR13, PT, P0 ;  /* 0x0000000dff007c0c */ /* 0x000fe4000bf25300 */
[----:B------:R-:W2:Y:S01]  /*fe50*/  LDG.E R28, desc[UR50][R8.64] ;  /* 0x00000032081c7981 */ /* 0x000ea2000c1e1900 */
[C---:B-1----:R-:W-:Y:S03]  /*fe60*/  LEA R6, P0, R14.reuse, RZ, 0x3 ;  /* 0x000000ff0e067211 */ /* 0x042fe600078018ff */
[----:B------:R1:W3:Y:S01]  /*fe70*/  LDG.E R5, desc[UR50][R8.64+0x4] ;  /* 0x0000043208057981 */ /* 0x0002e2000c1e1900 */
[----:B------:R-:W-:Y:S06]  /*fe80*/  LEA.HI.X.SX32 R7, R14, RZ, 0x3, P0 ;  /* 0x000000ff0e077211 */ /* 0x000fec00000f1eff */
[C---:B------:R-:W-:Y:S04]  /*fe90*/  @P1 IADD3 R22, P0, PT, R6.reuse, UR12, RZ ;  /* 0x0000000c06161c10 */ /* 0x040fe8000ff1e0ff */
[C---:B------:R-:W-:Y:S02]  /*fea0*/  @P1 IADD3.X R23, PT, PT, R7.reuse, UR13, RZ, P0, !PT ;  /* 0x0000000d07171c10 */ /* 0x040fe400087fe4ff */
[----:B------:R-:W-:Y:S01]  /*feb0*/  IADD3 R26, P0, PT, R6, UR10, RZ ;  /* 0x0000000a061a7c10 */ /* 0x000fe2000ff1e0ff */
[----:B------:R-:W-:Y:S02]  /*fec0*/  IMAD.U32 R6, RZ, RZ, UR20 ;  /* 0x00000014ff067e24 */ /* 0x000fe4000f8e00ff */
[----:B------:R-:W4:Y:S01]  /*fed0*/  @P1 LDG.E.64 R24, desc[UR50][R22.64] ;  /* 0x0000003216181981 */ /* 0x000f22000c1e1b00 */
[----:B------:R-:W-:Y:S03]  /*fee0*/  IADD3.X R27, PT, PT, R7, UR11, RZ, P0, !PT ;  /* 0x0000000b071b7c10 */ /* 0x000fe600087fe4ff */
[----:B------:R-:W5:Y:S04]  /*fef0*/  LDS R7, [UR20+0x1c] ;  /* 0x00001c14ff077984 */ /* 0x000f680008000800 */
[----:B------:R-:W5:Y:S01]  /*ff00*/  LDG.E.64 R26, desc[UR50][R26.64] ;  /* 0x000000321a1a7981 */ /* 0x000f62000c1e1b00 */
[----:B-1----:R-:W-:Y:S05]  /*ff10*/  SHF.R.U64 R8, R6, 0x4, RZ ;  /* 0x0000000406087819 */ /* 0x002fea00000012ff */
[----:B------:R-:W-:Y:S04]  /*ff20*/  STS [UR20+0x10], R8 ;  /* 0x00001008ff007988 */ /* 0x000fe80008000814 */
[----:B------:R-:W-:Y:S04]  /*ff30*/  STS [UR20+0x14], R8 ;  /* 0x00001408ff007988 */ /* 0x000fe80008000814 */
[----:B-----5:R-:W-:Y:S01]  /*ff40*/  STS.64 [UR20], R26 ;  /* 0x0000001aff007988 */ /* 0x020fe20008000a14 */
[--C-:B--2---:R-:W-:Y:S01]  /*ff50*/  SHF.R.S32.HI R29, RZ, 0x1f, R28.reuse ;  /* 0x0000001fff1d7819 */ /* 0x104fe2000001141c */
[----:B------:R-:W-:Y:S02]  /*ff60*/  @!P1 IMAD.MOV.U32 R24, RZ, RZ, R28 ;  /* 0x000000ffff189224 */ /* 0x000fe400078e001c */
[----:B---3--:R-:W-:Y:S02]  /*ff70*/  VIADD R5, R5, 0xffffffff ;  /* 0xffffffff05057836 */ /* 0x008fe40000000000 */
[----:B------:R-:W-:Y:S05]  /*ff80*/  @!P1 IMAD.MOV.U32 R25, RZ, RZ, R29 ;  /* 0x000000ffff199224 */ /* 0x000fea00078e001d */
[C---:B----4-:R-:W-:Y:S01]  /*ff90*/  SHF.L.U64.HI R21, R24.reuse, 0x1, R25 ;  /* 0x0000000118157819 */ /* 0x050fe20000010219 */
[----:B------:R-:W-:Y:S03]  /*ffa0*/  IMAD.SHL.U32 R24, R24, 0x2, RZ ;  /* 0x0000000218187824 */ /* 0x000fe600078e00ff */
[----:B------:R-:W-:Y:S02]  /*ffb0*/  LOP3.LUT R21, R21, 0x1fffffff, RZ, 0xc0, !PT ;  /* 0x1fffffff15157812 */ /* 0x000fe400078ec0ff */
[----:B------:R-:W-:Y:S02]  /*ffc0*/  LOP3.LUT R24, R24, 0xfffffffe, RZ, 0xc0, !PT ;  /* 0xfffffffe18187812 */ /* 0x000fe400078ec0ff */
[--C-:B------:R-:W-:Y:S02]  /*ffd0*/  SHF.R.U32.HI R4, RZ, 0x4, R21.reuse ;  /* 0x00000004ff047819 */ /* 0x100fe40000011615 */
[----:B------:R-:W-:Y:S02]  /*ffe0*/  SHF.R.U64 R21, R24, 0x4, R21 ;  /* 0x0000000418157819 */ /* 0x000fe40000001215 */
[----:B------:R-:W-:Y:S02]  /*fff0*/  LOP3.LUT R30, R7, 0xf, R4, 0xb8, !PT ;  /* 0x0000000f071e7812 */ /* 0x000fe400078eb804 */
[----:B------:R-:W-:Y:S01]  /*10000*/  CS2R R6, SRZ ;  /* 0x0000000000067805 */ /* 0x000fe2000001ff00 */
[----:B------:R-:W-:Y:S04]  /*10010*/  STS [UR20+0xc], R21 ;  /* 0x00000c15ff007988 */ /* 0x000fe80008000814 */
        /* <DEDUP_REMOVED lines=12> */
.L_x_203:
[----:B------:R-:W-:Y:S05]  /*100e0*/  BSYNC.RECONVERGENT B0 ;  /* 0x0000000000007941 */ /* 0x000fea0003800200 */
.L_x_202:
[----:B------:R-:W-:Y:S01]  /*100f0*/  NOP ;  /* 0x0000000000007918 */ /* 0x000fe20000000000 */
[----:B-12---:R-:W1:Y:S01]  /*10100*/  LDS R4, [R20+UR20] ;  /* 0x0000001414047984 */ /* 0x006e620008000800 */
[----:B------:R-:W-:Y:S01]  /*10110*/  ULEA UR34, UP0, UR25, UR14, 0x7 ;  /* 0x0000000e19227291 */ /* 0x000fe2000f8038ff */
[----:B------:R-:W-:Y:S01]  /*10120*/  UMOV UR33, UR31 ;  /* 0x0000001f00217c82 */ /* 0x000fe20008000000 */
[----:B------:R-:W-:Y:S02]  /*10130*/  UMOV UR31, UR29 ;  /* 0x0000001d001f7c82 */ /* 0x000fe40008000000 */
[----:B------:R-:W-:Y:S02]  /*10140*/  ULEA.HI.X UR35, UR25, UR15, UR6, 0x7, UP0 ;  /* 0x0000000f19237291 */ /* 0x000fe400080f3c06 */
[----:B------:R-:W-:Y:S01]  /*10150*/  IADD3 R6, P0, PT, R20, UR34, RZ ;  /* 0x0000002214067c10 */ /* 0x000fe2000ff1e0ff */
[----:B------:R-:W-:Y:S03]  /*10160*/  UMOV UR29, UR27 ;  /* 0x0000001b001d7c82 */ /* 0x000fe60008000000 */
[----:B------:R-:W-:Y:S05]  /*10170*/  IADD3.X R7, PT, PT, RZ, UR35, RZ, P0, !PT ;  /* 0x00000023ff077c10 */ /* 0x000fea00087fe4ff */
[----:B-1----:R2:W5:Y:S01]  /*10180*/  ATOMG.E.EXCH.STRONG.GPU PT, RZ, [R6], R4 ;  /* 0x0000000406ff73a8 */ /* 0x00256200041ee100 */
[----:B------:R-:W-:Y:S04]  /*10190*/  DEPBAR {5,4,3,2,1,0} ;  /* 0x0000003f0000791a */ /* 0x000fe80000000000 */
[----:B------:R-:W1:Y:S02]  /*101a0*/  CCTL.E.C.LDCU.IV.DEEP [UR32] ;  /* 0x0000000020007540 */ /* 0x000e640009c08000 */
[----:B-1----:R2:W-:Y:S01]  /*101b0*/  UTMACCTL.IV [UR32] ;  /* 0x00000000200079b9 */ /* 0x0025e20008000000 */
        /* <DEDUP_REMOVED lines=9> */
[----:B------:R-:W-:Y:S01]  /*10250*/  NOP ;  /* 0x0000000000007918 */ /* 0x000fe20000000000 */
.L_x_199:
[----:B-----5:R-:W-:Y:S01]  /*10260*/  ELECT P0, URZ, PT ;  /* 0x0000000000ff782f */ /* 0x020fe20003800000 */
[----:B------:R-:W-:Y:S11]  /*10270*/  BSSY.RECONVERGENT B0, `(.L_x_204) ;  /* 0x0000011000007945 */ /* 0x000ff60003800200 */
[----:B------:R-:W-:Y:S01]  /*10280*/  @!UPT UIADD3 URZ, UPT, UPT, URZ, URZ, URZ ;  /* 0x000000fffffff290 */ /* 0x000fe2000fffe0ff */
[----:B------:R-:W-:Y:S05]  /*10290*/  @!P0 BRA `(.L_x_205) ;  /* 0x0000000000388947 */ /* 0x000fea0003800000 */
[----:B------:R0:W-:Y:S01]  /*102a0*/  UTMACMDFLUSH ;  /* 0x00000000000079b7 */ /* 0x0001e20000000000 */
[----:B------:R-:W-:Y:S09]  /*102b0*/  UIMAD UR6, UR8, 0x14, UR4 ;  /* 0x00000014080678a4 */ /* 0x000ff2000f8e0204 */
[----:B------:R4:W-:Y:S04]  /*102c0*/  STS [UR6+0x300], R16 ;  /* 0x00030010ff007988 */ /* 0x0009e80008000806 */
        /* <DEDUP_REMOVED lines=9> */
[----:B-----5:R-:W1:Y:S01]  /*10360*/  FENCE.VIEW.ASYNC.S ;  /* 0x00000000000073c6 */ /* 0x020e620000000000 */
[----:B------:R-:W-:Y:S04]  /*10370*/  DEPBAR.LE SB0, 0x0 ;  /* 0x000080000000791a */ /* 0x000fe80000000000 */
.L_x_205:
[----:B--2---:R-:W-:Y:S05]  /*10380*/  BSYNC.RECONVERGENT B0 ;  /* 0x0000000000007941 */ /* 0x004fea0003800200 */
.L_x_204:
[----:B------:R-:W-:Y:S09]  /*10390*/  UISETP.NE.AND UP0, UPT, UR37, 0x8, UPT ;  /* 0x000000082500788c */ /* 0x000ff2000bf05270 */
[----:B------:R-:W-:Y:S05]  /*103a0*/  BRA.U !UP0, `(.L_x_206) ;  /* 0x0000000108047547 */ /* 0x000fea000b800000 */
[----:B------:R-:W-:Y:S05]  /*103b0*/  BPT.TRAP 0x1 ;  /* 0x000000040000795c */ /* 0x000fea0000300000 */
.L_x_206:
[----:B------:R-:W-:Y:S01]  /*103c0*/  UIADD3 UR6, UPT, UPT, UR8, -0x4, URZ ;  /* 0xfffffffc08067890 */ /* 0x000fe2000fffe0ff */
[----:B-1----:R-:W-:Y:S01]  /*103d0*/  SYNCS.ARRIVE.TRANS64.A1T0 RZ, [UR24+0x1e0], RZ ;  /* 0x0001e0ffffff79a7 */ /* 0x002fe20008100018 */
[----:B------:R-:W-:Y:S01]  /*103e0*/  UIADD3 UR24, UPT, UPT, UR7, -0x4, URZ ;  /* 0xfffffffc07187890 */ /* 0x000fe2000fffe0ff */
[----:B------:R-:W-:Y:S01]  /*103f0*/  ISETP.NE.AND P0, PT, R11, RZ, PT ;  /* 0x000000ff0b00720c */ /* 0x000fe20003f05270 */
[----:B------:R-:W-:Y:S02]  /*10400*/  UISETP.GE.U32.AND UP1, UPT, UR6, -0x8, UPT ;  /* 0xfffffff80600788c */ /* 0x000fe4000bf26070 */
[----:B------:R-:W-:Y:S02]  /*10410*/  UISETP.GE.U32.AND UP0, UPT, UR24, -0x8, UPT ;  /* 0xfffffff81800788c */ /* 0x000fe4000bf06070 */
[----:B------:R-:W-:Y:S02]  /*10420*/  USEL UR24, URZ, 0x1, UP1 ;  /* 0x00000001ff187887 */ /* 0x000fe40008800000 */
[----:B------:R-:W-:Y:S02]  /*10430*/  USEL UR6, URZ, 0x1, UP0 ;  /* 0x00000001ff067887 */ /* 0x000fe40008000000 */
[----:B------:R-:W-:Y:S02]  /*10440*/  ULOP3.LUT UR27, UR8, 0x7, URZ, 0xc0, !UPT ;  /* 0x00000007081b7892 */ /* 0x000fe4000f8ec0ff */
[----:B------:R-:W-:Y:S01]  /*10450*/  ULOP3.LUT UR25, UR7, 0x7, URZ, 0xc0, !UPT ;  /* 0x0000000707197892 */ /* 0x000fe2000f8ec0ff */
[----:B------:R-:W-:Y:S01]  /*10460*/  LOP3.LUT R0, R0, UR24, RZ, 0x3c, !PT ;  /* 0x0000001800007c12 */ /* 0x000fe2000f8e3cff */
[----:B------:R-:W-:Y:S01]  /*10470*/  ULOP3.LUT UR8, UR27, 0x4, URZ, 0x3c, !UPT ;  /* 0x000000041b087892 */ /* 0x000fe2000f8e3cff */
[----:B------:R-:W-:Y:S01]  /*10480*/  LOP3.LUT R17, R17, UR6, RZ, 0x3c, !PT ;  /* 0x0000000611117c12 */ /* 0x000fe2000f8e3cff */
[----:B------:R-:W-:Y:S01]  /*10490*/  ULOP3.LUT UR7, UR25, 0x4, URZ, 0x3c, !UPT ;  /* 0x0000000419077892 */ /* 0x000fe2000f8e3cff */
[----:B------:R-:W-:Y:S11]  /*104a0*/  @!P0 EXIT ;  /* 0x000000000000894d */ /* 0x000ff60003800000 */
[----:B------:R-:W-:Y:S05]  /*104b0*/  BRA `(.L_x_207) ;  /* 0xffffffe800ec7947 */ /* 0x000fea000383ffff */
.L_x_301:
[----:B------:R-:W-:Y:S01]  /*104c0*/  UMOV UR4, 0x40 ;  /* 0x0000004000047882 */ /* 0x000fe20000000000 */
[----:B------:R-:W-:Y:S01]  /*104d0*/  NOP ;  /* 0x0000000000007918 */ /* 0x000fe20000000000 */
[----:B------:R-:W-:Y:S01]  /*104e0*/  ULEA UR4, UR5, UR4, 0x18 ;  /* 0x0000000405047291 */ /* 0x000fe2000f8ec0ff */
[----:B------:R-:W-:Y:S02]  /*104f0*/  UMOV UR6, 0x400 ;  /* 0x0000040000067882 */ /* 0x000fe40000000000 */
[----:B------:R-:W-:-:S06]  /*10500*/  ULEA UR6, UR5, UR6, 0x18 ;  /* 0x0000000605067291 */ /* 0x000fcc000f8ec0ff */
[----:B------:R-:W3:Y:S02]  /*10510*/  LDS.U8 R0, [UR4+0x1c] ;  /* 0x00001c04ff007984 */ /* 0x000ee40008000000 */
[----:B---3--:R-:W-:-:S13]  /*10520*/  ISETP.NE.AND P0, PT, R0, RZ, PT ;  /* 0x000000ff0000720c */ /* 0x008fda0003f05270 */
[----:B------:R-:W-:Y:S05]  /*10530*/  @P0 BRA `(.L_x_208) ;  /* 0x0000000000580947 */ /* 0x000fea0003800000 */
[----:B------:R-:W-:-:S13]  /*10540*/  ELECT P0, URZ, PT ;  /* 0x0000000000ff782f */ /* 0x000fda0003800000 */
[----:B------:R-:W-:Y:S05]  /*10550*/  @!P0 BRA `(.L_x_209) ;  /* 0x0000000000608947 */ /* 0x000fea0003800000 */
[----:B------:R-:W-:Y:S01]  /*10560*/  UMOV UR5, 0x10 ;  /* 0x0000001000057882 */ /* 0x000fe20000000000 */
[----:B------:R-:W-:Y:S01]  /*10570*/  HFMA2 R0, -RZ, RZ, 0, 5.9604644775390625e-08 ;  /* 0x00000001ff007431 */ /* 0x000fe200000001ff */
[----:B--2---:R-:W-:-:S03]  /*10580*/  MOV R2, 0xffff ;  /* 0x0000ffff00027802 */ /* 0x004fc60000000f00 */
[----:B------:R-:W-:Y:S04]  /*10590*/  DEPBAR.LE SB2, 0x36 ;  /* 0x0000ad800000791a */ /* 0x000fe80000000000 */
[----:B------:R-:W2:Y:S02]  /*105a0*/  UTCATOMSWS.FIND_AND_SET.ALIGN UP0, UR5, UR5 ;  /* 0x00000005000575e3 */ /* 0x000ea40008000800 */
[----:B--2---:R-:W-:Y:S01]  /*105b0*/  MOV R3, UR5 ;  /* 0x0000000500037c02 */ /* 0x004fe20008000f00 */
[----:B------:R-:W-:Y:S06]  /*105c0*/  BRA.U UP0, `(.L_x_210) ;  /* 0x0000000100187547 */ /* 0x000fec000b800000 */
.L_x_211:
[----:B------:R-:W-:Y:S05]  /*105d0*/  NANOSLEEP 0x64 ;  /* 0x000000640000795d */ /* 0x000fea0003800000 */
[----:B------:R-:W-:-:S05]  /*105e0*/  UMOV UR5, 0x10 ;  /* 0x0000001000057882 */ /* 0x000fca0000000000 */
[----:B------:R-:W-:Y:S04]  /*105f0*/  DEPBAR.LE SB2, 0x36 ;  /* 0x0000ad800000791a */ /* 0x000fe80000000000 */
[----:B------:R-:W2:Y:S02]  /*10600*/  UTCATOMSWS.FIND_AND_SET.ALIGN UP0, UR5, UR5 ;  /* 0x00000005000575e3 */ /* 0x000ea40008000800 */
[----:B--2---:R-:W-:Y:S01]  /*10610*/  MOV R3, UR5 ;  /* 0x0000000500037c02 */ /* 0x004fe20008000f00 */
[----:B------:R-:W-:Y:S05]  /*10620*/  BRA.U !UP0, `(.L_x_211) ;  /* 0xfffffffd08e87547 */ /* 0x000fea000b83ffff */
.L_x_210:
[-C--:B------:R-:W-:Y:S02]  /*10630*/  SHF.L.U32 R2, R2, R3.reuse, RZ ;  /* 0x0000000302027219 */ /* 0x080fe400000006ff */
[----:B------:R-:W-:Y:S01]  /*10640*/  SHF.L.U32 R0, R0, R3, RZ ;  /* 0x0000000300007219 */ /* 0x000fe200000006ff */
[----:B------:R-:W-:Y:S02]  /*10650*/  IMAD.SHL.U32 R3, R3, 0x20, RZ ;  /* 0x0000002003037824 */ /* 0x000fe400078e00ff */
[----:B------:R3:W-:Y:S04]  /*10660*/  ATOMS.OR RZ, [UR4+0x14], R2 ;  /* 0x00001402ffff798c */ /* 0x0007e8000b000004 */
[----:B------:R3:W-:Y:S04]  /*10670*/  ATOMS.OR RZ, [UR4+0x18], R0 ;  /* 0x00001800ffff798c */ /* 0x0007e8000b000004 */
[----:B------:R3:W-:Y:S01]  /*10680*/  STS [UR6+0x3a0], R3 ;  /* 0x0003a003ff007988 */ /* 0x0007e20008000806 */
[----:B------:R-:W-:Y:S05]  /*10690*/  BRA `(.L_x_209) ;  /* 0x0000000000107947 */ /* 0x000fea0003800000 */
.L_x_208:
[----:B------:R-:W-:Y:S02]  /*106a0*/  MOV R0, 0xffffffff ;  /* 0xffffffff00007802 */ /* 0x000fe40000000f00 */
[----:B--2---:R-:W-:-:S03]  /*106b0*/  MOV R2, 0x106e0 ;  /* 0x000106e000027802 */ /* 0x004fc60000000f00 */
[----:B------:R2:W-:Y:S04]  /*106c0*/  STS [UR6+0x3a0], R0 ;  /* 0x0003a000ff007988 */ /* 0x0005e80008000806 */
[----:B-12--5:R-:W-:Y:S05]  /*106d0*/  CALL.REL.NOINC `($__internal_1_$__cuda_sm10x_tcgen05_guardrail_trap_phase_invalid_during_alloc) ;  /* 0x0000001c00147944 */ /* 0x026fea0003c00000 */
.L_x_209:
[----:B------:R-:W-:Y:S05]  /*106e0*/  WARPSYNC.ALL ;  /* 0x0000000000007948 */ /* 0x000fea0003800000 */
[----:B------:R-:W4:Y:S01]  /*106f0*/  S2UR UR5, SR_CgaCtaId ;  /* 0x00000000000579c3 */ /* 0x000f220000008800 */
[----:B------:R-:W-:Y:S01]  /*10700*/  UMOV UR4, 0x400 ;  /* 0x0000040000047882 */ /* 0x000fe20000000000 */
[----:B------:R-:W-:-:S06]  /*10710*/  NOP ;  /* 0x0000000000007918 */ /* 0x000fcc0000000000 */
[----:B------:R-:W-:Y:S06]  /*10720*/  BAR.ARV 0x6, 0xa0 ;  /* 0x0182800000007b1d */ /* 0x000fec0000002000 */
[----:B----4-:R-:W-:-:S04]  /*10730*/  ULEA UR4, UR5, UR4, 0x18 ;  /* 0x0000000405047291 */ /* 0x010fc8000f8ec0ff */
[----:B------:R-:W-:Y:S02]  /*10740*/  UIADD3 UR10, UPT, UPT, UR4, 0x9400, URZ ;  /* 0x00009400040a7890 */ /* 0x000fe4000fffe0ff */
[----:B------:R-:W-:Y:S02]  /*10750*/  UIADD3 UR11, UPT, UPT, UR4, 0x1f400, URZ ;  /* 0x0001f400040b7890 */ /* 0x000fe4000fffe0ff */
[----:B------:R-:W-:Y:S01]  /*10760*/  USHF.R.U32.HI UR10, URZ, 0x4, UR10 ;  /* 0x00000004ff0a7899 */ /* 0x000fe2000801160a */
[----:B---3--:R-:W3:Y:S01]  /*10770*/  LDS R0, [UR4+0x3a0] ;  /* 0x0003a004ff007984 */ /* 0x008ee20008000800 */
[----:B------:R-:W-:Y:S02]  /*10780*/  USHF.R.U32.HI UR11, URZ, 0x4, UR11 ;  /* 0x00000004ff0b7899 */ /* 0x000fe4000801160b */
[----:B------:R-:W-:Y:S02]  /*10790*/  ULOP3.LUT UR10, UR10, 0x3fff, URZ, 0xc0, !UPT ;  /* 0x00003fff0a0a7892 */ /* 0x000fe4000f8ec0ff */
[----:B------:R-:W-:-:S02]  /*107a0*/  ULOP3.LUT UR11, UR11, 0x3fff, URZ, 0xc0, !UPT ;  /* 0x00003fff0b0b7892 */ /* 0x000fc4000f8ec0ff */
[----:B------:R-:W-:Y:S02]  /*107b0*/  ULOP3.LUT UR10, UR10, 0x10000, URZ, 0xfc, !UPT ;  /* 0x000100000a0a7892 */ /* 0x000fe4000f8efcff */
[----:B------:R-:W-:Y:S01]  /*107c0*/  ULOP3.LUT UR11, UR11, 0x10000, URZ, 0xfc, !UPT ;  /* 0x000100000b0b7892 */ /* 0x000fe2000f8efcff */
[----:B---3--:R-:W-:Y:S01]  /*107d0*/  R2UR UR19, R0 ;  /* 0x00000000001372ca */ /* 0x008fe200000e0000 */
[----:B-12--5:R-:W1:-:S00]  /*107e0*/  USETMAXREG.DEALLOC.CTAPOOL 0x88 ;  /* 0x00000088000079c8 */ /* 0x026e4000080e0500 */
[----:B-1----:R-:W-:Y:S01]  /*107f0*/  HFMA2 R3, -RZ, RZ, 0, 5.9604644775390625e-08 ;  /* 0x00000001ff037431 */ /* 0x002fe200000001ff */
[----:B------:R-:W-:Y:S01]  /*10800*/  MOV R2, RZ ;  /* 0x000000ff00027202 */ /* 0x000fe20000000f00 */
[----:B------:R-:W-:Y:S01]  /*10810*/  HFMA2 R0, -RZ, RZ, 0, 0 ;  /* 0x00000000ff007431 */ /* 0x000fe200000001ff */
[----:B------:R-:W-:Y:S01]  /*10820*/  UMOV UR18, URZ ;  /* 0x000000ff00127c82 */ /* 0x000fe20008000000 */
[----:B------:R-:W-:Y:S01]  /*10830*/  UMOV UR17, URZ ;  /* 0x000000ff00117c82 */ /* 0x000fe20008000000 */
[----:B------:R-:W-:-:S07]  /*10840*/  UMOV UR16, URZ ;  /* 0x000000ff00107c82 */ /* 0x000fce0008000000 */
.L_x_222:
[----:B-1----:R-:W1:Y:S02]  /*10850*/  LDC.64 R4, c[0x0][0x390] ;  /* 0x0000e400ff047b82 */ /* 0x002e640000000a00 */
[----:B-1-3--:R-:W-:-:S06]  /*10860*/  IMAD.WIDE R4, R17, 0xc, R4 ;  /* 0x0000000c11047825 */ /* 0x00afcc00078e0204 */
[----:B------:R-:W2:Y:S02]  /*10870*/  LDG.E R4, desc[UR50][R4.64+0x8] ;  /* 0x0000083204047981 */ /* 0x000ea4000c1e1900 */
[----:B--2---:R-:W-:-:S13]  /*10880*/  R2UR UR7, R4 ;  /* 0x00000000040772ca */ /* 0x004fda00000e0000 */
[----:B------:R-:W-:-:S09]  /*10890*/  UISETP.GE.AND UP0, UPT, UR7, 0x1, UPT ;  /* 0x000000010700788c */ /* 0x000fd2000bf06270 */
[----:B------:R-:W-:Y:S05]  /*108a0*/  BRA.U !UP0, `(.L_x_212) ;  /* 0x0000000508187547 */ /* 0x000fea000b800000 */
[----:B------:R-:W-:Y:S01]  /*108b0*/  UISETP.NE.AND UP0, UPT, UR37, URZ, UPT ;  /* 0x000000ff2500728c */ /* 0x000fe2000bf05270 */
[----:B------:R-:W-:Y:S01]  /*108c0*/  SHF.L.U32 R4, R0, 0x1f, RZ ;  /* 0x0000001f00047819 */ /* 0x000fe200000006ff */
[----:B------:R-:W-:Y:S02]  /*108d0*/  ULEA UR6, UR16, UR4, 0x3 ;  /* 0x0000000410067291 */ /* 0x000fe4000f8e18ff */
[----:B------:R-:W-:Y:S02]  /*108e0*/  UISETP.EQ.OR UP0, UPT, UR20, 0x4, UP0 ;  /* 0x000000041400788c */ /* 0x000fe40008702670 */
[----:B------:R-:W-:-:S05]  /*108f0*/  ULEA UR9, UR18, UR19, 0x7 ;  /* 0x0000001312097291 */ /* 0x000fca000f8e38ff */
[----:B------:R1:W2:Y:S01]  /*10900*/  SYNCS.PHASECHK.TRANS64.TRYWAIT P1, [UR6], R4 ;  /* 0x00000004ff0075a7 */ /* 0x0002a20008021106 */
[----:B------:R-:W-:Y:S01]  /*10910*/  UIADD3 UR6, UPT, UPT, UR7, 0x3f, URZ ;  /* 0x0000003f07067890 */ /* 0x000fe2000fffe0ff */
[----:B------:R-:W-:Y:S11]  /*10920*/  BRA.U !UP0, `(.L_x_213) ;  /* 0x0000000108047547 */ /* 0x000ff6000b800000 */
[----:B------:R-:W-:Y:S05]  /*10930*/  BPT.TRAP 0x1 ;  /* 0x000000040000795c */ /* 0x000fea0000300000 */
.L_x_213:
[----:B------:R-:W-:Y:S01]  /*10940*/  ULEA UR8, UR18, UR4, 0x3 ;  /* 0x0000000412087291 */ /* 0x000fe2000f8e18ff */
[----:B------:R-:W-:Y:S01]  /*10950*/  SHF.L.U32 R5, R3, 0x1f, RZ ;  /* 0x0000001f03057819 */ /* 0x000fe200000006ff */
[----:B------:R-:W-:-:S04]  /*10960*/  USHF.R.S32.HI UR7, URZ, 0x1f, UR6 ;  /* 0x0000001fff077899 */ /* 0x000fc80008011406 */
[----:B------:R-:W-:-:S03]  /*10970*/  ULEA.HI UR7, UR7, UR6, URZ, 0x6 ;  /* 0x0000000607077291 */ /* 0x000fc6000f8f30ff */
[----:B------:R-:W3:Y:S01]  /*10980*/  SYNCS.PHASECHK.TRANS64.TRYWAIT P0, [UR8+0x1a0], R5 ;  /* 0x0001a005ff0075a7 */ /* 0x000ee20008001108 */
[----:B------:R-:W-:Y:S01]  /*10990*/  USHF.R.S32.HI UR14, URZ, 0x6, UR7 ;  /* 0x00000006ff0e7899 */ /* 0x000fe20008011407 */
[----:B---3--:R-:W-:Y:S11]  /*109a0*/  @!P0 BRA `(.L_x_214) ;  /* 0x0000001400ac8947 */ /* 0x008ff60003800000 */
.L_x_287:
[----:B------:R-:W-:Y:S01]  /*109b0*/  UISETP.LT.AND UP1, UPT, UR14, 0x1, UPT ;  /* 0x000000010e00788c */ /* 0x000fe2000bf21270 */
[----:B--2---:R-:W-:Y:S01]  /*109c0*/  PLOP3.LUT P0, PT, P1, PT, PT, 0x80, 0x8 ;  /* 0x000000000008781c */ /* 0x004fe20000f0f070 */
[----:B------:R-:W-:Y:S02]  /*109d0*/  UIADD3 UR15, UPT, UPT, UR14, 0x1, URZ ;  /* 0x000000010e0f7890 */ /* 0x000fe4000fffe0ff */
[----:B------:R-:W-:Y:S02]  /*109e0*/  USEL UR6, UR14, 0x1, UP1 ;  /* 0x000000010e067887 */ /* 0x000fe40008800000 */
[----:B------:R-:W-:Y:S02]  /*109f0*/  UPLOP3.LUT UP3, UPT, UPT, UPT, UPT, 0x40, 0x4 ;  /* 0x000000000004789c */ /* 0x000fe40003f6e870 */
[----:B------:R-:W-:Y:S01]  /*10a00*/  UIADD3 UR14, UPT, UPT, -UR14, UR6, URZ ;  /* 0x000000060e0e7290 */ /* 0x000fe2000fffe1ff */
[----:B------:R-:W-:Y:S01]  /*10a10*/  UMOV UR24, 0x0 ;  /* 0x0000000000187882 */ /* 0x000fe20000000000 */
[----:B------:R-:W-:Y:S01]  /*10a20*/  UMOV UR25, 0x8200010 ;  /* 0x0820001000197882 */ /* 0x000fe20000000000 */
[----:B------:R-:W-:Y:S01]  /*10a30*/  UMOV UR22, 0x0 ;  /* 0x0000000000167882 */ /* 0x000fe20000000000 */
[----:B------:R-:W-:-:S08]  /*10a40*/  UMOV UR23, 0x8200010 ;  /* 0x0820001000177882 */ /* 0x000fd00000000000 */
.L_x_217:
[----:B--2---:R-:W-:Y:S01]  /*10a50*/  ULEA UR7, UR16, UR4, 0x3 ;  /* 0x0000000410077291 */ /* 0x004fe2000f8e18ff */
[----:B---3--:R-:W-:Y:S11]  /*10a60*/  @P0 BRA `(.L_x_215) ;  /* 0x00000000000c0947 */ /* 0x008ff60003800000 */
[----:B-1----:R-:W-:Y:S04]  /*10a70*/  SHF.L.U32 R5, R0, 0x1f, RZ ;  /* 0x0000001f00057819 */ /* 0x002fe800000006ff */
[----:B------:R-:W1:Y:S02]  /*10a80*/  SYNCS.PHASECHK.TRANS64.TRYWAIT P0, [UR7], R5 ;  /* 0x00000005ff0075a7 */ /* 0x000e640008001107 */
[----:B-1----:R-:W-:Y:S05]  /*10a90*/  @!P0 BRA `(.L_x_216) ;  /* 0x0000001400888947 */ /* 0x002fea0003800000 */
.L_x_215:
[----:B------:R-:W-:Y:S01]  /*10aa0*/  UISETP.NE.AND UP1, UPT, UR15, 0x2, UPT ;  /* 0x000000020f00788c */ /* 0x000fe2000bf25270 */
[----:B------:R-:W-:Y:S01]  /*10ab0*/  PLOP3.LUT P0, PT, PT, PT, PT, 0x80, 0x8 ;  /* 0x000000000008781c */ /* 0x000fe20003f0f070 */
[----:B------:R-:W-:Y:S02]  /*10ac0*/  UIADD3 UR6, UPT, UPT, UR16, 0x1, URZ ;  /* 0x0000000110067890 */ /* 0x000fe4000fffe0ff */
[----:B------:R-:W-:Y:S02]  /*10ad0*/  ULEA UR26, UR16, UR10, 0x9 ;  /* 0x0000000a101a7291 */ /* 0x000fe4000f8e48ff */
[----:B------:R-:W-:Y:S01]  /*10ae0*/  UISETP.NE.AND UP2, UPT, UR6, 0xb, UPT ;  /* 0x0000000b0600788c */ /* 0x000fe2000bf45270 */
[----:B------:R-:W-:Y:S01]  /*10af0*/  PLOP3.LUT P1, PT, PT, PT, UP1, 0x80, 0x8 ;  /* 0x000000000008781c */ /* 0x000fe20003f2f018 */
[----:B------:R-:W-:Y:S02]  /*10b00*/  UIADD3 UR28, UPT, UPT, UR26, 0x2, URZ ;  /* 0x000000021a1c7890 */ /* 0x000fe4000fffe0ff */
[----:B------:R-:W-:Y:S02]  /*10b10*/  USEL UR13, URZ, 0x1, UP2 ;  /* 0x00000001ff0d7887 */ /* 0x000fe40009000000 */
[----:B------:R-:W-:Y:S02]  /*10b20*/  USEL UR6, UR6, URZ, UP2 ;  /* 0x000000ff06067287 */ /* 0x000fe40009000000 */
[----:B------:R-:W-:Y:S02]  /*10b30*/  UIADD3 UR7, UPT, UPT, UR7, 0x58, URZ ;  /* 0x0000005807077890 */ /* 0x000fe4000fffe0ff */
[----:B------:R-:W-:Y:S01]  /*10b40*/  @UP1 ULEA UR12, UR6, UR4, 0x3 ;  /* 0x00000004060c1291 */ /* 0x000fe2000f8e18ff */
[----:B------:R-:W-:Y:S01]  /*10b50*/  LOP3.LUT R0, R0, UR13, RZ, 0x3c, !PT ;  /* 0x0000000d00007c12 */ /* 0x000fe2000f8e3cff */
[----:B------:R-:W-:Y:S01]  /*10b60*/  UIADD3 UR14, UPT, UPT, UR14, 0x1, URZ ;  /* 0x000000010e0e7890 */ /* 0x000fe2000fffe0ff */
[----:B------:R-:W-:Y:S02]  /*10b70*/  UMOV UR13, 0x80004020 ;  /* 0x80004020000d7882 */ /* 0x000fe40000000000 */
[----:B-1----:R-:W-:Y:S01]  /*10b80*/  @P1 SHF.L.U32 R4, R0, 0x1f, RZ ;  /* 0x0000001f00041819 */ /* 0x002fe200000006ff */
[----:B------:R-:W-:Y:S01]  /*10b90*/  UMOV UR27, 0x80004020 ;  /* 0x80004020001b7882 */ /* 0x000fe20000000000 */
[----:B------:R-:W-:Y:S01]  /*10ba0*/  UMOV UR31, 0x80004020 ;  /* 0x80004020001f7882 */ /* 0x000fe20000000000 */
[----:B------:R-:W-:Y:S01]  /*10bb0*/  UMOV UR29, 0x80004020 ;  /* 0x80004020001d7882 */ /* 0x000fe20000000000 */
[----:B------:R2:W3:Y:S01]  /*10bc0*/  @P1 SYNCS.PHASECHK.TRANS64.TRYWAIT P0, [UR12], R4 ;  /* 0x00000004ff0015a7 */ /* 0x0004e2000800110c */
[----:B------:R-:W-:Y:S02]  /*10bd0*/  ULEA UR12, UR16, UR11, 0x9 ;  /* 0x0000000b100c7291 */ /* 0x000fe4000f8e48ff */
[----:B------:R-:W-:Y:S02]  /*10be0*/  UISETP.NE.AND UP1, UPT, UR14, 0x1, UPT ;  /* 0x000000010e00788c */ /* 0x000fe4000bf25270 */
[----:B------:R-:W-:Y:S02]  /*10bf0*/  UIADD3 UR30, UPT, UPT, UR12, 0x2, URZ ;  /* 0x000000020c1e7890 */ /* 0x000fe4000fffe0ff */
[----:B------:R-:W-:Y:S01]  /*10c00*/  UIADD3 UR15, UPT, UPT, UR15, -0x1, URZ ;  /* 0xffffffff0f0f7890 */ /* 0x000fe2000fffe0ff */
[----:B------:R-:W-:Y:S02]  /*10c10*/  UMOV UR16, UR6 ;  /* 0x0000000600107c82 */ /* 0x000fe40008000000 */
[----:B------:R2:W-:Y:S01]  /*10c20*/  UTCQMMA gdesc[UR26], gdesc[UR12], tmem[UR9], tmem[UR24], idesc[UR25], UP3 ;  /* 0x00ff180c1a0075ea */ /* 0x0005e20009800309 */
[----:B------:R-:W-:Y:S03]  /*10c30*/  UPLOP3.LUT UP3, UPT, UPT, UPT, UPT, 0x80, 0x8 ;  /* 0x000000000008789c */ /* 0x000fe60003f6f070 */
[----:B------:R2:W-:Y:S01]  /*10c40*/  UTCQMMA gdesc[UR28], gdesc[UR30], tmem[UR9], tmem[UR22], idesc[UR23], UPT ;  /* 0x00ff161e1c0075ea */ /* 0x0005e2000b800309 */
[----:B------:R2:W-:Y:S01]  /*10c50*/  UTCBAR [UR7], URZ ;  /* 0x000000ff070073e9 */ /* 0x0005e200080000ff */
[----:B------:R-:W-:Y:S06]  /*10c60*/  BRA.U UP1, `(.L_x_217) ;  /* 0xfffffffd01787547 */ /* 0x000fec000b83ffff */
[----:B------:R-:W-:Y:S05]  /*10c70*/  BRA.U !UP0, `(.L_x_218) ;  /* 0x0000000108047547 */ /* 0x000fea000b800000 */
[----:B--2---:R-:W-:Y:S05]  /*10c80*/  BPT.TRAP 0x1 ;  /* 0x000000040000795c */ /* 0x004fea0000300000 */
.L_x_218:
[----:B------:R-:W-:Y:S02]  /*10c90*/  UIADD3 UR8, UPT, UPT, UR8, 0x180, URZ ;  /* 0x0000018008087890 */ /* 0x000fe4000fffe0ff */
[----:B------:R-:W-:Y:S01]  /*10ca0*/  UIADD3 UR18, UPT, UPT, UR18, 0x1, URZ ;  /* 0x0000000112127890 */ /* 0x000fe2000fffe0ff */
[----:B------:R-:W-:-:S03]  /*10cb0*/  UMOV UR16, UR6 ;  /* 0x0000000600107c82 */ /* 0x000fc60008000000 */
[----:B------:R-:W-:-:S03]  /*10cc0*/  UISETP.NE.AND UP0, UPT, UR18, 0x4, UPT ;  /* 0x000000041200788c */ /* 0x000fc6000bf05270 */
[----:B------:R1:W-:Y:S01]  /*10cd0*/  UTCBAR [UR8], URZ ;  /* 0x000000ff080073e9 */ /* 0x0003e200080000ff */
[----:B--2---:R-:W-:Y:S02]  /*10ce0*/  USEL UR7, URZ, 0x1, UP0 ;  /* 0x00000001ff077887 */ /* 0x004fe40008000000 */
[----:B------:R-:W-:-:S04]  /*10cf0*/  USEL UR18, UR18, URZ, UP0 ;  /* 0x000000ff12127287 */ /* 0x000fc80008000000 */
[----:B------:R-:W-:-:S08]  /*10d00*/  LOP3.LUT R3, R3, UR7, RZ, 0x3c, !PT ;  /* 0x0000000703037c12 */ /* 0x000fd0000f8e3cff */
.L_x_212:
[----:B------:R-:W-:-:S09]  /*10d10*/  UISETP.NE.AND UP0, UPT, UR37, 0x8, UPT ;  /* 0x000000082500788c */ /* 0x000fd2000bf05270 */
[----:B------:R-:W-:Y:S05]  /*10d20*/  BRA.U UP0, `(.L_x_219) ;  /* 0x0000000100047547 */ /* 0x000fea000b800000 */
[----:B-1----:R-:W-:Y:S05]  /*10d30*/  BPT.TRAP 0x1 ;  /* 0x000000040000795c */ /* 0x002fea0000300000 */
.L_x_219:
[----:B------:R-:W-:Y:S01]  /*10d40*/  ULEA UR6, UR17, UR4, 0x3 ;  /* 0x0000000411067291 */ /* 0x000fe2000f8e18ff */
[----:B------:R-:W-:-:S08]  /*10d50*/  SHF.L.U32 R5, R2, 0x1f, RZ ;  /* 0x0000001f02057819 */ /* 0x000fd000000006ff */
[----:B---3--:R-:W2:Y:S02]  /*10d60*/  SYNCS.PHASECHK.TRANS64.TRYWAIT P0, [UR6+0x1e0], R5 ;  /* 0x0001e005ff0075a7 */ /* 0x008ea40008001106 */
[----:B--2---:R-:W-:Y:S05]  /*10d70*/  @!P0 BRA `(.L_x_220) ;  /* 0x0000001000e88947 */ /* 0x004fea0003800000 */
.L_x_290:
[----:B------:R-:W-:-:S09]  /*10d80*/  UIMAD UR7, UR17, 0x14, UR36 ;  /* 0x00000014110778a4 */ /* 0x000fd2000f8e0224 */
[----:B------:R-:W3:Y:S04]  /*10d90*/  LDS R17, [UR7+0x8] ;  /* 0x00000807ff117984 */ /* 0x000ee80008000800 */
[----:B--2---:R-:W2:Y:S01]  /*10da0*/  LDS R4, [UR7+0xc] ;  /* 0x00000c07ff047984 */ /* 0x004ea20008000800 */
[----:B------:R-:W-:Y:S01]  /*10db0*/  @!PT LDS RZ, [RZ] ;  /* 0x00000000fffff984 */ /* 0x000fe20000000800 */
[----:B------:R-:W-:Y:S01]  /*10dc0*/  @!PT LDS RZ, [RZ] ;  /* 0x00000000fffff984 */ /* 0x000fe20000000800 */
[----:B------:R-:W-:Y:S01]  /*10dd0*/  @!PT LDS RZ, [RZ] ;  /* 0x00000000fffff984 */ /* 0x000fe20000000800 */
[----:B------:R-:W-:Y:S01]  /*10de0*/  @!PT LDS RZ, [RZ] ;  /* 0x00000000fffff984 */ /* 0x000fe20000000800 */
[----:B------:R4:W-:Y:S06]  /*10df0*/  MEMBAR.ALL.CTA ;  /* 0x0000000000007992 */ /* 0x0009ec0000008000 */
[----:B----4-:R-:W4:Y:S01]  /*10e00*/  FENCE.VIEW.ASYNC.S ;  /* 0x00000000000073c6 */ /* 0x010f220000000000 */
[----:B------:R-:W-:Y:S05]  /*10e10*/  BRA.U UP0, `(.L_x_221) ;  /* 0x0000000100047547 */ /* 0x000fea000b800000 */
[----:B-1----:R-:W-:Y:S05]  /*10e20*/  BPT.TRAP 0x1 ;  /* 0x000000040000795c */ /* 0x002fea0000300000 */
.L_x_221:
[----:B------:R-:W-:Y:S01]  /*10e30*/  UIADD3 UR6, UPT, UPT, UR6, 0x220, URZ ;  /* 0x0000022006067890 */ /* 0x000fe2000fffe0ff */
[----:B--2---:R-:W-:Y:S01]  /*10e40*/  ISETP.NE.AND P0, PT, R4, RZ, PT ;  /* 0x000000ff0400720c */ /* 0x004fe20003f05270 */
[----:B------:R-:W-:Y:S02]  /*10e50*/  UIADD3 UR17, UPT, UPT, UR17, 0x1, URZ ;  /* 0x0000000111117890 */ /* 0x000fe4000fffe0ff */
[----:B------:R-:W-:Y:S02]  /*10e60*/  UPRMT UR6, UR5, 0x654, UR6 ;  /* 0x0000065405067896 */ /* 0x000fe40008000006 */
[----:B------:R-:W-:-:S04]  /*10e70*/  UISETP.NE.AND UP0, UPT, UR17, 0x8, UPT ;  /* 0x000000081100788c */ /* 0x000fc8000bf05270 */
[----:B------:R-:W-:-:S03]  /*10e80*/  USEL UR17, UR17, URZ, UP0 ;  /* 0x000000ff11117287 */ /* 0x000fc60008000000 */
[----:B----4-:R-:W-:Y:S01]  /*10e90*/  SYNCS.ARRIVE.TRANS64.RED.A1T0 RZ, [UR6], RZ ;  /* 0x000000ffffff79a7 */ /* 0x010fe20008100406 */
[----:B------:R-:W-:-:S06]  /*10ea0*/  USEL UR6, URZ, 0x1, UP0 ;  /* 0x00000001ff067887 */ /* 0x000fcc0008000000 */
[----:B------:R-:W-:Y:S01]  /*10eb0*/  LOP3.LUT R2, R2, UR6, RZ, 0x3c, !PT ;  /* 0x0000000602027c12 */ /* 0x000fe2000f8e3cff */
[----:B------:R-:W-:Y:S06]  /*10ec0*/  @P0 BRA `(.L_x_222) ;  /* 0xfffffff800600947 */ /* 0x000fec000383ffff */
[----:B------:R-:W2:Y:S01]  /*10ed0*/  S2UR UR5, SR_CgaCtaId ;  /* 0x00000000000579c3 */ /* 0x000ea20000008800 */
[----:B------:R-:W-:Y:S01]  /*10ee0*/  ELECT P0, URZ, PT ;  /* 0x0000000000ff782f */ /* 0x000fe20003800000 */
[----:B------:R-:W-:Y:S01]  /*10ef0*/  HFMA2 R0, -RZ, RZ, 0, 5.9604644775390625e-08 ;  /* 0x00000001ff007431 */ /* 0x000fe200000001ff */
[----:B------:R-:W-:-:S05]  /*10f00*/  UMOV UR6, 0x40 ;  /* 0x0000004000067882 */ /* 0x000fca0000000000 */
[----:B------:R-:W-:Y:S01]  /*10f10*/  UVIRTCOUNT.DEALLOC.SMPOOL 0x80 ;  /* 0x000000800000784c */ /* 0x000fe20000000000 */
[----:B------:R-:W-:-:S04]  /*10f20*/  UISETP.NE.AND UP0, UPT, UR37, URZ, UPT ;  /* 0x000000ff2500728c */ /* 0x000fc8000bf05270 */
[----:B------:R-:W-:Y:S02]  /*10f30*/  UISETP.EQ.OR UP0, UPT, UR20, 0x4, UP0 ;  /* 0x000000041400788c */ /* 0x000fe40008702670 */
[----:B--2---:R-:W-:-:S09]  /*10f40*/  ULEA UR5, UR5, UR6, 0x18 ;  /* 0x0000000605057291 */ /* 0x004fd2000f8ec0ff */
[----:B------:R2:W-:Y:S01]  /*10f50*/  @P0 STS.U8 [UR5+0x1c], R0 ;  /* 0x00001c00ff000988 */ /* 0x0005e20008000005 */
[----:B------:R-:W-:Y:S05]  /*10f60*/  BRA.U !UP0, `(.L_x_223) ;  /* 0x0000000108047547 */ /* 0x000fea000b800000 */
[----:B-1----:R-:W-:Y:S05]  /*10f70*/  BPT.TRAP 0x1 ;  /* 0x000000040000795c */ /* 0x002fea0000300000 */
.L_x_223:
[----:B------:R-:W-:Y:S01]  /*10f80*/  ULEA UR6, UR18, UR4, 0x3 ;  /* 0x0000000412067291 */ /* 0x000fe2000f8e18ff */
[----:B------:R-:W-:Y:S01]  /*10f90*/  SHF.L.U32 R5, R3, 0x1f, RZ ;  /* 0x0000001f03057819 */ /* 0x000fe200000006ff */
[----:B------:R-:W-:-:S07]  /*10fa0*/  UIADD3 UR18, UPT, UPT, UR18, 0x1, URZ ;  /* 0x0000000112127890 */ /* 0x000fce000fffe0ff */
[----:B------:R-:W4:Y:S02]  /*10fb0*/  SYNCS.PHASECHK.TRANS64.TRYWAIT P0, [UR6+0x1a0], R5 ;  /* 0x0001a005ff0075a7 */ /* 0x000f240008001106 */
[----:B----4-:R-:W-:Y:S05]  /*10fc0*/  @!P0 BRA `(.L_x_224) ;  /* 0x00000010006c8947 */ /* 0x010fea0003800000 */
.L_x_292:
[----:B------:R-:W-:Y:S05]  /*10fd0*/  BRA.U !UP0, `(.L_x_225) ;  /* 0x0000000108047547 */ /* 0x000fea000b800000 */
[----:B-1----:R-:W-:Y:S05]  /*10fe0*/  BPT.TRAP 0x1 ;  /* 0x000000040000795c */ /* 0x002fea0000300000 */
.L_x_225:
[----:B------:R-:W-:-:S04]  /*10ff0*/  UISETP.NE.AND UP1, UPT, UR18, 0x4, UPT ;  /* 0x000000041200788c */ /* 0x000fc8000bf25270 */
[----:B------:R-:W-:Y:S02]  /*11000*/  USEL UR7, URZ, 0x1, UP1 ;  /* 0x00000001ff077887 */ /* 0x000fe40008800000 */
[----:B------:R-:W-:-:S04]  /*11010*/  USEL UR18, UR18, URZ, UP1 ;  /* 0x000000ff12127287 */ /* 0x000fc80008800000 */
[----:B------:R-:W-:Y:S01]  /*11020*/  ULEA UR6, UR18, UR4, 0x3 ;  /* 0x0000000412067291 */ /* 0x000fe2000f8e18ff */
[----:B------:R-:W-:Y:S01]  /*11030*/  LOP3.LUT R2, R3, UR7, RZ, 0x3c, !PT ;  /* 0x0000000703027c12 */ /* 0x000fe2000f8e3cff */
[----:B------:R-:W-:-:S03]  /*11040*/  UIADD3 UR7, UPT, UPT, UR18, 0x1, URZ ;  /* 0x0000000112077890 */ /* 0x000fc6000fffe0ff */
[----:B------:R-:W-:-:S04]  /*11050*/  SHF.L.U32 R3, R2, 0x1f, RZ ;  /* 0x0000001f02037819 */ /* 0x000fc800000006ff */
[----:B------:R-:W4:Y:S02]  /*11060*/  SYNCS.PHASECHK.TRANS64.TRYWAIT P0, [UR6+0x1a0], R3 ;  /* 0x0001a003ff0075a7 */ /* 0x000f240008001106 */
[----:B----4-:R-:W-:Y:S05]  /*11070*/  @!P0 BRA `(.L_x_226) ;  /* 0x0000001000588947 */ /* 0x010fea0003800000 */
.L_x_294:
[----:B------:R-:W-:Y:S05]  /*11080*/  BRA.U !UP0, `(.L_x_227) ;  /* 0x0000000108047547 */ /* 0x000fea000b800000 */
[----:B-1----:R-:W-:Y:S05]  /*11090*/  BPT.TRAP 0x1 ;  /* 0x000000040000795c */ /* 0x002fea0000300000 */
.L_x_227:
[----:B------:R-:W-:-:S04]  /*110a0*/  UISETP.NE.AND UP1, UPT, UR7, 0x4, UPT ;  /* 0x000000040700788c */ /* 0x000fc8000bf25270 */
[----:B-1----:R-:W-:Y:S02]  /*110b0*/  USEL UR8, URZ, 0x1, UP1 ;  /* 0x00000001ff087887 */ /* 0x002fe40008800000 */
[----:B------:R-:W-:-:S04]  /*110c0*/  USEL UR7, UR7, URZ, UP1 ;  /* 0x000000ff07077287 */ /* 0x000fc80008800000 */
[----:B------:R-:W-:Y:S01]  /*110d0*/  ULEA UR6, UR7, UR4, 0x3 ;  /* 0x0000000407067291 */ /* 0x000fe2000f8e18ff */
[----:B------:R-:W-:Y:S01]  /*110e0*/  LOP3.LUT R2, R2, UR8, RZ, 0x3c, !PT ;  /* 0x0000000802027c12 */ /* 0x000fe2000f8e3cff */
[----:B------:R-:W-:-:S03]  /*110f0*/  UIADD3 UR7, UPT, UPT, UR7, 0x1, URZ ;  /* 0x0000000107077890 */ /* 0x000fc6000fffe0ff */
[----:B--2---:R-:W-:-:S04]  /*11100*/  SHF.L.U32 R3, R2, 0x1f, RZ ;  /* 0x0000001f02037819 */ /* 0x004fc800000006ff */
[----:B------:R-:W1:Y:S02]  /*11110*/  SYNCS.PHASECHK.TRANS64.TRYWAIT P0, [UR6+0x1a0], R3 ;  /* 0x0001a003ff0075a7 */ /* 0x000e640008001106 */
[----:B-1----:R-:W-:Y:S05]  /*11120*/  @!P0 BRA `(.L_x_228) ;  /* 0x0000001000448947 */ /* 0x002fea0003800000 */
.L_x_296:
[----:B------:R-:W-:Y:S05]  /*11130*/  BRA.U !UP0, `(.L_x_229) ;  /* 0x0000000108047547 */ /* 0x000fea000b800000 */
[----:B------:R-:W-:Y:S05]  /*11140*/  BPT.TRAP 0x1 ;  /* 0x000000040000795c */ /* 0x000fea0000300000 */
.L_x_229:
[----:B------:R-:W-:-:S04]  /*11150*/  UISETP.NE.AND UP0, UPT, UR7, 0x4, UPT ;  /* 0x000000040700788c */ /* 0x000fc8000bf05270 */
[----:B------:R-:W-:Y:S02]  /*11160*/  USEL UR6, URZ, 0x1, UP0 ;  /* 0x00000001ff067887 */ /* 0x000fe40008000000 */
[----:B------:R-:W-:-:S04]  /*11170*/  USEL UR7, UR7, URZ, UP0 ;  /* 0x000000ff07077287 */ /* 0x000fc80008000000 */
[----:B------:R-:W-:Y:S01]  /*11180*/  ULEA UR7, UR7, UR4, 0x3 ;  /* 0x0000000407077291 */ /* 0x000fe2000f8e18ff */
[----:B-1----:R-:W-:-:S04]  /*11190*/  LOP3.LUT R3, R2, UR6, RZ, 0x3c, !PT ;  /* 0x0000000602037c12 */ /* 0x002fc8000f8e3cff */
[----:B------:R-:W-:-:S04]  /*111a0*/  SHF.L.U32 R3, R3, 0x1f, RZ ;  /* 0x0000001f03037819 */ /* 0x000fc800000006ff */
[----:B------:R-:W1:Y:S02]  /*111b0*/  SYNCS.PHASECHK.TRANS64.TRYWAIT P0, [UR7+0x1a0], R3 ;  /* 0x0001a003ff0075a7 */ /* 0x000e640008001107 */
[----:B-1----:R-:W-:Y:S05]  /*111c0*/  @!P0 BRA `(.L_x_230) ;  /* 0x0000001000348947 */ /* 0x002fea0003800000 */
.L_x_298:
[----:B------:R-:W-:Y:S01]  /*111d0*/  NOP ;  /* 0x0000000000007918 */ /* 0x000fe20000000000 */
[----:B-1----:R-:W1:Y:S01]  /*111e0*/  LDS R0, [UR5+0x14] ;  /* 0x00001405ff007984 */ /* 0x002e620008000800 */
[----:B------:R-:W-:Y:S01]  /*111f0*/  ULOP3.LUT UR6, UR19, 0xffff, URZ, 0xc0, !UPT ;  /* 0x0000ffff13067892 */ /* 0x000fe2000f8ec0ff */
[----:B------:R-:W-:Y:S01]  /*11200*/  UMOV UR8, 0xffff ;  /* 0x0000ffff00087882 */ /* 0x000fe20000000000 */
[----:B------:R-:W-:Y:S02]  /*11210*/  UMOV UR4, 0x1 ;  /* 0x0000000100047882 */ /* 0x000fe40000000000 */
[----:B------:R-:W-:-:S04]  /*11220*/  USHF.R.U32.HI UR6, URZ, 0x5, UR6 ;  /* 0x00000005ff067899 */ /* 0x000fc80008011606 */
[----:B------:R-:W-:Y:S02]  /*11230*/  USHF.L.U32 UR8, UR8, UR6, URZ ;  /* 0x0000000608087299 */ /* 0x000fe400080006ff */
[----:B------:R-:W-:-:S04]  /*11240*/  USHF.L.U32 UR4, UR4, UR6, URZ ;  /* 0x0000000604047299 */ /* 0x000fc800080006ff */
[----:B-1----:R-:W-:-:S04]  /*11250*/  LOP3.LUT R0, R0, UR8, RZ, 0xc0, !PT ;  /* 0x0000000800007c12 */ /* 0x002fc8000f8ec0ff */
[----:B------:R-:W-:-:S13]  /*11260*/  ISETP.NE.AND P0, PT, R0, UR8, PT ;  /* 0x0000000800007c0c */ /* 0x000fda000bf05270 */
[----:B------:R-:W-:Y:S05]  /*11270*/  @P0 BRA `(.L_x_231) ;  /* 0x0000000000580947 */ /* 0x000fea0003800000 */
[----:B------:R-:W1:Y:S02]  /*11280*/  LDS R0, [UR5+0x18] ;  /* 0x00001805ff007984 */ /* 0x000e640008000800 */
[----:B-1----:R-:W-:-:S04]  /*11290*/  LOP3.LUT R0, R0, UR4, RZ, 0xc0, !PT ;  /* 0x0000000400007c12 */ /* 0x002fc8000f8ec0ff */
[----:B------:R-:W-:-:S13]  /*112a0*/  ISETP.NE.AND P0, PT, R0, UR4, PT ;  /* 0x0000000400007c0c */ /* 0x000fda000bf05270 */
[----:B------:R-:W-:Y:S05]  /*112b0*/  @P0 BRA `(.L_x_232) ;  /* 0x00000000003c0947 */ /* 0x000fea0003800000 */
[----:B------:R-:W1:Y:S01]  /*112c0*/  S2R R2, SR_LANEID ;  /* 0x0000000000027919 */ /* 0x000e620000000000 */
[----:B------:R-:W-:Y:S01]  /*112d0*/  ULOP3.LUT UR8, URZ, UR8, URZ, 0x33, !UPT ;  /* 0x00000008ff087292 */ /* 0x000fe2000f8e33ff */
[----:B------:R-:W-:Y:S01]  /*112e0*/  LOP3.LUT R4, RZ, UR4, RZ, 0x33, !PT ;  /* 0x00000004ff047c12 */ /* 0x000fe2000f8e33ff */
[----:B------:R-:W-:Y:S02]  /*112f0*/  VOTEU.ANY UR7, UPT, PT ;  /* 0x0000000000077886 */ /* 0x000fe400038e0100 */
[----:B------:R-:W-:Y:S01]  /*11300*/  UFLO.U32 UR7, UR7 ;  /* 0x00000007000772bd */ /* 0x000fe200080e0000 */
[----:B------:R-:W2:Y:S01]  /*11310*/  REDUX UR4, R4 ;  /* 0x00000000040473c4 */ /* 0x000ea20000000000 */
[----:B------:R-:W-:-:S06]  /*11320*/  IMAD.U32 R0, RZ, RZ, UR8 ;  /* 0x00000008ff007e24 */ /* 0x000fcc000f8e00ff */
[----:B------:R4:W-:Y:S01]  /*11330*/  UTCATOMSWS.AND URZ, UR8 ;  /* 0x0000000800ff79e3 */ /* 0x0009e20008000000 */
[----:B------:R-:W5:Y:S01]  /*11340*/  REDUX UR6, R0 ;  /* 0x00000000000673c4 */ /* 0x000f620000000000 */
[----:B-1----:R-:W-:Y:S01]  /*11350*/  ISETP.EQ.U32.AND P0, PT, R2, UR7, PT ;  /* 0x0000000702007c0c */ /* 0x002fe2000bf02070 */
[----:B--2---:R-:W-:Y:S01]  /*11360*/  IMAD.U32 R2, RZ, RZ, UR4 ;  /* 0x00000004ff027e24 */ /* 0x004fe2000f8e00ff */
[----:B-----5:R-:W-:-:S11]  /*11370*/  MOV R3, UR6 ;  /* 0x0000000600037c02 */ /* 0x020fd60008000f00 */
[----:B------:R4:W-:Y:S04]  /*11380*/  @P0 ATOMS.AND RZ, [UR5+0x14], R3 ;  /* 0x00001403ffff098c */ /* 0x0009e8000a800005 */
[----:B------:R4:W-:Y:S01]  /*11390*/  @P0 ATOMS.AND RZ, [UR5+0x18], R2 ;  /* 0x00001802ffff098c */ /* 0x0009e2000a800005 */
[----:B------:R-:W-:Y:S05]  /*113a0*/  BRA `(.L_x_233) ;  /* 0x0000000000147947 */ /* 0x000fea0003800000 */
.L_x_232:
[----:B------:R-:W-:Y:S02]  /*113b0*/  MOV R2, 0x113d0 ;  /* 0x000113d000027802 */ /* 0x000fe40000000f00 */
[----:B---3--:R-:W-:Y:S05]  /*113c0*/  CALL.REL.NOINC `($__internal_0_$__cuda_sm10x_tcgen05_guardrail_trap_col_being_dealloced_not_returned_by_alloc) ;  /* 0x0000000c00cc7944 */ /* 0x008fea0003c00000 */
[----:B------:R-:W-:Y:S05]  /*113d0*/  BRA `(.L_x_233) ;  /* 0x0000000000087947 */ /* 0x000fea0003800000 */
.L_x_231:
[----:B------:R-:W-:Y:S02]  /*113e0*/  MOV R2, 0x11400 ;  /* 0x0001140000027802 */ /* 0x000fe40000000f00 */
[----:B---3--:R-:W-:Y:S05]  /*113f0*/  CALL.REL.NOINC `($__internal_2_$__cuda_sm10x_tcgen05_guardrail_trap_unallocated_columns_being_dealloced) ;  /* 0x0000000c00d87944 */ /* 0x008fea0003c00000 */
.L_x_233:
[----:B------:R-:W-:Y:S01]  /*11400*/  NOP ;  /* 0x0000000000007918 */ /* 0x000fe20000000000 */
[----:B----4-:R-:W-:Y:S05]  /*11410*/  EXIT ;  /* 0x000000000000794d */ /* 0x010fea0003800000 */
.L_x_32:
[----:B------:R-:W-:-:S07]  /*11420*/  MOV R0, UR9 ;  /* 0x0000000900007c02 */ /* 0x000fce0008000f00 */
.L_x_234:
[----:B--2---:R2:W3:Y:S02]  /*11430*/  SYNCS.PHASECHK.TRANS64.TRYWAIT P0, [R0+URZ+0x58], R3 ;  /* 0x00005803000075a7 */ /* 0x0044e400080011ff */
[----:B---3--:R-:W-:Y:S05]  /*11440*/  @!P0 NANOSLEEP.SYNCS 0x989680 ;  /* 0x009896800000895d */ /* 0x008fea0003900000 */
[----:B------:R-:W3:Y:S02]  /*11450*/  @!P0 SYNCS.PHASECHK.TRANS64 P0, [R0+URZ+0x58], R3 ;  /* 0x00005803000085a7 */ /* 0x000ee400080010ff */
[----:B---3--:R-:W-:Y:S05]  /*11460*/  @!P0 BRA `(.L_x_234) ;  /* 0xfffffffc00f08947 */ /* 0x008fea000383ffff */
[----:B------:R-:W-:Y:S05]  /*11470*/  BRA `(.L_x_31) ;  /* 0xffffff2c00247947 */ /* 0x000fea000383ffff */
.L_x_39:
[----:B--2---:R-:W-:-:S07]  /*11480*/  MOV R0, UR9 ;  /* 0x0000000900007c02 */ /* 0x004fce0008000f00 */
.L_x_235:
[----:B--2---:R2:W3:Y:S02]  /*11490*/  SYNCS.PHASECHK.TRANS64.TRYWAIT P0, [R0+URZ+0x58], R3 ;  /* 0x00005803000075a7 */ /* 0x0044e400080011ff */
[----:B---3--:R-:W-:Y:S05]  /*114a0*/  @!P0 NANOSLEEP.SYNCS 0x989680 ;  /* 0x009896800000895d */ /* 0x008fea0003900000 */
[----:B------:R-:W3:Y:S02]  /*114b0*/  @!P0 SYNCS.PHASECHK.TRANS64 P0, [R0+URZ+0x58], R3 ;  /* 0x00005803000085a7 */ /* 0x000ee400080010ff */
[----:B---3--:R-:W-:Y:S05]  /*114c0*/  @!P0 BRA `(.L_x_235) ;  /* 0xfffffffc00f08947 */ /* 0x008fea000383ffff */
[----:B------:R-:W-:Y:S05]  /*114d0*/  BRA `(.L_x_38) ;  /* 0xffffff2c00c47947 */ /* 0x000fea000383ffff */
.L_x_45:
[----:B--2---:R-:W-:-:S07]  /*114e0*/  MOV R0, UR4 ;  /* 0x0000000400007c02 */ /* 0x004fce0008000f00 */
.L_x_236:
[----:B-1----:R1:W2:Y:S02]  /*114f0*/  SYNCS.PHASECHK.TRANS64.TRYWAIT P0, [R0+URZ+0x1e0], R3 ;  /* 0x0001e003000075a7 */ /* 0x0022a400080011ff */
[----:B--2---:R-:W-:Y:S05]  /*11500*/  @!P0 NANOSLEEP.SYNCS 0x989680 ;  /* 0x009896800000895d */ /* 0x004fea0003900000 */
[----:B------:R-:W2:Y:S02]  /*11510*/  @!P0 SYNCS.PHASECHK.TRANS64 P0, [R0+URZ+0x1e0], R3 ;  /* 0x0001e003000085a7 */ /* 0x000ea400080010ff */
[----:B--2---:R-:W-:Y:S05]  /*11520*/  @!P0 BRA `(.L_x_236) ;  /* 0xfffffffc00f08947 */ /* 0x004fea000383ffff */
[----:B------:R-:W-:Y:S05]  /*11530*/  BRA `(.L_x_237) ;  /* 0xffffff3000487947 */ /* 0x000fea000383ffff */
.L_x_48:
[----:B------:R-:W-:-:S07]  /*11540*/  MOV R0, UR4 ;  /* 0x0000000400007c02 */ /* 0x000fce0008000f00 */
.L_x_238:
[----:B-1----:R1:W2:Y:S02]  /*11550*/  SYNCS.PHASECHK.TRANS64.TRYWAIT P0, [R0+URZ], R3 ;  /* 0x00000003000075a7 */ /* 0x0022a400080011ff */
[----:B--2---:R-:W-:Y:S05]  /*11560*/  @!P0 NANOSLEEP.SYNCS 0x989680 ;  /* 0x009896800000895d */ /* 0x004fea0003900000 */
[----:B------:R-:W2:Y:S02]  /*11570*/  @!P0 SYNCS.PHASECHK.TRANS64 P0, [R0+URZ], R3 ;  /* 0x00000003000085a7 */ /* 0x000ea400080010ff */
[----:B--2---:R-:W-:Y:S05]  /*11580*/  @!P0 BRA `(.L_x_238) ;  /* 0xfffffffc00f08947 */ /* 0x004fea000383ffff */
[----:B------:R-:W-:Y:S05]  /*11590*/  BRA `(.L_x_239) ;  /* 0xffffff3000a87947 */ /* 0x000fea000383ffff */
.L_x_49:
[----:B------:R-:W-:-:S07]  /*115a0*/  MOV R0, UR4 ;  /* 0x0000000400007c02 */ /* 0x000fce0008000f00 */
.L_x_240:
[----:B-1----:R1:W2:Y:S02]  /*115b0*/  SYNCS.PHASECHK.TRANS64.TRYWAIT P0, [R0+URZ], R3 ;  /* 0x00000003000075a7 */ /* 0x0022a400080011ff */
[----:B--2---:R-:W-:Y:S05]  /*115c0*/  @!P0 NANOSLEEP.SYNCS 0x989680 ;  /* 0x009896800000895d */ /* 0x004fea0003900000 */
[----:B------:R-:W2:Y:S02]  /*115d0*/  @!P0 SYNCS.PHASECHK.TRANS64 P0, [R0+URZ], R3 ;  /* 0x00000003000085a7 */ /* 0x000ea400080010ff */
[----:B--2---:R-:W-:Y:S05]  /*115e0*/  @!P0 BRA `(.L_x_240) ;  /* 0xfffffffc00f08947 */ /* 0x004fea000383ffff */
[----:B------:R-:W-:Y:S05]  /*115f0*/  BRA `(.L_x_241) ;  /* 0xffffff3000b47947 */ /* 0x000fea000383ffff */
.L_x_50:
[----:B------:R-:W-:-:S07]  /*11600*/  MOV R0, UR4 ;  /* 0x0000000400007c02 */ /* 0x000fce0008000f00 */
.L_x_242:
[----:B-1----:R1:W2:Y:S02]  /*11610*/  SYNCS.PHASECHK.TRANS64.TRYWAIT P0, [R0+URZ], R3 ;  /* 0x00000003000075a7 */ /* 0x0022a400080011ff */
[----:B--2---:R-:W-:Y:S05]  /*11620*/  @!P0 NANOSLEEP.SYNCS 0x989680 ;  /* 0x009896800000895d */ /* 0x004fea0003900000 */
[----:B------:R-:W2:Y:S02]  /*11630*/  @!P0 SYNCS.PHASECHK.TRANS64 P0, [R0+URZ], R3 ;  /* 0x00000003000085a7 */ /* 0x000ea400080010ff */
[----:B--2---:R-:W-:Y:S05]  /*11640*/  @!P0 BRA `(.L_x_242) ;  /* 0xfffffffc00f08947 */ /* 0x004fea000383ffff */
[----:B------:R-:W-:Y:S05]  /*11650*/  BRA `(.L_x_243) ;  /* 0xffffff3000c07947 */ /* 0x000fea000383ffff */
.L_x_51:
[----:B------:R-:W-:-:S07]  /*11660*/  MOV R0, UR4 ;  /* 0x0000000400007c02 */ /* 0x000fce0008000f00 */
.L_x_244:
[----:B-1----:R1:W2:Y:S02]  /*11670*/  SYNCS.PHASECHK.TRANS64.TRYWAIT P0, [R0+URZ], R3 ;  /* 0x00000003000075a7 */ /* 0x0022a400080011ff */
[----:B--2---:R-:W-:Y:S05]  /*11680*/  @!P0 NANOSLEEP.SYNCS 0x989680 ;  /* 0x009896800000895d */ /* 0x004fea0003900000 */
[----:B------:R-:W2:Y:S02]  /*11690*/  @!P0 SYNCS.PHASECHK.TRANS64 P0, [R0+URZ], R3 ;  /* 0x00000003000085a7 */ /* 0x000ea400080010ff */
[----:B--2---:R-:W-:Y:S05]  /*116a0*/  @!P0 BRA `(.L_x_244) ;  /* 0xfffffffc00f08947 */ /* 0x004fea000383ffff */
[----:B------:R-:W-:Y:S05]  /*116b0*/  BRA `(.L_x_245) ;  /* 0xffffff3000cc7947 */ /* 0x000fea000383ffff */
.L_x_52:
[----:B------:R-:W-:-:S07]  /*116c0*/  MOV R0, UR4 ;  /* 0x0000000400007c02 */ /* 0x000fce0008000f00 */
.L_x_246:
[----:B-1----:R1:W2:Y:S02]  /*116d0*/  SYNCS.PHASECHK.TRANS64.TRYWAIT P0, [R0+URZ], R3 ;  /* 0x00000003000075a7 */ /* 0x0022a400080011ff */
[----:B--2---:R-:W-:Y:S05]  /*116e0*/  @!P0 NANOSLEEP.SYNCS 0x989680 ;  /* 0x009896800000895d */ /* 0x004fea0003900000 */
[----:B------:R-:W2:Y:S02]  /*116f0*/  @!P0 SYNCS.PHASECHK.TRANS64 P0, [R0+URZ], R3 ;  /* 0x00000003000085a7 */ /* 0x000ea400080010ff */
[----:B--2---:R-:W-:Y:S05]  /*11700*/  @!P0 BRA `(.L_x_246) ;  /* 0xfffffffc00f08947 */ /* 0x004fea000383ffff */
[----:B------:R-:W-:Y:S05]  /*11710*/  BRA `(.L_x_247) ;  /* 0xffffff3000d87947 */ /* 0x000fea000383ffff */
.L_x_53:
[----:B------:R-:W-:-:S07]  /*11720*/  MOV R0, UR4 ;  /* 0x0000000400007c02 */ /* 0x000fce0008000f00 */
.L_x_248:
[----:B-1----:R1:W2:Y:S02]  /*11730*/  SYNCS.PHASECHK.TRANS64.TRYWAIT P0, [R0+URZ], R3 ;  /* 0x00000003000075a7 */ /* 0x0022a400080011ff */
[----:B--2---:R-:W-:Y:S05]  /*11740*/  @!P0 NANOSLEEP.SYNCS 0x989680 ;  /* 0x009896800000895d */ /* 0x004fea0003900000 */
[----:B------:R-:W2:Y:S02]  /*11750*/  @!P0 SYNCS.PHASECHK.TRANS64 P0, [R0+URZ], R3 ;  /* 0x00000003000085a7 */ /* 0x000ea400080010ff */
[----:B--2---:R-:W-:Y:S05]  /*11760*/  @!P0 BRA `(.L_x_248) ;  /* 0xfffffffc00f08947 */ /* 0x004fea000383ffff */
[----:B------:R-:W-:Y:S05]  /*11770*/  BRA `(.L_x_249) ;  /* 0xffffff3000e47947 */ /* 0x000fea000383ffff */
.L_x_54:
[----:B------:R-:W-:-:S07]  /*11780*/  MOV R0, UR4 ;  /* 0x0000000400007c02 */ /* 0x000fce0008000f00 */
.L_x_250:
[----:B-1----:R1:W2:Y:S02]  /*11790*/  SYNCS.PHASECHK.TRANS64.TRYWAIT P0, [R0+URZ], R3 ;  /* 0x00000003000075a7 */ /* 0x0022a400080011ff */
[----:B--2---:R-:W-:Y:S05]  /*117a0*/  @!P0 NANOSLEEP.SYNCS 0x989680 ;  /* 0x009896800000895d */ /* 0x004fea0003900000 */
[----:B------:R-:W2:Y:S02]  /*117b0*/  @!P0 SYNCS.PHASECHK.TRANS64 P0, [R0+URZ], R3 ;  /* 0x00000003000085a7 */ /* 0x000ea400080010ff */
[----:B--2---:R-:W-:Y:S05]  /*117c0*/  @!P0 BRA `(.L_x_250) ;  /* 0xfffffffc00f08947 */ /* 0x004fea000383ffff */
[----:B------:R-:W-:Y:S05]  /*117d0*/  BRA `(.L_x_251) ;  /* 0xffffff3000f07947 */ /* 0x000fea000383ffff */
.L_x_55:
[----:B------:R-:W-:-:S07]  /*117e0*/  MOV R0, UR4 ;  /* 0x0000000400007c02 */ /* 0x000fce0008000f00 */
.L_x_252:
[----:B-1----:R1:W2:Y:S02]  /*117f0*/  SYNCS.PHASECHK.TRANS64.TRYWAIT P0, [R0+URZ], R3 ;  /* 0x00000003000075a7 */ /* 0x0022a400080011ff */
[----:B--2---:R-:W-:Y:S05]  /*11800*/  @!P0 NANOSLEEP.SYNCS 0x989680 ;  /* 0x009896800000895d */ /* 0x004fea0003900000 */
[----:B------:R-:W2:Y:S02]  /*11810*/  @!P0 SYNCS.PHASECHK.TRANS64 P0, [R0+URZ], R3 ;  /* 0x00000003000085a7 */ /* 0x000ea400080010ff */
[----:B--2---:R-:W-:Y:S05]  /*11820*/  @!P0 BRA `(.L_x_252) ;  /* 0xfffffffc00f08947 */ /* 0x004fea000383ffff */
[----:B------:R-:W-:Y:S05]  /*11830*/  BRA `(.L_x_253) ;  /* 0xffffff3000fc7947 */ /* 0x000fea000383ffff */
.L_x_56:
[----:B------:R-:W-:-:S07]  /*11840*/  MOV R0, UR4 ;  /* 0x0000000400007c02 */ /* 0x000fce0008000f00 */
.L_x_254:
[----:B-1----:R1:W2:Y:S02]  /*11850*/  SYNCS.PHASECHK.TRANS64.TRYWAIT P0, [R0+URZ], R3 ;  /* 0x00000003000075a7 */ /* 0x0022a400080011ff */
[----:B--2---:R-:W-:Y:S05]  /*11860*/  @!P0 NANOSLEEP.SYNCS 0x989680 ;  /* 0x009896800000895d */ /* 0x004fea0003900000 */
[----:B------:R-:W2:Y:S02]  /*11870*/  @!P0 SYNCS.PHASECHK.TRANS64 P0, [R0+URZ], R3 ;  /* 0x00000003000085a7 */ /* 0x000ea400080010ff */
[----:B--2---:R-:W-:Y:S05]  /*11880*/  @!P0 BRA `(.L_x_254) ;  /* 0xfffffffc00f08947 */ /* 0x004fea000383ffff */
[----:B------:R-:W-:Y:S05]  /*11890*/  BRA `(.L_x_255) ;  /* 0xffffff3400087947 */ /* 0x000fea000383ffff */
.L_x_57:
[----:B------:R-:W-:-:S07]  /*118a0*/  MOV R0, UR4 ;  /* 0x0000000400007c02 */ /* 0x000fce0008000f00 */
.L_x_256:
[----:B-1----:R1:W2:Y:S02]  /*118b0*/  SYNCS.PHASECHK.TRANS64.TRYWAIT P0, [R0+URZ], R3 ;  /* 0x00000003000075a7 */ /* 0x0022a400080011ff */
[----:B--2---:R-:W-:Y:S05]  /*118c0*/  @!P0 NANOSLEEP.SYNCS 0x989680 ;  /* 0x009896800000895d */ /* 0x004fea0003900000 */
[----:B------:R-:W2:Y:S02]  /*118d0*/  @!P0 SYNCS.PHASECHK.TRANS64 P0, [R0+URZ], R3 ;  /* 0x00000003000085a7 */ /* 0x000ea400080010ff */
[----:B--2---:R-:W-:Y:S05]  /*118e0*/  @!P0 BRA `(.L_x_256) ;  /* 0xfffffffc00f08947 */ /* 0x004fea000383ffff */
[----:B------:R-:W-:Y:S05]  /*118f0*/  BRA `(.L_x_257) ;  /* 0xffffff3400147947 */ /* 0x000fea000383ffff */
.L_x_72:
[----:B------:R-:W-:-:S07]  /*11900*/  MOV R17, UR4 ;  /* 0x0000000400117c02 */ /* 0x000fce0008000f00 */
.L_x_258:
[----:B-1----:R1:W2:Y:S02]  /*11910*/  SYNCS.PHASECHK.TRANS64.TRYWAIT P0, [R17+URZ+0x140], R20 ;  /* 0x00014014110075a7 */ /* 0x0022a400080011ff */
[----:B--2---:R-:W-:Y:S05]  /*11920*/  @!P0 NANOSLEEP.SYNCS 0x989680 ;  /* 0x009896800000895d */ /* 0x004fea0003900000 */
[----:B------:R-:W2:Y:S02]  /*11930*/  @!P0 SYNCS.PHASECHK.TRANS64 P0, [R17+URZ+0x140], R20 ;  /* 0x00014014110085a7 */ /* 0x000ea400080010ff */
[----:B--2---:R-:W-:Y:S05]  /*11940*/  @!P0 BRA `(.L_x_258) ;  /* 0xfffffffc00f08947 */ /* 0x004fea000383ffff */
[----:B------:R-:W-:Y:S05]  /*11950*/  BRA `(.L_x_259) ;  /* 0xffffff4c00f47947 */ /* 0x000fea000383ffff */
.L_x_88:
[----:B------:R-:W-:-:S07]  /*11960*/  MOV R23, UR4 ;  /* 0x0000000400177c02 */ /* 0x000fce0008000f00 */
.L_x_260:
[----:B--2---:R2:W3:Y:S02]  /*11970*/  SYNCS.PHASECHK.TRANS64.TRYWAIT P0, [R23+URZ+0x140], R20 ;  /* 0x00014014170075a7 */ /* 0x0044e400080011ff */
[----:B---3--:R-:W-:Y:S05]  /*11980*/  @!P0 NANOSLEEP.SYNCS 0x989680 ;  /* 0x009896800000895d */ /* 0x008fea0003900000 */
[----:B------:R-:W3:Y:S02]  /*11990*/  @!P0 SYNCS.PHASECHK.TRANS64 P0, [R23+URZ+0x140], R20 ;  /* 0x00014014170085a7 */ /* 0x000ee400080010ff */
[----:B---3--:R-:W-:Y:S05]  /*119a0*/  @!P0 BRA `(.L_x_260) ;  /* 0xfffffffc00f08947 */ /* 0x008fea000383ffff */
[----:B------:R-:W-:Y:S05]  /*119b0*/  BRA `(.L_x_261) ;  /* 0xffffff6800c87947 */ /* 0x000fea000383ffff */
.L_x_97:
[----:B--2---:R2:W4:Y:S02]  /*119c0*/  SYNCS.PHASECHK.TRANS64.TRYWAIT P0, [R19+URZ+0xf8], R6 ;  /* 0x0000f806130075a7 */ /* 0x00452400080011ff */
[----:B----4-:R-:W-:Y:S05]  /*119d0*/  @!P0 NANOSLEEP.SYNCS 0x989680 ;  /* 0x009896800000895d */ /* 0x010fea0003900000 */
[----:B------:R-:W4:Y:S02]  /*119e0*/  @!P0 SYNCS.PHASECHK.TRANS64 P0, [R19+URZ+0xf8], R6 ;  /* 0x0000f806130085a7 */ /* 0x000f2400080010ff */
[----:B----4-:R-:W-:Y:S05]  /*119f0*/  @!P0 BRA `(.L_x_97) ;  /* 0xfffffffc00f08947 */ /* 0x010fea000383ffff */
[----:B------:R-:W-:Y:S05]  /*11a00*/  BRA `(.L_x_94) ;  /* 0xffffff7000e07947 */ /* 0x000fea000383ffff */
.L_x_101:
[----:B------:R-:W-:Y:S07]  /*11a10*/  MOV R0, UR21 ;  /* 0x0000001500007c02 */ /* 0x000fee0008000f00 */
.L_x_262:
[----:B------:R1:W1:Y:S02]  /*11a20*/  SYNCS.PHASECHK.TRANS64.TRYWAIT P0, [R0+URZ+0xd0], R5 ;  /* 0x0000d005000075a7 */ /* 0x00026400080011ff */
[----:B-1----:R-:W-:Y:S05]  /*11a30*/  @!P0 NANOSLEEP.SYNCS 0x989680 ;  /* 0x009896800000895d */ /* 0x002fea0003900000 */
[----:B------:R-:W1:Y:S02]  /*11a40*/  @!P0 SYNCS.PHASECHK.TRANS64 P0, [R0+URZ+0xd0], R5 ;  /* 0x0000d005000085a7 */ /* 0x000e6400080010ff */
[----:B-1----:R-:W-:Y:S05]  /*11a50*/  @!P0 BRA `(.L_x_262) ;  /* 0xfffffffc00f08947 */ /* 0x002fea000383ffff */
[----:B------:R-:W-:Y:S05]  /*11a60*/  BRA `(.L_x_263) ;  /* 0xffffff74006c7947 */ /* 0x000fea000383ffff */
.L_x_107:
[----:B------:R-:W-:Y:S07]  /*11a70*/  MOV R0, UR21 ;  /* 0x0000001500007c02 */ /* 0x000fee0008000f00 */
.L_x_264:
[----:B-1----:R1:W4:Y:S02]  /*11a80*/  SYNCS.PHASECHK.TRANS64.TRYWAIT P0, [R0+URZ+0xd8], R5 ;  /* 0x0000d805000075a7 */ /* 0x00232400080011ff */
[----:B----4-:R-:W-:Y:S05]  /*11a90*/  @!P0 NANOSLEEP.SYNCS 0x989680 ;  /* 0x009896800000895d */ /* 0x010fea0003900000 */
[----:B------:R-:W4:Y:S02]  /*11aa0*/  @!P0 SYNCS.PHASECHK.TRANS64 P0, [R0+URZ+0xd8], R5 ;  /* 0x0000d805000085a7 */ /* 0x000f2400080010ff */
[----:B----4-:R-:W-:Y:S05]  /*11ab0*/  @!P0 BRA `(.L_x_264) ;  /* 0xfffffffc00f08947 */ /* 0x010fea000383ffff */
[----:B------:R-:W-:Y:S05]  /*11ac0*/  BRA `(.L_x_265) ;  /* 0xffffff7400c47947 */ /* 0x000fea000383ffff */
.L_x_113:
[----:B-1--4-:R-:W-:Y:S07]  /*11ad0*/  MOV R0, UR21 ;  /* 0x0000001500007c02 */ /* 0x012fee0008000f00 */
.L_x_266:
[----:B-1----:R1:W4:Y:S02]  /*11ae0*/  SYNCS.PHASECHK.TRANS64.TRYWAIT P0, [R0+URZ+0xe0], R5 ;  /* 0x0000e005000075a7 */ /* 0x00232400080011ff */
[----:B----4-:R-:W-:Y:S05]  /*11af0*/  @!P0 NANOSLEEP.SYNCS 0x989680 ;  /* 0x009896800000895d */ /* 0x010fea0003900000 */
[----:B------:R-:W4:Y:S02]  /*11b00*/  @!P0 SYNCS.PHASECHK.TRANS64 P0, [R0+URZ+0xe0], R5 ;  /* 0x0000e005000085a7 */ /* 0x000f2400080010ff */
[----:B----4-:R-:W-:Y:S05]  /*11b10*/  @!P0 BRA `(.L_x_266) ;  /* 0xfffffffc00f08947 */ /* 0x010fea000383ffff */
[----:B------:R-:W-:Y:S05]  /*11b20*/  BRA `(.L_x_267) ;  /* 0xffffff78001c7947 */ /* 0x000fea000383ffff */
.L_x_119:
[----:B-1--4-:R-:W-:Y:S07]  /*11b30*/  MOV R0, UR21 ;  /* 0x0000001500007c02 */ /* 0x012fee0008000f00 */
.L_x_268:
[----:B-1----:R1:W4:Y:S02]  /*11b40*/  SYNCS.PHASECHK.TRANS64.TRYWAIT P0, [R0+URZ+0xe8], R5 ;  /* 0x0000e805000075a7 */ /* 0x00232400080011ff */
[----:B----4-:R-:W-:Y:S05]  /*11b50*/  @!P0 NANOSLEEP.SYNCS 0x989680 ;  /* 0x009896800000895d */ /* 0x010fea0003900000 */
[----:B------:R-:W4:Y:S02]  /*11b60*/  @!P0 SYNCS.PHASECHK.TRANS64 P0, [R0+URZ+0xe8], R5 ;  /* 0x0000e805000085a7 */ /* 0x000f2400080010ff */
[----:B----4-:R-:W-:Y:S05]  /*11b70*/  @!P0 BRA `(.L_x_268) ;  /* 0xfffffffc00f08947 */ /* 0x010fea000383ffff */
[----:B------:R-:W-:Y:S05]  /*11b80*/  BRA `(.L_x_269) ;  /* 0xffffff7800747947 */ /* 0x000fea000383ffff */
.L_x_125:
[----:B----4-:R-:W-:Y:S07]  /*11b90*/  MOV R0, UR8 ;  /* 0x0000000800007c02 */ /* 0x010fee0008000f00 */
.L_x_270:
[----:B-1----:R1:W4:Y:S02]  /*11ba0*/  SYNCS.PHASECHK.TRANS64.TRYWAIT P0, [R0+URZ+0x1e0], R5 ;  /* 0x0001e005000075a7 */ /* 0x00232400080011ff */
[----:B----4-:R-:W-:Y:S05]  /*11bb0*/  @!P0 NANOSLEEP.SYNCS 0x989680 ;  /* 0x009896800000895d */ /* 0x010fea0003900000 */
[----:B------:R-:W4:Y:S02]  /*11bc0*/  @!P0 SYNCS.PHASECHK.TRANS64 P0, [R0+URZ+0x1e0], R5 ;  /* 0x0001e005000085a7 */ /* 0x000f2400080010ff */
[----:B----4-:R-:W-:Y:S05]  /*11bd0*/  @!P0 BRA `(.L_x_270) ;  /* 0xfffffffc00f08947 */ /* 0x010fea000383ffff */
[----:B------:R-:W-:Y:S05]  /*11be0*/  BRA `(.L_x_271) ;  /* 0xffffff7800dc7947 */ /* 0x000fea000383ffff */
.L_x_129:
[----:B------:R-:W-:-:S07]  /*11bf0*/  MOV R0, UR21 ;  /* 0x0000001500007c02 */ /* 0x000fce0008000f00 */
.L_x_272:
[----:B-1----:R1:W4:Y:S02]  /*11c00*/  SYNCS.PHASECHK.TRANS64.TRYWAIT P0, [R0+URZ+0xd0], R3 ;  /* 0x0000d003000075a7 */ /* 0x00232400080011ff */
[----:B----4-:R-:W-:Y:S05]  /*11c10*/  @!P0 NANOSLEEP.SYNCS 0x989680 ;  /* 0x009896800000895d */ /* 0x010fea0003900000 */
[----:B------:R-:W4:Y:S02]  /*11c20*/  @!P0 SYNCS.PHASECHK.TRANS64 P0, [R0+URZ+0xd0], R3 ;  /* 0x0000d003000085a7 */ /* 0x000f2400080010ff */
[----:B----4-:R-:W-:Y:S05]  /*11c30*/  @!P0 BRA `(.L_x_272) ;  /* 0xfffffffc00f08947 */ /* 0x010fea000383ffff */
[----:B------:R-:W-:Y:S05]  /*11c40*/  BRA `(.L_x_273) ;  /* 0xffffff7c003c7947 */ /* 0x000fea000383ffff */
.L_x_131:
[----:B-1----:R-:W-:-:S07]  /*11c50*/  MOV R0, UR21 ;  /* 0x0000001500007c02 */ /* 0x002fce0008000f00 */
.L_x_274:
[----:B-1----:R1:W4:Y:S02]  /*11c60*/  SYNCS.PHASECHK.TRANS64.TRYWAIT P0, [R0+URZ+0xd8], R3 ;  /* 0x0000d803000075a7 */ /* 0x00232400080011ff */
[----:B----4-:R-:W-:Y:S05]  /*11c70*/  @!P0 NANOSLEEP.SYNCS 0x989680 ;  /* 0x009896800000895d */ /* 0x010fea0003900000 */
[----:B------:R-:W4:Y:S02]  /*11c80*/  @!P0 SYNCS.PHASECHK.TRANS64 P0, [R0+URZ+0xd8], R3 ;  /* 0x0000d803000085a7 */ /* 0x000f2400080010ff */
[----:B----4-:R-:W-:Y:S05]  /*11c90*/  @!P0 BRA `(.L_x_274) ;  /* 0xfffffffc00f08947 */ /* 0x010fea000383ffff */
[----:B------:R-:W-:Y:S05]  /*11ca0*/  BRA `(.L_x_275) ;  /* 0xffffff7c00347947 */ /* 0x000fea000383ffff */
.L_x_133:
[----:B-1----:R-:W-:-:S07]  /*11cb0*/  MOV R0, UR21 ;  /* 0x0000001500007c02 */ /* 0x002fce0008000f00 */
.L_x_276:
[----:B-1----:R1:W4:Y:S02]  /*11cc0*/  SYNCS.PHASECHK.TRANS64.TRYWAIT P0, [R0+URZ+0xe0], R3 ;  /* 0x0000e003000075a7 */ /* 0x00232400080011ff */
[----:B----4-:R-:W-:Y:S05]  /*11cd0*/  @!P0 NANOSLEEP.SYNCS 0x989680 ;  /* 0x009896800000895d */ /* 0x010fea0003900000 */
[----:B------:R-:W4:Y:S02]  /*11ce0*/  @!P0 SYNCS.PHASECHK.TRANS64 P0, [R0+URZ+0xe0], R3 ;  /* 0x0000e003000085a7 */ /* 0x000f2400080010ff */
[----:B----4-:R-:W-:Y:S05]  /*11cf0*/  @!P0 BRA `(.L_x_276) ;  /* 0xfffffffc00f08947 */ /* 0x010fea000383ffff */
[----:B------:R-:W-:Y:S05]  /*11d00*/  BRA `(.L_x_277) ;  /* 0xffffff7c002c7947 */ /* 0x000fea000383ffff */
.L_x_142:
[----:B------:R-:W-:Y:S07]  /*11d10*/  MOV R0, UR6 ;  /* 0x0000000600007c02 */ /* 0x000fee0008000f00 */
.L_x_278:
[----:B---3--:R3:W4:Y:S02]  /*11d20*/  SYNCS.PHASECHK.TRANS64.TRYWAIT P0, [R0+URZ+0x1e0], R3 ;  /* 0x0001e003000075a7 */ /* 0x00872400080011ff */
[----:B----4-:R-:W-:Y:S05]  /*11d30*/  @!P0 NANOSLEEP.SYNCS 0x989680 ;  /* 0x009896800000895d */ /* 0x010fea0003900000 */
[----:B------:R-:W4:Y:S02]  /*11d40*/  @!P0 SYNCS.PHASECHK.TRANS64 P0, [R0+URZ+0x1e0], R3 ;  /* 0x0001e003000085a7 */ /* 0x000f2400080010ff */
[----:B----4-:R-:W-:Y:S05]  /*11d50*/  @!P0 BRA `(.L_x_278) ;  /* 0xfffffffc00f08947 */ /* 0x010fea000383ffff */
[----:B------:R-:W-:Y:S05]  /*11d60*/  BRA `(.L_x_279) ;  /* 0xffffff8400d07947 */ /* 0x000fea000383ffff */
.L_x_151:
[----:B------:R-:W-:Y:S07]  /*11d70*/  MOV R15, 0xffffffff ;  /* 0xffffffff000f7802 */ /* 0x000fee0000000f00 */
[----:B---345:R-:W-:Y:S05]  /*11d80*/  WARPSYNC.COLLECTIVE R15, `(.L_x_280) ;  /* 0x000000000f0c7348 */ /* 0x038fea0003c00000 */
[----:B------:R-:W-:Y:S02]  /*11d90*/  ELECT P6, UR79, PT ;  /* 0x00000000004f782f */ /* 0x000fe400038c0000 */
[----:B------:R-:W-:Y:S01]  /*11da0*/  MOV R14, UR79 ;  /* 0x0000004f000e7c02 */ /* 0x000fe20008000f00 */
[----:B---345:R-:W-:Y:S10]  /*11db0*/  ENDCOLLECTIVE ;  /* 0x000000000000791b */ /* 0x038ff40003800000 */
.L_x_280:
[----:B------:R-:W-:Y:S05]  /*11dc0*/  BRA `(.L_x_281) ;  /* 0xffffff8800e87947 */ /* 0x000fea000383ffff */
.L_x_156:
[----:B--2---:R-:W-:Y:S04]  /*11dd0*/  MOV R3, UR43 ;  /* 0x0000002b00037c02 */ /* 0x004fe80008000f00 */
[----:B------:R2:W1:Y:S03]  /*11de0*/  SYNCS.PHASECHK.TRANS64.TRYWAIT P0, [R3+URZ+0xb0], R2 ;  /* 0x0000b002030075a7 */ /* 0x00046600080011ff */
[----:B-1----:R-:W-:Y:S05]  /*11df0*/  @!P0 NANOSLEEP.SYNCS 0x989680 ;  /* 0x009896800000895d */ /* 0x002fea0003900000 */
[----:B------:R-:W1:Y:S02]  /*11e00*/  @!P0 SYNCS.PHASECHK.TRANS64 P0, [R3+URZ+0xb0], R2 ;  /* 0x0000b002030085a7 */ /* 0x000e6400080010ff */
[----:B-1----:R-:W-:Y:S05]  /*11e10*/  @!P0 BRA `(.L_x_156) ;  /* 0xfffffffc00ec8947 */ /* 0x002fea000383ffff */
[----:B------:R-:W-:Y:S05]  /*11e20*/  BRA `(.L_x_155) ;  /* 0xffffff8c00887947 */ /* 0x000fea000383ffff */
.L_x_160:
[----:B------:R1:W1:Y:S02]  /*11e30*/  SYNCS.PHASECHK.TRANS64.TRYWAIT P1, [R97+URZ+0x180], R0 ;  /* 0x00018000610075a7 */ /* 0x00026400080211ff */
[----:B-1----:R-:W-:Y:S05]  /*11e40*/  @!P1 NANOSLEEP.SYNCS 0x989680 ;  /* 0x009896800000995d */ /* 0x002fea0003900000 */
[----:B------:R-:W1:Y:S02]  /*11e50*/  @!P1 SYNCS.PHASECHK.TRANS64 P1, [R97+URZ+0x180], R0 ;  /* 0x00018000610095a7 */ /* 0x000e6400080210ff */
[----:B-1----:R-:W-:Y:S05]  /*11e60*/  @!P1 BRA `(.L_x_160) ;  /* 0xfffffffc00f09947 */ /* 0x002fea000383ffff */
[----:B------:R-:W-:Y:S05]  /*11e70*/  BRA `(.L_x_159) ;  /* 0xffffff9000207947 */ /* 0x000fea000383ffff */
.L_x_167:
[----:B--2---:R-:W-:Y:S04]  /*11e80*/  MOV R3, UR43 ;  /* 0x0000002b00037c02 */ /* 0x004fe80008000f00 */
[----:B------:R2:W3:Y:S03]  /*11e90*/  SYNCS.PHASECHK.TRANS64.TRYWAIT P1, [R3+URZ+0xb8], R0 ;  /* 0x0000b800030075a7 */ /* 0x0004e600080211ff */
[----:B---3--:R-:W-:Y:S05]  /*11ea0*/  @!P1 NANOSLEEP.SYNCS 0x989680 ;  /* 0x009896800000995d */ /* 0x008fea0003900000 */
[----:B------:R-:W3:Y:S02]  /*11eb0*/  @!P1 SYNCS.PHASECHK.TRANS64 P1, [R3+URZ+0xb8], R0 ;  /* 0x0000b800030095a7 */ /* 0x000ee400080210ff */
[----:B---3--:R-:W-:Y:S05]  /*11ec0*/  @!P1 BRA `(.L_x_167) ;  /* 0xfffffffc00ec9947 */ /* 0x008fea000383ffff */
[----:B------:R-:W-:Y:S05]  /*11ed0*/  BRA `(.L_x_166) ;  /* 0xffffff9c00387947 */ /* 0x000fea000383ffff */
.L_x_175:
[----:B--2---:R-:W-:Y:S04]  /*11ee0*/  MOV R0, UR43 ;  /* 0x0000002b00007c02 */ /* 0x004fe80008000f00 */
[----:B------:R2:W1:Y:S03]  /*11ef0*/  SYNCS.PHASECHK.TRANS64.TRYWAIT P1, [R0+URZ+0xc0], R3 ;  /* 0x0000c003000075a7 */ /* 0x00046600080211ff */
[----:B-1----:R-:W-:Y:S05]  /*11f00*/  @!P1 NANOSLEEP.SYNCS 0x989680 ;  /* 0x009896800000995d */ /* 0x002fea0003900000 */
[----:B------:R-:W1:Y:S02]  /*11f10*/  @!P1 SYNCS.PHASECHK.TRANS64 P1, [R0+URZ+0xc0], R3 ;  /* 0x0000c003000095a7 */ /* 0x000e6400080210ff */
[----:B-1----:R-:W-:Y:S05]  /*11f20*/  @!P1 BRA `(.L_x_175) ;  /* 0xfffffffc00ec9947 */ /* 0x002fea000383ffff */
[----:B------:R-:W-:Y:S05]  /*11f30*/  BRA `(.L_x_174) ;  /* 0xffffffa800a07947 */ /* 0x000fea000383ffff */
.L_x_183:
[----:B--2---:R-:W-:Y:S04]  /*11f40*/  MOV R0, UR43 ;  /* 0x0000002b00007c02 */ /* 0x004fe80008000f00 */
[----:B------:R2:W1:Y:S03]  /*11f50*/  SYNCS.PHASECHK.TRANS64.TRYWAIT P1, [R0+URZ+0xc8], R3 ;  /* 0x0000c803000075a7 */ /* 0x00046600080211ff */
[----:B-1----:R-:W-:Y:S05]  /*11f60*/  @!P1 NANOSLEEP.SYNCS 0x989680 ;  /* 0x009896800000995d */ /* 0x002fea0003900000 */
[----:B------:R-:W1:Y:S02]  /*11f70*/  @!P1 SYNCS.PHASECHK.TRANS64 P1, [R0+URZ+0xc8], R3 ;  /* 0x0000c803000095a7 */ /* 0x000e6400080210ff */
[----:B-1----:R-:W-:Y:S05]  /*11f80*/  @!P1 BRA `(.L_x_183) ;  /* 0xfffffffc00ec9947 */ /* 0x002fea000383ffff */
[----:B------:R-:W-:Y:S05]  /*11f90*/  BRA `(.L_x_182) ;  /* 0xffffffb800187947 */ /* 0x000fea000383ffff */
.L_x_195:
[----:B------:R-:W-:Y:S07]  /*11fa0*/  MOV R4, UR24 ;  /* 0x0000001800047c02 */ /* 0x000fee0008000f00 */
.L_x_282:
[----:B--2---:R2:W4:Y:S02]  /*11fb0*/  SYNCS.PHASECHK.TRANS64.TRYWAIT P0, [R4+URZ+0x100], R5 ;  /* 0x00010005040075a7 */ /* 0x00452400080011ff */
[----:B----4-:R-:W-:Y:S05]  /*11fc0*/  @!P0 NANOSLEEP.SYNCS 0x989680 ;  /* 0x009896800000895d */ /* 0x010fea0003900000 */
[----:B------:R-:W4:Y:S02]  /*11fd0*/  @!P0 SYNCS.PHASECHK.TRANS64 P0, [R4+URZ+0x100], R5 ;  /* 0x00010005040085a7 */ /* 0x000f2400080010ff */
[----:B----4-:R-:W-:Y:S05]  /*11fe0*/  @!P0 BRA `(.L_x_282) ;  /* 0xfffffffc00f08947 */ /* 0x010fea000383ffff */
[----:B------:R-:W-:Y:S05]  /*11ff0*/  BRA `(.L_x_283) ;  /* 0xffffffd000387947 */ /* 0x000fea000383ffff */
.L_x_198:
[----:B------:R-:W-:Y:S07]  /*12000*/  MOV R4, UR24 ;  /* 0x0000001800047c02 */ /* 0x000fee0008000f00 */
.L_x_284:
[----:B-1----:R1:W2:Y:S02]  /*12010*/  SYNCS.PHASECHK.TRANS64.TRYWAIT P1, [R4+URZ+0x220], R5 ;  /* 0x00022005040075a7 */ /* 0x0022a400080211ff */
[----:B--2---:R-:W-:Y:S05]  /*12020*/  @!P1 NANOSLEEP.SYNCS 0x989680 ;  /* 0x009896800000995d */ /* 0x004fea0003900000 */
[----:B------:R-:W2:Y:S02]  /*12030*/  @!P1 SYNCS.PHASECHK.TRANS64 P1, [R4+URZ+0x220], R5 ;  /* 0x00022005040095a7 */ /* 0x000ea400080210ff */
[----:B--2---:R-:W-:Y:S05]  /*12040*/  @!P1 BRA `(.L_x_284) ;  /* 0xfffffffc00f09947 */ /* 0x004fea000383ffff */
[----:B------:R-:W-:Y:S05]  /*12050*/  BRA `(.L_x_285) ;  /* 0xffffffd000947947 */ /* 0x000fea000383ffff */
.L_x_214:
[----:B-1----:R-:W-:-:S07]  /*12060*/  MOV R4, UR8 ;  /* 0x0000000800047c02 */ /* 0x002fce0008000f00 */
.L_x_286:
[----:B-1----:R1:W3:Y:S02]  /*12070*/  SYNCS.PHASECHK.TRANS64.TRYWAIT P0, [R4+URZ+0x1a0], R5 ;  /* 0x0001a005040075a7 */ /* 0x0022e400080011ff */
[----:B---3--:R-:W-:Y:S05]  /*12080*/  @!P0 NANOSLEEP.SYNCS 0x989680 ;  /* 0x009896800000895d */ /* 0x008fea0003900000 */
[----:B------:R-:W3:Y:S02]  /*12090*/  @!P0 SYNCS.PHASECHK.TRANS64 P0, [R4+URZ+0x1a0], R5 ;  /* 0x0001a005040085a7 */ /* 0x000ee400080010ff */
[----:B---3--:R-:W-:Y:S05]  /*120a0*/  @!P0 BRA `(.L_x_286) ;  /* 0xfffffffc00f08947 */ /* 0x008fea000383ffff */
[----:B------:R-:W-:Y:S05]  /*120b0*/  BRA `(.L_x_287) ;  /* 0xffffffe8003c7947 */ /* 0x000fea000383ffff */
.L_x_216:
[----:B------:R-:W-:Y:S07]  /*120c0*/  MOV R4, UR7 ;  /* 0x0000000700047c02 */ /* 0x000fee0008000f00 */
.L_x_288:
[----:B-1----:R1:W2:Y:S02]  /*120d0*/  SYNCS.PHASECHK.TRANS64.TRYWAIT P0, [R4+URZ], R5 ;  /* 0x00000005040075a7 */ /* 0x0022a400080011ff */
[----:B--2---:R-:W-:Y:S05]  /*120e0*/  @!P0 NANOSLEEP.SYNCS 0x989680 ;  /* 0x009896800000895d */ /* 0x004fea0003900000 */
[----:B------:R-:W2:Y:S02]  /*120f0*/  @!P0 SYNCS.PHASECHK.TRANS64 P0, [R4+URZ], R5 ;  /* 0x00000005040085a7 */ /* 0x000ea400080010ff */
[----:B--2---:R-:W-:Y:S05]  /*12100*/  @!P0 BRA `(.L_x_288) ;  /* 0xfffffffc00f08947 */ /* 0x004fea000383ffff */
[----:B------:R-:W-:Y:S05]  /*12110*/  BRA `(.L_x_215) ;  /* 0xffffffe800607947 */ /* 0x000fea000383ffff */
.L_x_220:
[----:B------:R-:W-:-:S07]  /*12120*/  MOV R4, UR6 ;  /* 0x0000000600047c02 */ /* 0x000fce0008000f00 */
.L_x_289:
[----:B--2---:R2:W3:Y:S02]  /*12130*/  SYNCS.PHASECHK.TRANS64.TRYWAIT P0, [R4+URZ+0x1e0], R5 ;  /* 0x0001e005040075a7 */ /* 0x0044e400080011ff */
[----:B---3--:R-:W-:Y:S05]  /*12140*/  @!P0 NANOSLEEP.SYNCS 0x989680 ;  /* 0x009896800000895d */ /* 0x008fea0003900000 */
[----:B------:R-:W3:Y:S02]  /*12150*/  @!P0 SYNCS.PHASECHK.TRANS64 P0, [R4+URZ+0x1e0], R5 ;  /* 0x0001e005040085a7 */ /* 0x000ee400080010ff */
[----:B---3--:R-:W-:Y:S05]  /*12160*/  @!P0 BRA `(.L_x_289) ;  /* 0xfffffffc00f08947 */ /* 0x008fea000383ffff */
[----:B------:R-:W-:Y:S05]  /*12170*/  BRA `(.L_x_290) ;  /* 0xffffffec00007947 */ /* 0x000fea000383ffff */
.L_x_224:
[----:B--2---:R-:W-:-:S07]  /*12180*/  MOV R0, UR6 ;  /* 0x0000000600007c02 */ /* 0x004fce0008000f00 */
.L_x_291:
[----:B--2---:R2:W4:Y:S02]  /*12190*/  SYNCS.PHASECHK.TRANS64.TRYWAIT P0, [R0+URZ+0x1a0], R5 ;  /* 0x0001a005000075a7 */ /* 0x00452400080011ff */
[----:B----4-:R-:W-:Y:S05]  /*121a0*/  @!P0 NANOSLEEP.SYNCS 0x989680 ;  /* 0x009896800000895d */ /* 0x010fea0003900000 */
[----:B------:R-:W4:Y:S02]  /*121b0*/  @!P0 SYNCS.PHASECHK.TRANS64 P0, [R0+URZ+0x1a0], R5 ;  /* 0x0001a005000085a7 */ /* 0x000f2400080010ff */
[----:B----4-:R-:W-:Y:S05]  /*121c0*/  @!P0 BRA `(.L_x_291) ;  /* 0xfffffffc00f08947 */ /* 0x010fea000383ffff */
[----:B------:R-:W-:Y:S05]  /*121d0*/  BRA `(.L_x_292) ;  /* 0xffffffec007c7947 */ /* 0x000fea000383ffff */
.L_x_226:
[----:B--2---:R-:W-:-:S07]  /*121e0*/  MOV R0, UR6 ;  /* 0x0000000600007c02 */ /* 0x004fce0008000f00 */
.L_x_293:
[----:B--2---:R2:W4:Y:S02]  /*121f0*/  SYNCS.PHASECHK.TRANS64.TRYWAIT P0, [R0+URZ+0x1a0], R3 ;  /* 0x0001a003000075a7 */ /* 0x00452400080011ff */
[----:B----4-:R-:W-:Y:S05]  /*12200*/  @!P0 NANOSLEEP.SYNCS 0x989680 ;  /* 0x009896800000895d */ /* 0x010fea0003900000 */
[----:B------:R-:W4:Y:S02]  /*12210*/  @!P0 SYNCS.PHASECHK.TRANS64 P0, [R0+URZ+0x1a0], R3 ;  /* 0x0001a003000085a7 */ /* 0x000f2400080010ff */
[----:B----4-:R-:W-:Y:S05]  /*12220*/  @!P0 BRA `(.L_x_293) ;  /* 0xfffffffc00f08947 */ /* 0x010fea000383ffff */
[----:B------:R-:W-:Y:S05]  /*12230*/  BRA `(.L_x_294) ;  /* 0xffffffec00907947 */ /* 0x000fea000383ffff */
.L_x_228:
[----:B------:R-:W-:-:S07]  /*12240*/  MOV R0, UR6 ;  /* 0x0000000600007c02 */ /* 0x000fce0008000f00 */
.L_x_295:
[----:B-1----:R1:W2:Y:S02]  /*12250*/  SYNCS.PHASECHK.TRANS64.TRYWAIT P0, [R0+URZ+0x1a0], R3 ;  /* 0x0001a003000075a7 */ /* 0x0022a400080011ff */
[----:B--2---:R-:W-:Y:S05]  /*12260*/  @!P0 NANOSLEEP.SYNCS 0x989680 ;  /* 0x009896800000895d */ /* 0x004fea0003900000 */
[----:B------:R-:W2:Y:S02]  /*12270*/  @!P0 SYNCS.PHASECHK.TRANS64 P0, [R0+URZ+0x1a0], R3 ;  /* 0x0001a003000085a7 */ /* 0x000ea400080010ff */
[----:B--2---:R-:W-:Y:S05]  /*12280*/  @!P0 BRA `(.L_x_295) ;  /* 0xfffffffc00f08947 */ /* 0x004fea000383ffff */
[----:B------:R-:W-:Y:S05]  /*12290*/  BRA `(.L_x_296) ;  /* 0xffffffec00a47947 */ /* 0x000fea000383ffff */
.L_x_230:
[----:B------:R-:W-:-:S07]  /*122a0*/  MOV R0, UR7 ;  /* 0x0000000700007c02 */ /* 0x000fce0008000f00 */
.L_x_297:
[----:B-1----:R1:W2:Y:S02]  /*122b0*/  SYNCS.PHASECHK.TRANS64.TRYWAIT P0, [R0+URZ+0x1a0], R3 ;  /* 0x0001a003000075a7 */ /* 0x0022a400080011ff */
[----:B--2---:R-:W-:Y:S05]  /*122c0*/  @!P0 NANOSLEEP.SYNCS 0x989680 ;  /* 0x009896800000895d */ /* 0x004fea0003900000 */
[----:B------:R-:W2:Y:S02]  /*122d0*/  @!P0 SYNCS.PHASECHK.TRANS64 P0, [R0+URZ+0x1a0], R3 ;  /* 0x0001a003000085a7 */ /* 0x000ea400080010ff */
[----:B--2---:R-:W-:Y:S05]  /*122e0*/  @!P0 BRA `(.L_x_297) ;  /* 0xfffffffc00f08947 */ /* 0x004fea000383ffff */
[----:B------:R-:W-:Y:S05]  /*122f0*/  BRA `(.L_x_298) ;  /* 0xffffffec00b47947 */ /* 0x000fea000383ffff */
        .weak           $__internal_0_$__cuda_sm10x_tcgen05_guardrail_trap_col_being_dealloced_not_returned_by_alloc
        .type           $__internal_0_$__cuda_sm10x_tcgen05_guardrail_trap_col_being_dealloced_not_returned_by_alloc,@function
        .size           $__internal_0_$__cuda_sm10x_tcgen05_guardrail_trap_col_being_dealloced_not_returned_by_alloc,($__internal_1_$__cuda_sm10x_tcgen05_guardrail_trap_phase_invalid_during_alloc - $__internal_0_$__cuda_sm10x_tcgen05_guardrail_trap_col_being_dealloced_not_returned_by_alloc)
$__internal_0_$__cuda_sm10x_tcgen05_guardrail_trap_col_being_dealloced_not_returned_by_alloc:
[----:B------:R-:W-:Y:S05]  /*12300*/  BPT.TRAP 0x1 ;  /* 0x000000040000795c */ /* 0x000fea0000300000 */
[----:B------:R-:W-:-:S04]  /*12310*/  HFMA2 R3, -RZ, RZ, 0, 0 ;  /* 0x00000000ff037431 */ /* 0x000fc800000001ff */
[----:B------:R-:W-:Y:S05]  /*12320*/  RET.REL.NODEC R2 `(_ZN7cutlass13device_kernelINS_4gemm6kernel13GemmUniversalINS1_17GroupProblemShapeIN4cute5tupleIJiiiEEEEENS1_10collective13CollectiveMmaINS1_40MainloopSm100ArrayTmaUmmaWarpSpecializedILi11ELi8ELi4ENS6_IJNS5_1CILi1EEESD_SD_EEEEENS6_IJNSC_ILi128EEESG_NSC_ILi64EEEEEENS_12float_e4m3_tEPNS6_IJlSD_NSC_ILi0EEEEEESJ_SM_NS5_8TiledMMAINS5_8MMA_AtomIJNS5_10MMA_TraitsINS5_19SM100_MMA_F8F6F4_SSEJSJ_SJ_fSG_SG_NS5_17integral_constantINS5_4UMMA5MajorELST_0EEESU_NSR_INSS_7ScaleInELSV_0EEESW_EEEEEENS5_6LayoutISE_NS6_IJSK_SK_SK_EEEEENS6_IJNS5_10UnderscoreES12_S12_EEEEENS5_13SM90_TMA_LOADENS5_14ComposedLayoutINS5_7SwizzleILi2ELi4ELi3EEENS5_18smem_ptr_flag_bitsILi8EEENSZ_INS6_IJNSC_ILi8EEESH_EEENS6_IJSH_SD_EEEEEEEvNS5_8identityES15_S1F_vS1G_EENS_8epilogue10collective18CollectiveEpilogueINS1I_31Sm100PtrArrayTmaWarpSpecializedILi4ELi2ELi32ELb1ELb0EEEJSI_NS6_IJNSZ_ISG_SD_EENSZ_INSC_ILi32EEESD_EEEEENS_6half_tEPNS6_IJSD_lSK_EEES1R_S1T_NS1I_6fusion15FusionCallbacksIS1M_NS1U_17LinearCombinationIS1R_fS1R_fLNS_15FloatRoundStyleE2EEESI_S1Q_JEEENS5_5SM1004TMEM4LOAD26SM100_TMEM_LOAD_16dp256b4xES15_NS16_INS17_ILi3ELi4ELi3EEENS19_ILi16EEENSZ_INS6_IJSH_S1B_EEENS6_IJSD_SH_EEEEEEENS5_17SM75_U16x8_LDSM_TENS5_14SM90_TMA_STOREES29_NS5_17SM90_U16x8_STSM_TENS5_39AutoVectorizingCopyWithAssumedAlignmentILi128EEEEEEvvEEEEvNT_6ParamsE) ;  /* 0xfffffedc02347950 */ /* 0x000fea0003c3ffff */
        .weak           $__internal_1_$__cuda_sm10x_tcgen05_guardrail_trap_phase_invalid_during_alloc
        .type           $__internal_1_$__cuda_sm10x_tcgen05_guardrail_trap_phase_invalid_during_alloc,@function
        .size           $__internal_1_$__cuda_sm10x_tcgen05_guardrail_trap_phase_invalid_during_alloc,($__internal_2_$__cuda_sm10x_tcgen05_guardrail_trap_unallocated_columns_being_dealloced - $__internal_1_$__cuda_sm10x_tcgen05_guardrail_trap_phase_invalid_during_alloc)
$__internal_1_$__cuda_sm10x_tcgen05_guardrail_trap_phase_invalid_during_alloc:
[----:B------:R-:W-:Y:S05]  /*12330*/  BPT.TRAP 0x1 ;  /* 0x000000040000795c */ /* 0x000fea0000300000 */
[----:B------:R-:W-:-:S04]  /*12340*/  MOV R3, 0x0 ;  /* 0x0000000000037802 */ /* 0x000fc80000000f00 */
[----:B------:R-:W-:Y:S05]  /*12350*/  RET.REL.NODEC R2 `(_ZN7cutlass13device_kernelINS_4gemm6kernel13GemmUniversalINS1_17GroupProblemShapeIN4cute5tupleIJiiiEEEEENS1_10collective13CollectiveMmaINS1_40MainloopSm100ArrayTmaUmmaWarpSpecializedILi11ELi8ELi4ENS6_IJNS5_1CILi1EEESD_SD_EEEEENS6_IJNSC_ILi128EEESG_NSC_ILi64EEEEEENS_12float_e4m3_tEPNS6_IJlSD_NSC_ILi0EEEEEESJ_SM_NS5_8TiledMMAINS5_8MMA_AtomIJNS5_10MMA_TraitsINS5_19SM100_MMA_F8F6F4_SSEJSJ_SJ_fSG_SG_NS5_17integral_constantINS5_4UMMA5MajorELST_0EEESU_NSR_INSS_7ScaleInELSV_0EEESW_EEEEEENS5_6LayoutISE_NS6_IJSK_SK_SK_EEEEENS6_IJNS5_10UnderscoreES12_S12_EEEEENS5_13SM90_TMA_LOADENS5_14ComposedLayoutINS5_7SwizzleILi2ELi4ELi3EEENS5_18smem_ptr_flag_bitsILi8EEENSZ_INS6_IJNSC_ILi8EEESH_EEENS6_IJSH_SD_EEEEEEEvNS5_8identityES15_S1F_vS1G_EENS_8epilogue10collective18CollectiveEpilogueINS1I_31Sm100PtrArrayTmaWarpSpecializedILi4ELi2ELi32ELb1ELb0EEEJSI_NS6_IJNSZ_ISG_SD_EENSZ_INSC_ILi32EEESD_EEEEENS_6half_tEPNS6_IJSD_lSK_EEES1R_S1T_NS1I_6fusion15FusionCallbacksIS1M_NS1U_17LinearCombinationIS1R_fS1R_fLNS_15FloatRoundStyleE2EEESI_S1Q_JEEENS5_5SM1004TMEM4LOAD26SM100_TMEM_LOAD_16dp256b4xES15_NS16_INS17_ILi3ELi4ELi3EEENS19_ILi16EEENSZ_INS6_IJSH_S1B_EEENS6_IJSD_SH_EEEEEEENS5_17SM75_U16x8_LDSM_TENS5_14SM90_TMA_STOREES29_NS5_17SM90_U16x8_STSM_TENS5_39AutoVectorizingCopyWithAssumedAlignmentILi128EEEEEEvvEEEEvNT_6ParamsE) ;  /* 0xfffffedc02287950 */ /* 0x000fea0003c3ffff */
        .weak           $__internal_2_$__cuda_sm10x_tcgen05_guardrail_trap_unallocated_columns_being_dealloced
        .type           $__internal_2_$__cuda_sm10x_tcgen05_guardrail_trap_unallocated_columns_being_dealloced,@function
        .size           $__internal_2_$__cuda_sm10x_tcgen05_guardrail_trap_unallocated_columns_being_dealloced,($__internal_3_$__cuda_sm20_div_u64 - $__internal_2_$__cuda_sm10x_tcgen05_guardrail_trap_unallocated_columns_being_dealloced)
$__internal_2_$__cuda_sm10x_tcgen05_guardrail_trap_unallocated_columns_being_dealloced:
[----:B------:R-:W-:Y:S05]  /*12360*/  BPT.TRAP 0x1 ;  /* 0x000000040000795c */ /* 0x000fea0000300000 */
[----:B------:R-:W-:-:S04]  /*12370*/  HFMA2 R3, -RZ, RZ, 0, 0 ;  /* 0x00000000ff037431 */ /* 0x000fc800000001ff */
[----:B------:R-:W-:Y:S05]  /*12380*/  RET.REL.NODEC R2 `(_ZN7cutlass13device_kernelINS_4gemm6kernel13GemmUniversalINS1_17GroupProblemShapeIN4cute5tupleIJiiiEEEEENS1_10collective13CollectiveMmaINS1_40MainloopSm100ArrayTmaUmmaWarpSpecializedILi11ELi8ELi4ENS6_IJNS5_1CILi1EEESD_SD_EEEEENS6_IJNSC_ILi128EEESG_NSC_ILi64EEEEEENS_12float_e4m3_tEPNS6_IJlSD_NSC_ILi0EEEEEESJ_SM_NS5_8TiledMMAINS5_8MMA_AtomIJNS5_10MMA_TraitsINS5_19SM100_MMA_F8F6F4_SSEJSJ_SJ_fSG_SG_NS5_17integral_constantINS5_4UMMA5MajorELST_0EEESU_NSR_INSS_7ScaleInELSV_0EEESW_EEEEEENS5_6LayoutISE_NS6_IJSK_SK_SK_EEEEENS6_IJNS5_10UnderscoreES12_S12_EEEEENS5_13SM90_TMA_LOADENS5_14ComposedLayoutINS5_7SwizzleILi2ELi4ELi3EEENS5_18smem_ptr_flag_bitsILi8EEENSZ_INS6_IJNSC_ILi8EEESH_EEENS6_IJSH_SD_EEEEEEEvNS5_8identityES15_S1F_vS1G_EENS_8epilogue10collective18CollectiveEpilogueINS1I_31Sm100PtrArrayTmaWarpSpecializedILi4ELi2ELi32ELb1ELb0EEEJSI_NS6_IJNSZ_ISG_SD_EENSZ_INSC_ILi32EEESD_EEEEENS_6half_tEPNS6_IJSD_lSK_EEES1R_S1T_NS1I_6fusion15FusionCallbacksIS1M_NS1U_17LinearCombinationIS1R_fS1R_fLNS_15FloatRoundStyleE2EEESI_S1Q_JEEENS5_5SM1004TMEM4LOAD26SM100_TMEM_LOAD_16dp256b4xES15_NS16_INS17_ILi3ELi4ELi3EEENS19_ILi16EEENSZ_INS6_IJSH_S1B_EEENS6_IJSD_SH_EEEEEEENS5_17SM75_U16x8_LDSM_TENS5_14SM90_TMA_STOREES29_NS5_17SM90_U16x8_STSM_TENS5_39AutoVectorizingCopyWithAssumedAlignmentILi128EEEEEEvvEEEEvNT_6ParamsE) ;  /* 0xfffffedc021c7950 */ /* 0x000fea0003c3ffff */
        .weak           $__internal_3_$__cuda_sm20_div_u64
        .type           $__internal_3_$__cuda_sm20_div_u64,@function
        .size           $__internal_3_$__cuda_sm20_div_u64,(.L_x_70 - $__internal_3_$__cuda_sm20_div_u64)
$__internal_3_$__cuda_sm20_div_u64:
[----:B------:R-:W-:Y:S01]  /*12390*/  MOV R30, R14 ;  /* 0x0000000e001e7202 */ /* 0x000fe20000000f00 */
[----:B------:R-:W-:-:S04]  /*123a0*/  IMAD.MOV.U32 R31, RZ, RZ, R3 ;  /* 0x000000ffff1f7224 */ /* 0x000fc800078e0003 */
[----:B------:R-:W1:Y:S08]  /*123b0*/  I2F.U64.RP R23, R30 ;  /* 0x0000001e00177312 */ /* 0x000e700000309000 */
[----:B-1----:R-:W1:Y:S02]  /*123c0*/  MUFU.RCP R24, R23 ;  /* 0x0000001700187308 */ /* 0x002e640000001000 */
[----:B-1----:R-:W-:-:S06]  /*123d0*/  IADD3 R24, PT, PT, R24, 0x1ffffffe, RZ ;  /* 0x1ffffffe18187810 */ /* 0x002fcc0007ffe0ff */
[----:B------:R-:W1:Y:S02]  /*123e0*/  F2I.U64.TRUNC R24, R24 ;  /* 0x0000001800187311 */ /* 0x000e64000020d800 */
[----:B-1----:R-:W-:Y:S01]  /*123f0*/  IMAD.WIDE.U32 R26, R24, R14, RZ ;  /* 0x0000000e181a7225 */ /* 0x002fe200078e00ff */
[----:B------:R-:W-:-:S03]  /*12400*/  MOV R29, R24 ;  /* 0x00000018001d7202 */ /* 0x000fc60000000f00 */
[----:B------:R-:W-:Y:S01]  /*12410*/  IMAD R21, R24, R3, R27 ;  /* 0x0000000318157224 */ /* 0x000fe200078e021b */
[----:B------:R-:W-:-:S03]  /*12420*/  IADD3 R27, P0, PT, RZ, -R26, RZ ;  /* 0x8000001aff1b7210 */ /* 0x000fc60007f1e0ff */
[----:B------:R-:W-:Y:S02]  /*12430*/  IMAD R21, R25, R14, R21 ;  /* 0x0000000e19157224 */ /* 0x000fe400078e0215 */
[----:B------:R-:W-:-:S04]  /*12440*/  IMAD.HI.U32 R28, R24, R27, RZ ;  /* 0x0000001b181c7227 */ /* 0x000fc800078e00ff */
[----:B------:R-:W-:-:S04]  /*12450*/  IMAD.X R21, RZ, RZ, ~R21, P0 ;  /* 0x000000ffff157224 */ /* 0x000fc800000e0e15 */
[----:B------:R-:W-:-:S04]  /*12460*/  IMAD.WIDE.U32 R28, P3, R24, R21, R28 ;  /* 0x00000015181c7225 */ /* 0x000fc8000786001c */
[C---:B------:R-:W-:Y:S02]  /*12470*/  IMAD R26, R25.reuse, R21, RZ ;  /* 0x00000015191a7224 */ /* 0x040fe400078e02ff */
[----:B------:R-:W-:-:S04]  /*12480*/  IMAD.HI.U32 R27, P1, R25, R27, R28 ;  /* 0x0000001b191b7227 */ /* 0x000fc8000782001c */
[----:B------:R-:W-:Y:S01]  /*12490*/  IMAD.HI.U32 R21, R25, R21, RZ ;  /* 0x0000001519157227 */ /* 0x000fe200078e00ff */
[----:B------:R-:W-:-:S03]  /*124a0*/  IADD3 R27, P0, PT, R26, R27, RZ ;  /* 0x0000001b1a1b7210 */ /* 0x000fc60007f1e0ff */
[----:B------:R-:W-:Y:S02]  /*124b0*/  IMAD.X R24, R21, 0x1, R25, P3 ;  /* 0x0000000115187824 */ /* 0x000fe400018e0619 */
[----:B------:R-:W-:-:S03]  /*124c0*/  IMAD.WIDE.U32 R28, R27, R14, RZ ;  /* 0x0000000e1b1c7225 */ /* 0x000fc600078e00ff */
[----:B------:R-:W-:Y:S01]  /*124d0*/  IADD3.X R24, PT, PT, RZ, RZ, R24, P0, P1 ;  /* 0x000000ffff187210 */ /* 0x000fe200007e2418 */
[----:B------:R-:W-:Y:S01]  /*124e0*/  IMAD R21, R27, R3, R29 ;  /* 0x000000031b157224 */ /* 0x000fe200078e021d */
[----:B------:R-:W-:-:S03]  /*124f0*/  IADD3 R23, P0, PT, RZ, -R28, RZ ;  /* 0x8000001cff177210 */ /* 0x000fc60007f1e0ff */
[----:B------:R-:W-:Y:S02]  /*12500*/  IMAD R21, R24, R14, R21 ;  /* 0x0000000e18157224 */ /* 0x000fe400078e0215 */
[----:B------:R-:W-:-:S03]  /*12510*/  IMAD.HI.U32 R26, R27, R23, RZ ;  /* 0x000000171b1a7227 */ /* 0x000fc600078e00ff */
[----:B------:R-:W-:-:S05]  /*12520*/  IADD3.X R21, PT, PT, RZ, ~R21, RZ, P0, !PT ;  /* 0x80000015ff157210 */ /* 0x000fca00007fe4ff */
[----:B------:R-:W-:-:S04]  /*12530*/  IMAD.WIDE.U32 R26, P3, R27, R21, R26 ;  /* 0x000000151b1a7225 */ /* 0x000fc8000786001a */
[C---:B------:R-:W-:Y:S02]  /*12540*/  IMAD R25, R24.reuse, R21, RZ ;  /* 0x0000001518197224 */ /* 0x040fe400078e02ff */
[----:B------:R-:W-:-:S04]  /*12550*/  IMAD.HI.U32 R26, P1, R24, R23, R26 ;  /* 0x00000017181a7227 */ /* 0x000fc8000782001a */
[----:B------:R-:W-:Y:S01]  /*12560*/  IMAD.HI.U32 R21, R24, R21, RZ ;  /* 0x0000001518157227 */ /* 0x000fe200078e00ff */
[----:B------:R-:W-:-:S03]  /*12570*/  IADD3 R25, P0, PT, R25, R26, RZ ;  /* 0x0000001a19197210 */ /* 0x000fc60007f1e0ff */
[----:B------:R-:W-:Y:S01]  /*12580*/  IMAD.MOV.U32 R27, RZ, RZ, RZ ;  /* 0x000000ffff1b7224 */ /* 0x000fe200078e00ff */
[----:B------:R-:W-:Y:S01]  /*12590*/  IADD3.X R21, PT, PT, R21, R24, RZ, P3, !PT ;  /* 0x0000001815157210 */ /* 0x000fe20001ffe4ff */
[----:B------:R-:W-:-:S03]  /*125a0*/  IMAD.HI.U32 R26, R25, R15, RZ ;  /* 0x0000000f191a7227 */ /* 0x000fc600078e00ff */
[----:B------:R-:W-:Y:S01]  /*125b0*/  IADD3.X R21, PT, PT, RZ, RZ, R21, P0, P1 ;  /* 0x000000ffff157210 */ /* 0x000fe200007e2415 */
[----:B------:R-:W-:-:S04]  /*125c0*/  IMAD.WIDE.U32 R24, R25, R22, R26 ;  /* 0x0000001619187225 */ /* 0x000fc800078e001a */
[C---:B------:R-:W-:Y:S02]  /*125d0*/  IMAD R26, R21.reuse, R22, RZ ;  /* 0x00000016151a7224 */ /* 0x040fe400078e02ff */
[----:B------:R-:W-:-:S04]  /*125e0*/  IMAD.HI.U32 R23, P1, R21, R15, R24 ;  /* 0x0000000f15177227 */ /* 0x000fc80007820018 */
[----:B------:R-:W-:Y:S01]  /*125f0*/  IMAD.HI.U32 R21, R21, R22, RZ ;  /* 0x0000001615157227 */ /* 0x000fe200078e00ff */
[----:B------:R-:W-:-:S04]  /*12600*/  IADD3 R26, P0, PT, R26, R23, RZ ;  /* 0x000000171a1a7210 */ /* 0x000fc80007f1e0ff */
[----:B------:R-:W-:Y:S01]  /*12610*/  IADD3.X R21, PT, PT, R21, RZ, RZ, P1, !PT ;  /* 0x000000ff15157210 */ /* 0x000fe20000ffe4ff */
[C---:B------:R-:W-:Y:S01]  /*12620*/  IMAD.WIDE.U32 R28, R26.reuse, R14, RZ ;  /* 0x0000000e1a1c7225 */ /* 0x040fe200078e00ff */
[C---:B------:R-:W-:Y:S02]  /*12630*/  IADD3 R25, PT, PT, R26.reuse, 0x1, RZ ;  /* 0x000000011a197810 */ /* 0x040fe40007ffe0ff */
[----:B------:R-:W-:Y:S01]  /*12640*/  IADD3.X R24, PT, PT, RZ, R21, RZ, P0, !PT ;  /* 0x00000015ff187210 */ /* 0x000fe200007fe4ff */
[----:B------:R-:W-:Y:S01]  /*12650*/  IMAD R23, R26, R3, R29 ;  /* 0x000000031a177224 */ /* 0x000fe200078e021d */
[----:B------:R-:W-:-:S03]  /*12660*/  IADD3 R21, P0, PT, -R28, R15, RZ ;  /* 0x0000000f1c157210 */ /* 0x000fc60007f1e1ff */
[-C--:B------:R-:W-:Y:S01]  /*12670*/  IMAD R23, R24, R14.reuse, R23 ;  /* 0x0000000e18177224 */ /* 0x080fe200078e0217 */
[----:B------:R-:W-:Y:S02]  /*12680*/  ISETP.GE.U32.AND P3, PT, R21, R14, PT ;  /* 0x0000000e1500720c */ /* 0x000fe40003f66070 */
[----:B------:R-:W-:Y:S01]  /*12690*/  IADD3 R24, P1, PT, -R14, R21, RZ ;  /* 0x000000150e187210 */ /* 0x000fe20007f3e1ff */
[----:B------:R-:W-:-:S05]  /*126a0*/  IMAD.X R22, R22, 0x1, ~R23, P0 ;  /* 0x0000000116167824 */ /* 0x000fca00000e0e17 */
[----:B------:R-:W-:Y:S02]  /*126b0*/  ISETP.GE.U32.AND.EX P0, PT, R22, R3, PT, P3 ;  /* 0x000000031600720c */ /* 0x000fe40003f06130 */
[----:B------:R-:W-:Y:S02]  /*126c0*/  IADD3.X R23, PT, PT, ~R3, R22, RZ, P1, !PT ;  /* 0x0000001603177210 */ /* 0x000fe40000ffe5ff */
[----:B------:R-:W-:Y:S02]  /*126d0*/  SEL R21, R24, R21, P0 ;  /* 0x0000001518157207 */ /* 0x000fe40000000000 */
[----:B------:R-:W-:Y:S02]  /*126e0*/  SEL R25, R25, R26, P0 ;  /* 0x0000001a19197207 */ /* 0x000fe40000000000 */
[----:B------:R-:W-:Y:S01]  /*126f0*/  SEL R22, R23, R22, P0 ;  /* 0x0000001617167207 */ /* 0x000fe20000000000 */
[----:B------:R-:W-:Y:S01]  /*12700*/  HFMA2 R23, -RZ, RZ, 0, 0 ;  /* 0x00000000ff177431 */ /* 0x000fe200000001ff */
[----:B------:R-:W-:Y:S01]  /*12710*/  ISETP.GE.U32.AND P1, PT, R21, R14, PT ;  /* 0x0000000e1500720c */ /* 0x000fe20003f26070 */
[----:B------:R-:W-:Y:S01]  /*12720*/  VIADD R24, R25, 0x1 ;  /* 0x0000000119187836 */ /* 0x000fe20000000000 */
[----:B------:R-:W-:-:S02]  /*12730*/  ISETP.NE.U32.AND P0, PT, R14, RZ, PT ;  /* 0x000000ff0e00720c */ /* 0x000fc40003f05070 */
[----:B------:R-:W-:Y:S02]  /*12740*/  ISETP.GE.U32.AND.EX P1, PT, R22, R3, PT, P1 ;  /* 0x000000031600720c */ /* 0x000fe40003f26110 */
[----:B------:R-:W-:Y:S02]  /*12750*/  MOV R22, R2 ;  /* 0x0000000200167202 */ /* 0x000fe40000000f00 */
[----:B------:R-:W-:Y:S02]  /*12760*/  ISETP.NE.AND.EX P0, PT, R3, RZ, PT, P0 ;  /* 0x000000ff0300720c */ /* 0x000fe40003f05300 */
[----:B------:R-:W-:-:S04]  /*12770*/  SEL R3, R24, R25, P1 ;  /* 0x0000001918037207 */ /* 0x000fc80000800000 */
[----:B------:R-:W-:Y:S01]  /*12780*/  SEL R3, R3, 0xffffffff, P0 ;  /* 0xffffffff03037807 */ /* 0x000fe20000000000 */
[----:B------:R-:W-:Y:S06]  /*12790*/  RET.REL.NODEC R22 `(_ZN7cutlass13device_kernelINS_4gemm6kernel13GemmUniversalINS1_17GroupProblemShapeIN4cute5tupleIJiiiEEEEENS1_10collective13CollectiveMmaINS1_40MainloopSm100ArrayTmaUmmaWarpSpecializedILi11ELi8ELi4ENS6_IJNS5_1CILi1EEESD_SD_EEEEENS6_IJNSC_ILi128EEESG_NSC_ILi64EEEEEENS_12float_e4m3_tEPNS6_IJlSD_NSC_ILi0EEEEEESJ_SM_NS5_8TiledMMAINS5_8MMA_AtomIJNS5_10MMA_TraitsINS5_19SM100_MMA_F8F6F4_SSEJSJ_SJ_fSG_SG_NS5_17integral_constantINS5_4UMMA5MajorELST_0EEESU_NSR_INSS_7ScaleInELSV_0EEESW_EEEEEENS5_6LayoutISE_NS6_IJSK_SK_SK_EEEEENS6_IJNS5_10UnderscoreES12_S12_EEEEENS5_13SM90_TMA_LOADENS5_14ComposedLayoutINS5_7SwizzleILi2ELi4ELi3EEENS5_18smem_ptr_flag_bitsILi8EEENSZ_INS6_IJNSC_ILi8EEESH_EEENS6_IJSH_SD_EEEEEEEvNS5_8identityES15_S1F_vS1G_EENS_8epilogue10collective18CollectiveEpilogueINS1I_31Sm100PtrArrayTmaWarpSpecializedILi4ELi2ELi32ELb1ELb0EEEJSI_NS6_IJNSZ_ISG_SD_EENSZ_INSC_ILi32EEESD_EEEEENS_6half_tEPNS6_IJSD_lSK_EEES1R_S1T_NS1I_6fusion15FusionCallbacksIS1M_NS1U_17LinearCombinationIS1R_fS1R_fLNS_15FloatRoundStyleE2EEESI_S1Q_JEEENS5_5SM1004TMEM4LOAD26SM100_TMEM_LOAD_16dp256b4xES15_NS16_INS17_ILi3ELi4ELi3EEENS19_ILi16EEENSZ_INS6_IJSH_S1B_EEENS6_IJSD_SH_EEEEEEENS5_17SM75_U16x8_LDSM_TENS5_14SM90_TMA_STOREES29_NS5_17SM90_U16x8_STSM_TENS5_39AutoVectorizingCopyWithAssumedAlignmentILi128EEEEEEvvEEEEvNT_6ParamsE) ;  /* 0xfffffed816187950 */ /* 0x000fec0003c3ffff */
.L_x_70:
        /* <DEDUP_REMOVED lines=29> */
[----:B------:R-:W-:Y:S02]  /*12970*/  HFMA2 R29, -RZ, RZ, 0, 0 ;  /* 0x00000000ff1d7431 */ /* 0x000fe400000001ff */
[----:B------:R-:W-:Y:S01]  /*12980*/  IMAD.HI.U32 R28, R25, R23, RZ ;  /* 0x00000017191c7227 */ /* 0x000fe200078e00ff */
[----:B------:R-:W-:-:S03]  /*12990*/  IADD3 R27, P0, PT, R27, R24, RZ ;  /* 0x000000181b1b7210 */ /* 0x000fc60007f1e0ff */
[----:B------:R-:W-:Y:S02]  /*129a0*/  IMAD.X R24, R28, 0x1, R25, P2 ;  /* 0x000000011c187824 */ /* 0x000fe400010e0619 */
        /* <DEDUP_REMOVED lines=8> */
[----:B------:R-:W-:-:S04]  /*12a30*/  IMAD.WIDE.U32 R28, R23, R20, RZ ;  /* 0x00000014171c7225 */ /* 0x000fc800078e00ff */
[----:B------:R-:W-:Y:S01]  /*12a40*/  IMAD.X R24, RZ, RZ, R24, P0 ;  /* 0x000000ffff187224 */ /* 0x000fe200000e0618 */
[----:B------:R-:W-:Y:S01]  /*12a50*/  IADD3 R25, P0, PT, -R28, R22, RZ ;  /* 0x000000161c197210 */ /* 0x000fe20007f1e1ff */
[C---:B------:R-:W-:Y:S02]  /*12a60*/  IMAD R27, R23.reuse, R3, R29 ;  /* 0x00000003171b7224 */ /* 0x040fe400078e021d */
[----:B------:R-:W-:Y:S01]  /*12a70*/  VIADD R30, R23, 0x1 ;  /* 0x00000001171e7836 */ /* 0x000fe20000000000 */
[-C--:B------:R-:W-:Y:S01]  /*12a80*/  ISETP.GE.U32.AND P2, PT, R25, R20.reuse, PT ;  /* 0x000000141900720c */ /* 0x080fe20003f46070 */
[----:B------:R-:W-:Y:S01]  /*12a90*/  IMAD R24, R24, R20, R27 ;  /* 0x0000001418187224 */ /* 0x000fe200078e021b */
[----:B------:R-:W-:-:S04]  /*12aa0*/  IADD3 R28, P1, PT, -R20, R25, RZ ;  /* 0x00000019141c7210 */ /* 0x000fc80007f3e1ff */
[----:B------:R-:W-:-:S04]  /*12ab0*/  IADD3.X R24, PT, PT, ~R24, R21, RZ, P0, !PT ;  /* 0x0000001518187210 */ /* 0x000fc800007fe5ff */
[----:B------:R-:W-:Y:S02]  /*12ac0*/  ISETP.GE.U32.AND.EX P0, PT, R24, R3, PT, P2 ;  /* 0x000000031800720c */ /* 0x000fe40003f06120 */
[-C--:B------:R-:W-:Y:S02]  /*12ad0*/  IADD3.X R21, PT, PT, ~R3, R24.reuse, RZ, P1, !PT ;  /* 0x0000001803157210 */ /* 0x080fe40000ffe5ff */
[----:B------:R-:W-:Y:S02]  /*12ae0*/  SEL R25, R28, R25, P0 ;  /* 0x000000191c197207 */ /* 0x000fe40000000000 */
[----:B------:R-:W-:Y:S02]  /*12af0*/  SEL R24, R21, R24, P0 ;  /* 0x0000001815187207 */ /* 0x000fe40000000000 */
[----:B------:R-:W-:Y:S02]  /*12b00*/  SEL R30, R30, R23, P0 ;  /* 0x000000171e1e7207 */ /* 0x000fe40000000000 */
[----:B------:R-:W-:-:S02]  /*12b10*/  ISETP.GE.U32.AND P1, PT, R25, R20, PT ;  /* 0x000000141900720c */ /* 0x000fc40003f26070 */
[----:B------:R-:W-:Y:S02]  /*12b20*/  ISETP.NE.U32.AND P0, PT, R20, RZ, PT ;  /* 0x000000ff1400720c */ /* 0x000fe40003f05070 */
[----:B------:R-:W-:Y:S02]  /*12b30*/  IADD3 R21, PT, PT, R30, 0x1, RZ ;  /* 0x000000011e157810 */ /* 0x000fe40007ffe0ff */
[----:B------:R-:W-:Y:S02]  /*12b40*/  ISETP.GE.U32.AND.EX P1, PT, R24, R3, PT, P1 ;  /* 0x000000031800720c */ /* 0x000fe40003f26110 */
[----:B------:R-:W-:Y:S02]  /*12b50*/  ISETP.NE.AND.EX P0, PT, R3, RZ, PT, P0 ;  /* 0x000000ff0300720c */ /* 0x000fe40003f05300 */
[----:B------:R-:W-:Y:S02]  /*12b60*/  MOV R3, 0x0 ;  /* 0x0000000000037802 */ /* 0x000fe40000000f00 */
[----:B------:R-:W-:-:S04]  /*12b70*/  SEL R21, R21, R30, P1 ;  /* 0x0000001e15157207 */ /* 0x000fc80000800000 */
[----:B------:R-:W-:Y:S01]  /*12b80*/  SEL R21, R21, 0xffffffff, P0 ;  /* 0xffffffff15157807 */ /* 0x000fe20000000000 */
[----:B------:R-:W-:Y:S06]  /*12b90*/  RET.REL.NODEC R2 `(_ZN7cutlass13device_kernelINS_4gemm6kernel13GemmUniversalINS1_17GroupProblemShapeIN4cute5tupleIJiiiEEEEENS1_10collective13CollectiveMmaINS1_40MainloopSm100ArrayTmaUmmaWarpSpecializedILi11ELi8ELi4ENS6_IJNS5_1CILi1EEESD_SD_EEEEENS6_IJNSC_ILi128EEESG_NSC_ILi64EEEEEENS_12float_e4m3_tEPNS6_IJlSD_NSC_ILi0EEEEEESJ_SM_NS5_8TiledMMAINS5_8MMA_AtomIJNS5_10MMA_TraitsINS5_19SM100_MMA_F8F6F4_SSEJSJ_SJ_fSG_SG_NS5_17integral_constantINS5_4UMMA5MajorELST_0EEESU_NSR_INSS_7ScaleInELSV_0EEESW_EEEEEENS5_6LayoutISE_NS6_IJSK_SK_SK_EEEEENS6_IJNS5_10UnderscoreES12_S12_EEEEENS5_13SM90_TMA_LOADENS5_14ComposedLayoutINS5_7SwizzleILi2ELi4ELi3EEENS5_18smem_ptr_flag_bitsILi8EEENSZ_INS6_IJNSC_ILi8EEESH_EEENS6_IJSH_SD_EEEEEEEvNS5_8identityES15_S1F_vS1G_EENS_8epilogue10collective18CollectiveEpilogueINS1I_31Sm100PtrArrayTmaWarpSpecializedILi4ELi2ELi32ELb1ELb0EEEJSI_NS6_IJNSZ_ISG_SD_EENSZ_INSC_ILi32EEESD_EEEEENS_6half_tEPNS6_IJSD_lSK_EEES1R_S1T_NS1I_6fusion15FusionCallbacksIS1M_NS1U_17LinearCombinationIS1R_fS1R_fLNS_15FloatRoundStyleE2EEESI_S1Q_JEEENS5_5SM1004TMEM4LOAD26SM100_TMEM_LOAD_16dp256b4xES15_NS16_INS17_ILi3ELi4ELi3EEENS19_ILi16EEENSZ_INS6_IJSH_S1B_EEENS6_IJSD_SH_EEEEEEENS5_17SM75_U16x8_LDSM_TENS5_14SM90_TMA_STOREES29_NS5_17SM90_U16x8_STSM_TENS5_39AutoVectorizingCopyWithAssumedAlignmentILi128EEEEEEvvEEEEvNT_6ParamsE) ;  /* 0xfffffed402187950 */ /* 0x000fec0003c3ffff */
.L_x_299:
[----:B------:R-:W-:-:S00]  /*12ba0*/  BRA `(.L_x_299) ;  /* 0xfffffffc00fc7947 */ /* 0x000fc0000383ffff */
[----:B------:R-:W-:-:S00]  /*12bb0*/  NOP ;  /* 0x0000000000007918 */ /* 0x000fc00000000000 */
        /* <DEDUP_REMOVED lines=12> */
.L_x_311:


//--------------------- .nv.global.init           --------------------------
	.section	.nv.global.init,"aw",@progbits
.nv.global.init:
	.type		$str$26,@object
	.size		$str$26,($str$27 - $str$26)
$str$26:
        /*0000*/ 	.byte	0x28, 0x61, 0x64, 0x64, 0x72, 0x65, 0x73, 0x73, 0x20, 0x26, 0x20, 0x6d, 0x61, 0x73, 0x6b, 0x29
        /*0010*/ 	.byte	0x20, 0x3d, 0x3d, 0x20, 0x30, 0x00
	.type		$str$27,@object
	.size		$str$27,($str$25 - $str$27)
$str$27:
        /*0016*/ 	.byte	0x2f, 0x74, 0x6d, 0x70, 0x2f, 0x63, 0x75, 0x74, 0x6c, 0x61, 0x73, 0x73, 0x5f, 0x73, 0x77, 0x65
        /*0026*/ 	.byte	0x65, 0x70, 0x5f, 0x73, 0x72, 0x63, 0x2f, 0x69, 0x6e, 0x63, 0x6c, 0x75, 0x64, 0x65, 0x2f, 0x63
        /*0036*/ 	.byte	0x75, 0x74, 0x65, 0x2f, 0x70, 0x6f, 0x69, 0x6e, 0x74, 0x65, 0x72, 0x5f, 0x66, 0x6c, 0x61, 0x67
        /*0046*/ 	.byte	0x67, 0x65, 0x64, 0x2e, 0x68, 0x70, 0x70, 0x00
	.type		$str$25,@object
	.size		$str$25,($str$24 - $str$25)
$str$25:
        /*004e*/ 	.byte	0x2f, 0x74, 0x6d, 0x70, 0x2f, 0x63, 0x75, 0x74, 0x6c, 0x61, 0x73, 0x73, 0x5f, 0x73, 0x77, 0x65
        /*005e*/ 	.byte	0x65, 0x70, 0x5f, 0x73, 0x72, 0x63, 0x2f, 0x69, 0x6e, 0x63, 0x6c, 0x75, 0x64, 0x65, 0x2f, 0x63
        /*006e*/ 	.byte	0x75, 0x74, 0x65, 0x2f, 0x61, 0x74, 0x6f, 0x6d, 0x2f, 0x63, 0x6f, 0x70, 0x79, 0x5f, 0x74, 0x72
        /*007e*/ 	.byte	0x61, 0x69, 0x74, 0x73, 0x5f, 0x73, 0x6d, 0x31, 0x30, 0x30, 0x2e, 0x68, 0x70, 0x70, 0x00
	.type		$str$24,@object
	.size		$str$24,(__unnamed_1 - $str$24)
$str$24:
        /*008d*/ 	.byte	0x28, 0x28, 0x75, 0x69, 0x6e, 0x74, 0x33, 0x32, 0x5f, 0x74, 0x28, 0x74, 0x68, 0x72, 0x65, 0x61
        /*009d*/ 	.byte	0x64, 0x49, 0x64, 0x78, 0x2e, 0x78, 0x29, 0x20, 0x2f, 0x20, 0x33, 0x32, 0x29, 0x20, 0x25, 0x20
        /*00ad*/ 	.byte	0x34, 0x29, 0x20, 0x3d, 0x3d, 0x20, 0x28, 0x28, 0x28, 0x74, 0x6d, 0x65, 0x6d, 0x5f, 0x61, 0x64
        /*00bd*/ 	.byte	0x64, 0x72, 0x20, 0x3e, 0x3e, 0x20, 0x31, 0x36, 0x29, 0x20, 0x2f, 0x20, 0x33, 0x32, 0x29, 0x20
        /*00cd*/ 	.byte	0x25, 0x20, 0x34, 0x29, 0x00
	.type		__unnamed_1,@object
	.size		__unnamed_1,(__unnamed_2 - __unnamed_1)
__unnamed_1:
        /*00d2*/ 	.byte	0x61, 0x75, 0x74, 0x6f, 0x20, 0x63, 0x75, 0x74, 0x65, 0x3a, 0x3a, 0x61, 0x73, 0x5f, 0x70, 0x6f
        /* <DEDUP_REMOVED lines=24> */
        /*0262*/ 	.byte	0x39, 0x36, 0x3e, 0x3e, 0x3e, 0x3e, 0x5d, 0x00
	.type		__unnamed_2,@object
	.size		__unnamed_2,(.L_2 - __unnamed_2)
__unnamed_2:
        /* <DEDUP_REMOVED lines=42> */
        /*050a*/ 	.byte	0x3e, 0x5d, 0x00
.L_2:


//--------------------- .nv.shared._ZN7cutlass13device_kernelINS_4gemm6kernel13GemmUniversalINS1_17GroupProblemShapeIN4cute5tupleIJiiiEEEEENS1_10collective13CollectiveMmaINS1_40MainloopSm100ArrayTmaUmmaWarpSpecializedILi11ELi8ELi4ENS6_IJNS5_1CILi1EEESD_SD_EEEEENS6_IJNSC_ILi128EEESG_NSC_ILi64EEEEEENS_12float_e4m3_tEPNS6_IJlSD_NSC_ILi0EEEEEESJ_SM_NS5_8TiledMMAINS5_8MMA_AtomIJNS5_10MMA_TraitsINS5_19SM100_MMA_F8F6F4_SSEJSJ_SJ_fSG_SG_NS5_17integral_constantINS5_4UMMA5MajorELST_0EEESU_NSR_INSS_7ScaleInELSV_0EEESW_EEEEEENS5_6LayoutISE_NS6_IJSK_SK_SK_EEEEENS6_IJNS5_10UnderscoreES12_S12_EEEEENS5_13SM90_TMA_LOADENS5_14ComposedLayoutINS5_7SwizzleILi2ELi4ELi3EEENS5_18smem_ptr_flag_bitsILi8EEENSZ_INS6_IJNSC_ILi8EEESH_EEENS6_IJSH_SD_EEEEEEEvNS5_8identityES15_S1F_vS1G_EENS_8epilogue10collective18CollectiveEpilogueINS1I_31Sm100PtrArrayTmaWarpSpecializedILi4ELi2ELi32ELb1ELb0EEEJSI_NS6_IJNSZ_ISG_SD_EENSZ_INSC_ILi32EEESD_EEEEENS_6half_tEPNS6_IJSD_lSK_EEES1R_S1T_NS1I_6fusion15FusionCallbacksIS1M_NS1U_17LinearCombinationIS1R_fS1R_fLNS_15FloatRoundStyleE2EEESI_S1Q_JEEENS5_5SM1004TMEM4LOAD26SM100_TMEM_LOAD_16dp256b4xES15_NS16_INS17_ILi3ELi4ELi3EEENS19_ILi16EEENSZ_INS6_IJSH_S1B_EEENS6_IJSD_SH_EEEEEEENS5_17SM75_U16x8_LDSM_TENS5_14SM90_TMA_STOREES29_NS5_17SM90_U16x8_STSM_TENS5_39AutoVectorizingCopyWithAssumedAlignmentILi128EEEEEEvvEEEEvNT_6ParamsE --------------------------
	.section	.nv.shared._ZN7cutlass13device_kernelINS_4gemm6kernel13GemmUniversalINS1_17GroupProblemShapeIN4cute5tupleIJiiiEEEEENS1_10collective13CollectiveMmaINS1_40MainloopSm100ArrayTmaUmmaWarpSpecializedILi11ELi8ELi4ENS6_IJNS5_1CILi1EEESD_SD_EEEEENS6_IJNSC_ILi128EEESG_NSC_ILi64EEEEEENS_12float_e4m3_tEPNS6_IJlSD_NSC_ILi0EEEEEESJ_SM_NS5_8TiledMMAINS5_8MMA_AtomIJNS5_10MMA_TraitsINS5_19SM100_MMA_F8F6F4_SSEJSJ_SJ_fSG_SG_NS5_17integral_constantINS5_4UMMA5MajorELST_0EEESU_NSR_INSS_7ScaleInELSV_0EEESW_EEEEEENS5_6LayoutISE_NS6_IJSK_SK_SK_EEEEENS6_IJNS5_10UnderscoreES12_S12_EEEEENS5_13SM90_TMA_LOADENS5_14ComposedLayoutINS5_7SwizzleILi2ELi4ELi3EEENS5_18smem_ptr_flag_bitsILi8EEENSZ_INS6_IJNSC_ILi8EEESH_EEENS6_IJSH_SD_EEEEEEEvNS5_8identityES15_S1F_vS1G_EENS_8epilogue10collective18CollectiveEpilogueINS1I_31Sm100PtrArrayTmaWarpSpecializedILi4ELi2ELi32ELb1ELb0EEEJSI_NS6_IJNSZ_ISG_SD_EENSZ_INSC_ILi32EEESD_EEEEENS_6half_tEPNS6_IJSD_lSK_EEES1R_S1T_NS1I_6fusion15FusionCallbacksIS1M_NS1U_17LinearCombinationIS1R_fS1R_fLNS_15FloatRoundStyleE2EEESI_S1Q_JEEENS5_5SM1004TMEM4LOAD26SM100_TMEM_LOAD_16dp256b4xES15_NS16_INS17_ILi3ELi4ELi3EEENS19_ILi16EEENSZ_INS6_IJSH_S1B_EEENS6_IJSD_SH_EEEEEEENS5_17SM75_U16x8_LDSM_TENS5_14SM90_TMA_STOREES29_NS5_17SM90_U16x8_STSM_TENS5_39AutoVectorizingCopyWithAssumedAlignmentILi128EEEEEEvvEEEEvNT_6ParamsE,"aw",@nobits
	.sectionflags	@""
	.align	16
	.zero		1024


//--------------------- .nv.shared.reserved.0     --------------------------
	.section	.nv.shared.reserved.0,"aw",@nobits
	.weak		__nv_reservedSMEM_offset_0_alias
	.size		__nv_reservedSMEM_offset_0_alias, 0, 64
	.other		__nv_reservedSMEM_offset_0_alias,@"STO_CUDA_RESERVED_SHARED STV_DEFAULT"
__nv_reservedSMEM_offset_0_alias:
	.zero		0
.nv.shared.reserved.0:
	.zero		64
	.weak		__nv_reservedSMEM_tcgen05_partition
	.type		__nv_reservedSMEM_tcgen05_partition,@object
	.size		__nv_reservedSMEM_tcgen05_partition,(.L_0 - __nv_reservedSMEM_tcgen05_partition)
__nv_reservedSMEM_tcgen05_partition:
	.zero		32
.L_0:


//--------------------- .nv.global                --------------------------
	.section	.nv.global,"aw",@nobits
.nv.global:
	.type		_ZN39_INTERNAL_b68307eb_4_k_cu_d06468be_25424cute1_E,@object
	.size		_ZN39_INTERNAL_b68307eb_4_k_cu_d06468be_25424cute1_E,(_ZN39_INTERNAL_b68307eb_4_k_cu_d06468be_25424cuda3std3__45__cpo6cbeginE - _ZN39_INTERNAL_b68307eb_4_k_cu_d06468be_25424cute1_E)
_ZN39_INTERNAL_b68307eb_4_k_cu_d06468be_25424cute1_E:
	.zero		1
	.type		_ZN39_INTERNAL_b68307eb_4_k_cu_d06468be_25424cuda3std3__45__cpo6cbeginE,@object
	.size		_ZN39_INTERNAL_b68307eb_4_k_cu_d06468be_25424cuda3std3__45__cpo6cbeginE,(_ZN39_INTERNAL_b68307eb_4_k_cu_d06468be_25424cuda3std3__48in_placeE - _ZN39_INTERNAL_b68307eb_4_k_cu_d06468be_25424cuda3std3__45__cpo6cbeginE)
_ZN39_INTERNAL_b68307eb_4_k_cu_d06468be_25424cuda3std3__45__cpo6cbeginE:
	.zero		1
	.type		_ZN39_INTERNAL_b68307eb_4_k_cu_d06468be_25424cuda3std3__48in_placeE,@object
	.size		_ZN39_INTERNAL_b68307eb_4_k_cu_d06468be_25424cuda3std3__48in_placeE,(_ZN39_INTERNAL_b68307eb_4_k_cu_d06468be_25424cuda3std6ranges3__45__cpo9iter_moveE - _ZN39_INTERNAL_b68307eb_4_k_cu_d06468be_25424cuda3std3__48in_placeE)
_ZN39_INTERNAL_b68307eb_4_k_cu_d06468be_25424cuda3std3__48in_placeE:
	.zero		1
	.type		_ZN39_INTERNAL_b68307eb_4_k_cu_d06468be_25424cuda3std6ranges3__45__cpo9iter_moveE,@object
	.size		_ZN39_INTERNAL_b68307eb_4_k_cu_d06468be_25424cuda3std6ranges3__45__cpo9iter_moveE,(_ZN39_INTERNAL_b68307eb_4_k_cu_d06468be_25424cuda3std3__45__cpo5beginE - _ZN39_INTERNAL_b68307eb_4_k_cu_d06468be_25424cuda3std6ranges3__45__cpo9iter_moveE)
_ZN39_INTERNAL_b68307eb_4_k_cu_d06468be_25424cuda3std6ranges3__45__cpo9iter_moveE:
	.zero		1
	.type		_ZN39_INTERNAL_b68307eb_4_k_cu_d06468be_25424cuda3std3__45__cpo5beginE,@object
	.size		_ZN39_INTERNAL_b68307eb_4_k_cu_d06468be_25424cuda3std3__45__cpo5beginE,(_ZN39_INTERNAL_b68307eb_4_k_cu_d06468be_25424cuda3std3__441_GLOBAL__N__b68307eb_4_k_cu_d06468be_25426ignoreE - _ZN39_INTERNAL_b68307eb_4_k_cu_d06468be_25424cuda3std3__45__cpo5beginE)
_ZN39_INTERNAL_b68307eb_4_k_cu_d06468be_25424cuda3std3__45__cpo5beginE:
	.zero		1
	.type		_ZN39_INTERNAL_b68307eb_4_k_cu_d06468be_25424cuda3std3__441_GLOBAL__N__b68307eb_4_k_cu_d06468be_25426ignoreE,@object
	.size		_ZN39_INTERNAL_b68307eb_4_k_cu_d06468be_25424cuda3std3__441_GLOBAL__N__b68307eb_4_k_cu_d06468be_25426ignoreE,(_ZN39_INTERNAL_b68307eb_4_k_cu_d06468be_25424cute7productE - _ZN39_INTERNAL_b68307eb_4_k_cu_d06468be_25424cuda3std3__441_GLOBAL__N__b68307eb_4_k_cu_d06468be_25426ignoreE)
_ZN39_INTERNAL_b68307eb_4_k_cu_d06468be_25424cuda3std3__441_GLOBAL__N__b68307eb_4_k_cu_d06468be_25426ignoreE:
	.zero		1
	.type		_ZN39_INTERNAL_b68307eb_4_k_cu_d06468be_25424cute7productE,@object
	.size		_ZN39_INTERNAL_b68307eb_4_k_cu_d06468be_25424cute7productE,(_ZN39_INTERNAL_b68307eb_4_k_cu_d06468be_25424cuda3std3__45__cpo3endE - _ZN39_INTERNAL_b68307eb_4_k_cu_d06468be_25424cute7productE)
_ZN39_INTERNAL_b68307eb_4_k_cu_d06468be_25424cute7productE:
	.zero		1
	.type		_ZN39_INTERNAL_b68307eb_4_k_cu_d06468be_25424cuda3std3__45__cpo3endE,@object
	.size		_ZN39_INTERNAL_b68307eb_4_k_cu_d06468be_25424cuda3std3__45__cpo3endE,(_ZN39_INTERNAL_b68307eb_4_k_cu_d06468be_25424cuda3std3__419piecewise_constructE - _ZN39_INTERNAL_b68307eb_4_k_cu_d06468be_25424cuda3std3__45__cpo3endE)
_ZN39_INTERNAL_b68307eb_4_k_cu_d06468be_25424cuda3std3__45__cpo3endE:
	.zero		1
	.type		_ZN39_INTERNAL_b68307eb_4_k_cu_d06468be_25424cuda3std3__419piecewise_constructE,@object
	.size		_ZN39_INTERNAL_b68307eb_4_k_cu_d06468be_25424cuda3std3__419piecewise_constructE,(_ZN39_INTERNAL_b68307eb_4_k_cu_d06468be_25424cuda3std3__45__cpo4cendE - _ZN39_INTERNAL_b68307eb_4_k_cu_d06468be_25424cuda3std3__419piecewise_constructE)
_ZN39_INTERNAL_b68307eb_4_k_cu_d06468be_25424cuda3std3__419piecewise_constructE:
	.zero		1
	.type		_ZN39_INTERNAL_b68307eb_4_k_cu_d06468be_25424cuda3std3__45__cpo4cendE,@object
	.size		_ZN39_INTERNAL_b68307eb_4_k_cu_d06468be_25424cuda3std3__45__cpo4cendE,(_ZN39_INTERNAL_b68307eb_4_k_cu_d06468be_25424cuda3std6ranges3__45__cpo4swapE - _ZN39_INTERNAL_b68307eb_4_k_cu_d06468be_25424cuda3std3__45__cpo4cendE)
_ZN39_INTERNAL_b68307eb_4_k_cu_d06468be_25424cuda3std3__45__cpo4cendE:
	.zero		1
	.type		_ZN39_INTERNAL_b68307eb_4_k_cu_d06468be_25424cuda3std6ranges3__45__cpo4swapE,@object
	.size		_ZN39_INTERNAL_b68307eb_4_k_cu_d06468be_25424cuda3std6ranges3__45__cpo4swapE,(.L_10 - _ZN39_INTERNAL_b68307eb_4_k_cu_d06468be_25424cuda3std6ranges3__45__cpo4swapE)
_ZN39_INTERNAL_b68307eb_4_k_cu_d06468be_25424cuda3std6ranges3__45__cpo4swapE:
	.zero		1
.L_10:


//--------------------- .nv.constant0._ZN7cutlass13device_kernelINS_4gemm6kernel13GemmUniversalINS1_17GroupProblemShapeIN4cute5tupleIJiiiEEEEENS1_10collective13CollectiveMmaINS1_40MainloopSm100ArrayTmaUmmaWarpSpecializedILi11ELi8ELi4ENS6_IJNS5_1CILi1EEESD_SD_EEEEENS6_IJNSC_ILi128EEESG_NSC_ILi64EEEEEENS_12float_e4m3_tEPNS6_IJlSD_NSC_ILi0EEEEEESJ_SM_NS5_8TiledMMAINS5_8MMA_AtomIJNS5_10MMA_TraitsINS5_19SM100_MMA_F8F6F4_SSEJSJ_SJ_fSG_SG_NS5_17integral_constantINS5_4UMMA5MajorELST_0EEESU_NSR_INSS_7ScaleInELSV_0EEESW_EEEEEENS5_6LayoutISE_NS6_IJSK_SK_SK_EEEEENS6_IJNS5_10UnderscoreES12_S12_EEEEENS5_13SM90_TMA_LOADENS5_14ComposedLayoutINS5_7SwizzleILi2ELi4ELi3EEENS5_18smem_ptr_flag_bitsILi8EEENSZ_INS6_IJNSC_ILi8EEESH_EEENS6_IJSH_SD_EEEEEEEvNS5_8identityES15_S1F_vS1G_EENS_8epilogue10collective18CollectiveEpilogueINS1I_31Sm100PtrArrayTmaWarpSpecializedILi4ELi2ELi32ELb1ELb0EEEJSI_NS6_IJNSZ_ISG_SD_EENSZ_INSC_ILi32EEESD_EEEEENS_6half_tEPNS6_IJSD_lSK_EEES1R_S1T_NS1I_6fusion15FusionCallbacksIS1M_NS1U_17LinearCombinationIS1R_fS1R_fLNS_15FloatRoundStyleE2EEESI_S1Q_JEEENS5_5SM1004TMEM4LOAD26SM100_TMEM_LOAD_16dp256b4xES15_NS16_INS17_ILi3ELi4ELi3EEENS19_ILi16EEENSZ_INS6_IJSH_S1B_EEENS6_IJSD_SH_EEEEEEENS5_17SM75_U16x8_LDSM_TENS5_14SM90_TMA_STOREES29_NS5_17SM90_U16x8_STSM_TENS5_39AutoVectorizingCopyWithAssumedAlignmentILi128EEEEEEvvEEEEvNT_6ParamsE --------------------------
	.section	.nv.constant0._ZN7cutlass13device_kernelINS_4gemm6kernel13GemmUniversalINS1_17GroupProblemShapeIN4cute5tupleIJiiiEEEEENS1_10collective13CollectiveMmaINS1_40MainloopSm100ArrayTmaUmmaWarpSpecializedILi11ELi8ELi4ENS6_IJNS5_1CILi1EEESD_SD_EEEEENS6_IJNSC_ILi128EEESG_NSC_ILi64EEEEEENS_12float_e4m3_tEPNS6_IJlSD_NSC_ILi0EEEEEESJ_SM_NS5_8TiledMMAINS5_8MMA_AtomIJNS5_10MMA_TraitsINS5_19SM100_MMA_F8F6F4_SSEJSJ_SJ_fSG_SG_NS5_17integral_constantINS5_4UMMA5MajorELST_0EEESU_NSR_INSS_7ScaleInELSV_0EEESW_EEEEEENS5_6LayoutISE_NS6_IJSK_SK_SK_EEEEENS6_IJNS5_10UnderscoreES12_S12_EEEEENS5_13SM90_TMA_LOADENS5_14ComposedLayoutINS5_7SwizzleILi2ELi4ELi3EEENS5_18smem_ptr_flag_bitsILi8EEENSZ_INS6_IJNSC_ILi8EEESH_EEENS6_IJSH_SD_EEEEEEEvNS5_8identityES15_S1F_vS1G_EENS_8epilogue10collective18CollectiveEpilogueINS1I_31Sm100PtrArrayTmaWarpSpecializedILi4ELi2ELi32ELb1ELb0EEEJSI_NS6_IJNSZ_ISG_SD_EENSZ_INSC_ILi32EEESD_EEEEENS_6half_tEPNS6_IJSD_lSK_EEES1R_S1T_NS1I_6fusion15FusionCallbacksIS1M_NS1U_17LinearCombinationIS1R_fS1R_fLNS_15FloatRoundStyleE2EEESI_S1Q_JEEENS5_5SM1004TMEM4LOAD26SM100_TMEM_LOAD_16dp256b4xES15_NS16_INS17_ILi3ELi4ELi3EEENS19_ILi16EEENSZ_INS6_IJSH_S1B_EEENS6_IJSD_SH_EEEEEEENS5_17SM75_U16x8_LDSM_TENS5_14SM90_TMA_STOREES29_NS5_17SM90_U16x8_STSM_TENS5_39AutoVectorizingCopyWithAssumedAlignmentILi128EEEEEEvvEEEEvNT_6ParamsE,"a",@progbits
	.sectionflags	@""
	.align	4
.nv.constant0._ZN7cutlass13device_kernelINS_4gemm6kernel13GemmUniversalINS1_17GroupProblemShapeIN4cute5tupleIJiiiEEEEENS1_10collective13CollectiveMmaINS1_40MainloopSm100ArrayTmaUmmaWarpSpecializedILi11ELi8ELi4ENS6_IJNS5_1CILi1EEESD_SD_EEEEENS6_IJNSC_ILi128EEESG_NSC_ILi64EEEEEENS_12float_e4m3_tEPNS6_IJlSD_NSC_ILi0EEEEEESJ_SM_NS5_8TiledMMAINS5_8MMA_AtomIJNS5_10MMA_TraitsINS5_19SM100_MMA_F8F6F4_SSEJSJ_SJ_fSG_SG_NS5_17integral_constantINS5_4UMMA5MajorELST_0EEESU_NSR_INSS_7ScaleInELSV_0EEESW_EEEEEENS5_6LayoutISE_NS6_IJSK_SK_SK_EEEEENS6_IJNS5_10UnderscoreES12_S12_EEEEENS5_13SM90_TMA_LOADENS5_14ComposedLayoutINS5_7SwizzleILi2ELi4ELi3EEENS5_18smem_ptr_flag_bitsILi8EEENSZ_INS6_IJNSC_ILi8EEESH_EEENS6_IJSH_SD_EEEEEEEvNS5_8identityES15_S1F_vS1G_EENS_8epilogue10collective18CollectiveEpilogueINS1I_31Sm100PtrArrayTmaWarpSpecializedILi4ELi2ELi32ELb1ELb0EEEJSI_NS6_IJNSZ_ISG_SD_EENSZ_INSC_ILi32EEESD_EEEEENS_6half_tEPNS6_IJSD_lSK_EEES1R_S1T_NS1I_6fusion15FusionCallbacksIS1M_NS1U_17LinearCombinationIS1R_fS1R_fLNS_15FloatRoundStyleE2EEESI_S1Q_JEEENS5_5SM1004TMEM4LOAD26SM100_TMEM_LOAD_16dp256b4xES15_NS16_INS17_ILi3ELi4ELi3EEENS19_ILi16EEENSZ_INS6_IJSH_S1B_EEENS6_IJSD_SH_EEEEEEENS5_17SM75_U16x8_LDSM_TENS5_14SM90_TMA_STOREES29_NS5_17SM90_U16x8_STSM_TENS5_39AutoVectorizingCopyWithAssumedAlignmentILi128EEEEEEvvEEEEvNT_6ParamsE:
	.zero		3200


//--------------------- SYMBOLS --------------------------

	.type		.nv.reservedSmem.offset0,@object
	.size		.nv.reservedSmem.offset0,0x4
	.type		.nv.reservedSmem.cap,@object
	.size		.nv.reservedSmem.cap,0x4
	.type		__assertfail,@function
